//
// Generated by NVIDIA NVVM Compiler
//
// Compiler Build ID: CL-36424714
// Cuda compilation tools, release 13.0, V13.0.88
// Based on NVVM 20.0.0
//

.version 9.0
.target sm_100
.address_size 64

	// .globl	_Z12gauss_step_LPdPjjjd
.global .align 1 .b8 _ZN34_INTERNAL_bd2d5ce2_4_k_cu_2de9813c4cuda3std3__45__cpo5beginE[1];
.global .align 1 .b8 _ZN34_INTERNAL_bd2d5ce2_4_k_cu_2de9813c4cuda3std3__45__cpo3endE[1];
.global .align 1 .b8 _ZN34_INTERNAL_bd2d5ce2_4_k_cu_2de9813c4cuda3std3__45__cpo6cbeginE[1];
.global .align 1 .b8 _ZN34_INTERNAL_bd2d5ce2_4_k_cu_2de9813c4cuda3std3__45__cpo4cendE[1];
.global .align 1 .b8 _ZN34_INTERNAL_bd2d5ce2_4_k_cu_2de9813c4cuda3std3__45__cpo6rbeginE[1];
.global .align 1 .b8 _ZN34_INTERNAL_bd2d5ce2_4_k_cu_2de9813c4cuda3std3__45__cpo4rendE[1];
.global .align 1 .b8 _ZN34_INTERNAL_bd2d5ce2_4_k_cu_2de9813c4cuda3std3__45__cpo7crbeginE[1];
.global .align 1 .b8 _ZN34_INTERNAL_bd2d5ce2_4_k_cu_2de9813c4cuda3std3__45__cpo5crendE[1];
.global .align 1 .b8 _ZN34_INTERNAL_bd2d5ce2_4_k_cu_2de9813c4cuda3std3__436_GLOBAL__N__bd2d5ce2_4_k_cu_2de9813c6ignoreE[1];
.global .align 1 .b8 _ZN34_INTERNAL_bd2d5ce2_4_k_cu_2de9813c4cuda3std3__419piecewise_constructE[1];
.global .align 1 .b8 _ZN34_INTERNAL_bd2d5ce2_4_k_cu_2de9813c4cuda3std3__48in_placeE[1];
.global .align 1 .b8 _ZN34_INTERNAL_bd2d5ce2_4_k_cu_2de9813c4cuda3std3__420unreachable_sentinelE[1];
.global .align 1 .b8 _ZN34_INTERNAL_bd2d5ce2_4_k_cu_2de9813c4cuda3std3__47nulloptE[1];
.global .align 1 .b8 _ZN34_INTERNAL_bd2d5ce2_4_k_cu_2de9813c4cuda3std3__48unexpectE[1];
.global .align 1 .b8 _ZN34_INTERNAL_bd2d5ce2_4_k_cu_2de9813c4cuda3std6ranges3__45__cpo4swapE[1];
.global .align 1 .b8 _ZN34_INTERNAL_bd2d5ce2_4_k_cu_2de9813c4cuda3std6ranges3__45__cpo9iter_moveE[1];
.global .align 1 .b8 _ZN34_INTERNAL_bd2d5ce2_4_k_cu_2de9813c4cuda3std6ranges3__45__cpo5beginE[1];
.global .align 1 .b8 _ZN34_INTERNAL_bd2d5ce2_4_k_cu_2de9813c4cuda3std6ranges3__45__cpo3endE[1];
.global .align 1 .b8 _ZN34_INTERNAL_bd2d5ce2_4_k_cu_2de9813c4cuda3std6ranges3__45__cpo6cbeginE[1];
.global .align 1 .b8 _ZN34_INTERNAL_bd2d5ce2_4_k_cu_2de9813c4cuda3std6ranges3__45__cpo4cendE[1];
.global .align 1 .b8 _ZN34_INTERNAL_bd2d5ce2_4_k_cu_2de9813c4cuda3std6ranges3__45__cpo7advanceE[1];
.global .align 1 .b8 _ZN34_INTERNAL_bd2d5ce2_4_k_cu_2de9813c4cuda3std6ranges3__45__cpo9iter_swapE[1];
.global .align 1 .b8 _ZN34_INTERNAL_bd2d5ce2_4_k_cu_2de9813c4cuda3std6ranges3__45__cpo4nextE[1];
.global .align 1 .b8 _ZN34_INTERNAL_bd2d5ce2_4_k_cu_2de9813c4cuda3std6ranges3__45__cpo4prevE[1];
.global .align 1 .b8 _ZN34_INTERNAL_bd2d5ce2_4_k_cu_2de9813c4cuda3std6ranges3__45__cpo4dataE[1];
.global .align 1 .b8 _ZN34_INTERNAL_bd2d5ce2_4_k_cu_2de9813c4cuda3std6ranges3__45__cpo5cdataE[1];
.global .align 1 .b8 _ZN34_INTERNAL_bd2d5ce2_4_k_cu_2de9813c4cuda3std6ranges3__45__cpo4sizeE[1];
.global .align 1 .b8 _ZN34_INTERNAL_bd2d5ce2_4_k_cu_2de9813c4cuda3std6ranges3__45__cpo5ssizeE[1];
.global .align 1 .b8 _ZN34_INTERNAL_bd2d5ce2_4_k_cu_2de9813c4cuda3std6ranges3__45__cpo8distanceE[1];
.global .align 1 .b8 _ZN34_INTERNAL_bd2d5ce2_4_k_cu_2de9813c6thrust24THRUST_300001_SM_1000_NS8cuda_cub3parE[1];
.global .align 1 .b8 _ZN34_INTERNAL_bd2d5ce2_4_k_cu_2de9813c6thrust24THRUST_300001_SM_1000_NS8cuda_cub10par_nosyncE[1];
.global .align 1 .b8 _ZN34_INTERNAL_bd2d5ce2_4_k_cu_2de9813c6thrust24THRUST_300001_SM_1000_NS6system6detail10sequential3seqE[1];
.global .align 1 .b8 _ZN34_INTERNAL_bd2d5ce2_4_k_cu_2de9813c6thrust24THRUST_300001_SM_1000_NS6system3cpp3parE[1];
.global .align 1 .b8 _ZN34_INTERNAL_bd2d5ce2_4_k_cu_2de9813c6thrust24THRUST_300001_SM_1000_NS12placeholders2_1E[1];
.global .align 1 .b8 _ZN34_INTERNAL_bd2d5ce2_4_k_cu_2de9813c6thrust24THRUST_300001_SM_1000_NS12placeholders2_2E[1];
.global .align 1 .b8 _ZN34_INTERNAL_bd2d5ce2_4_k_cu_2de9813c6thrust24THRUST_300001_SM_1000_NS12placeholders2_3E[1];
.global .align 1 .b8 _ZN34_INTERNAL_bd2d5ce2_4_k_cu_2de9813c6thrust24THRUST_300001_SM_1000_NS12placeholders2_4E[1];
.global .align 1 .b8 _ZN34_INTERNAL_bd2d5ce2_4_k_cu_2de9813c6thrust24THRUST_300001_SM_1000_NS12placeholders2_5E[1];
.global .align 1 .b8 _ZN34_INTERNAL_bd2d5ce2_4_k_cu_2de9813c6thrust24THRUST_300001_SM_1000_NS12placeholders2_6E[1];
.global .align 1 .b8 _ZN34_INTERNAL_bd2d5ce2_4_k_cu_2de9813c6thrust24THRUST_300001_SM_1000_NS12placeholders2_7E[1];
.global .align 1 .b8 _ZN34_INTERNAL_bd2d5ce2_4_k_cu_2de9813c6thrust24THRUST_300001_SM_1000_NS12placeholders2_8E[1];
.global .align 1 .b8 _ZN34_INTERNAL_bd2d5ce2_4_k_cu_2de9813c6thrust24THRUST_300001_SM_1000_NS12placeholders2_9E[1];
.global .align 1 .b8 _ZN34_INTERNAL_bd2d5ce2_4_k_cu_2de9813c6thrust24THRUST_300001_SM_1000_NS12placeholders3_10E[1];
.global .align 1 .b8 _ZN34_INTERNAL_bd2d5ce2_4_k_cu_2de9813c6thrust24THRUST_300001_SM_1000_NS3seqE[1];
.global .align 1 .b8 _ZN34_INTERNAL_bd2d5ce2_4_k_cu_2de9813c6thrust24THRUST_300001_SM_1000_NS6deviceE[1];
.extern .shared .align 16 .b8 _ZN6thrust24THRUST_300001_SM_1000_NS8cuda_cub4core6detail5shmemE[];

.visible .entry _Z12gauss_step_LPdPjjjd(
	.param .u64 .ptr .align 1 _Z12gauss_step_LPdPjjjd_param_0,
	.param .u64 .ptr .align 1 _Z12gauss_step_LPdPjjjd_param_1,
	.param .u32 _Z12gauss_step_LPdPjjjd_param_2,
	.param .u32 _Z12gauss_step_LPdPjjjd_param_3,
	.param .f64 _Z12gauss_step_LPdPjjjd_param_4
)
{
	.reg .pred 	%p<3>;
	.reg .b32 	%r<17>;
	.reg .b64 	%rd<9>;
	.reg .b64 	%fd<4>;

	ld.param.u64 	%rd3, [_Z12gauss_step_LPdPjjjd_param_0];
	ld.param.u64 	%rd4, [_Z12gauss_step_LPdPjjjd_param_1];
	ld.param.u32 	%r7, [_Z12gauss_step_LPdPjjjd_param_2];
	ld.param.u32 	%r8, [_Z12gauss_step_LPdPjjjd_param_3];
	ld.param.f64 	%fd1, [_Z12gauss_step_LPdPjjjd_param_4];
	mov.u32 	%r9, %ctaid.x;
	mov.u32 	%r1, %ntid.x;
	mov.u32 	%r10, %tid.x;
	mad.lo.s32 	%r11, %r9, %r1, %r10;
	add.s32 	%r12, %r11, %r8;
	add.s32 	%r16, %r12, 1;
	setp.ge.u32 	%p1, %r16, %r7;
	@%p1 bra 	$L__BB0_3;
	mul.lo.s32 	%r3, %r8, %r7;
	mov.u32 	%r13, %nctaid.x;
	mul.lo.s32 	%r4, %r1, %r13;
	cvta.to.global.u64 	%rd1, %rd4;
	cvta.to.global.u64 	%rd2, %rd3;
$L__BB0_2:
	mul.wide.u32 	%rd5, %r16, 4;
	add.s64 	%rd6, %rd1, %rd5;
	ld.global.u32 	%r14, [%rd6];
	add.s32 	%r15, %r14, %r3;
	mul.wide.u32 	%rd7, %r15, 8;
	add.s64 	%rd8, %rd2, %rd7;
	ld.global.f64 	%fd2, [%rd8];
	div.rn.f64 	%fd3, %fd2, %fd1;
	st.global.f64 	[%rd8], %fd3;
	add.s32 	%r16, %r16, %r4;
	setp.lt.u32 	%p2, %r16, %r7;
	@%p2 bra 	$L__BB0_2;
$L__BB0_3:
	ret;

}
	// .globl	_Z12gauss_step_UPdPjjjd
.visible .entry _Z12gauss_step_UPdPjjjd(
	.param .u64 .ptr .align 1 _Z12gauss_step_UPdPjjjd_param_0,
	.param .u64 .ptr .align 1 _Z12gauss_step_UPdPjjjd_param_1,
	.param .u32 _Z12gauss_step_UPdPjjjd_param_2,
	.param .u32 _Z12gauss_step_UPdPjjjd_param_3,
	.param .f64 _Z12gauss_step_UPdPjjjd_param_4
)
{
	.reg .pred 	%p<4>;
	.reg .b32 	%r<23>;
	.reg .b64 	%rd<16>;
	.reg .b64 	%fd<6>;

	ld.param.u64 	%rd5, [_Z12gauss_step_UPdPjjjd_param_0];
	ld.param.u64 	%rd6, [_Z12gauss_step_UPdPjjjd_param_1];
	ld.param.u32 	%r9, [_Z12gauss_step_UPdPjjjd_param_2];
	ld.param.u32 	%r10, [_Z12gauss_step_UPdPjjjd_param_3];
	cvta.to.global.u64 	%rd1, %rd6;
	mov.u32 	%r11, %ctaid.x;
	mov.u32 	%r1, %ntid.x;
	mov.u32 	%r12, %tid.x;
	mad.lo.s32 	%r22, %r11, %r1, %r12;
	mul.lo.s32 	%r3, %r9, %r9;
	setp.ge.u32 	%p1, %r22, %r3;
	@%p1 bra 	$L__BB1_5;
	cvta.to.global.u64 	%rd2, %rd5;
	mul.lo.s32 	%r4, %r10, %r9;
	mul.wide.u32 	%rd7, %r10, 4;
	add.s64 	%rd3, %rd1, %rd7;
	mov.u32 	%r13, %nctaid.x;
	mul.lo.s32 	%r5, %r1, %r13;
$L__BB1_2:
	div.u32 	%r14, %r22, %r9;
	mul.lo.s32 	%r7, %r14, %r9;
	sub.s32 	%r15, %r22, %r7;
	cvt.u64.u32 	%rd4, %r15;
	min.u32 	%r16, %r14, %r15;
	setp.le.u32 	%p2, %r16, %r10;
	@%p2 bra 	$L__BB1_4;
	shl.b64 	%rd8, %rd4, 2;
	add.s64 	%rd9, %rd1, %rd8;
	ld.global.u32 	%r17, [%rd9];
	add.s32 	%r18, %r17, %r4;
	mul.wide.u32 	%rd10, %r18, 8;
	add.s64 	%rd11, %rd2, %rd10;
	ld.global.f64 	%fd1, [%rd11];
	ld.global.u32 	%r19, [%rd3];
	add.s32 	%r20, %r19, %r7;
	mul.wide.u32 	%rd12, %r20, 8;
	add.s64 	%rd13, %rd2, %rd12;
	ld.global.f64 	%fd2, [%rd13];
	mul.f64 	%fd3, %fd1, %fd2;
	add.s32 	%r21, %r17, %r7;
	mul.wide.u32 	%rd14, %r21, 8;
	add.s64 	%rd15, %rd2, %rd14;
	ld.global.f64 	%fd4, [%rd15];
	sub.f64 	%fd5, %fd4, %fd3;
	st.global.f64 	[%rd15], %fd5;
$L__BB1_4:
	add.s32 	%r22, %r22, %r5;
	setp.lt.u32 	%p3, %r22, %r3;
	@%p3 bra 	$L__BB1_2;
$L__BB1_5:
	ret;

}
	// .globl	_ZN6thrust24THRUST_300001_SM_1000_NS8cuda_cub4core6detail13_kernel_agentINS1_8__reduce11ReduceAgentINS0_12zip_iteratorIN4cuda3std3__45tupleIJNS0_20permutation_iteratorINS0_6detail15normal_iteratorINS0_10device_ptrIdEEEENSE_INSF_IjEEEEEENS0_17counting_iteratorIlNS0_11use_defaultESM_SM_EEEEEEEPNSB_IJdlEEESQ_iNS1_9__extrema9arg_max_fIdlNSA_4lessIdEEEEEEJSP_SR_iSW_EEEvDpT0_
.visible .entry _ZN6thrust24THRUST_300001_SM_1000_NS8cuda_cub4core6detail13_kernel_agentINS1_8__reduce11ReduceAgentINS0_12zip_iteratorIN4cuda3std3__45tupleIJNS0_20permutation_iteratorINS0_6detail15normal_iteratorINS0_10device_ptrIdEEEENSE_INSF_IjEEEEEENS0_17counting_iteratorIlNS0_11use_defaultESM_SM_EEEEEEEPNSB_IJdlEEESQ_iNS1_9__extrema9arg_max_fIdlNSA_4lessIdEEEEEEJSP_SR_iSW_EEEvDpT0_(
	.param .align 8 .b8 _ZN6thrust24THRUST_300001_SM_1000_NS8cuda_cub4core6detail13_kernel_agentINS1_8__reduce11ReduceAgentINS0_12zip_iteratorIN4cuda3std3__45tupleIJNS0_20permutation_iteratorINS0_6detail15normal_iteratorINS0_10device_ptrIdEEEENSE_INSF_IjEEEEEENS0_17counting_iteratorIlNS0_11use_defaultESM_SM_EEEEEEEPNSB_IJdlEEESQ_iNS1_9__extrema9arg_max_fIdlNSA_4lessIdEEEEEEJSP_SR_iSW_EEEvDpT0__param_0[24],
	.param .u64 .ptr .align 1 _ZN6thrust24THRUST_300001_SM_1000_NS8cuda_cub4core6detail13_kernel_agentINS1_8__reduce11ReduceAgentINS0_12zip_iteratorIN4cuda3std3__45tupleIJNS0_20permutation_iteratorINS0_6detail15normal_iteratorINS0_10device_ptrIdEEEENSE_INSF_IjEEEEEENS0_17counting_iteratorIlNS0_11use_defaultESM_SM_EEEEEEEPNSB_IJdlEEESQ_iNS1_9__extrema9arg_max_fIdlNSA_4lessIdEEEEEEJSP_SR_iSW_EEEvDpT0__param_1,
	.param .u32 _ZN6thrust24THRUST_300001_SM_1000_NS8cuda_cub4core6detail13_kernel_agentINS1_8__reduce11ReduceAgentINS0_12zip_iteratorIN4cuda3std3__45tupleIJNS0_20permutation_iteratorINS0_6detail15normal_iteratorINS0_10device_ptrIdEEEENSE_INSF_IjEEEEEENS0_17counting_iteratorIlNS0_11use_defaultESM_SM_EEEEEEEPNSB_IJdlEEESQ_iNS1_9__extrema9arg_max_fIdlNSA_4lessIdEEEEEEJSP_SR_iSW_EEEvDpT0__param_2,
	.param .align 1 .b8 _ZN6thrust24THRUST_300001_SM_1000_NS8cuda_cub4core6detail13_kernel_agentINS1_8__reduce11ReduceAgentINS0_12zip_iteratorIN4cuda3std3__45tupleIJNS0_20permutation_iteratorINS0_6detail15normal_iteratorINS0_10device_ptrIdEEEENSE_INSF_IjEEEEEENS0_17counting_iteratorIlNS0_11use_defaultESM_SM_EEEEEEEPNSB_IJdlEEESQ_iNS1_9__extrema9arg_max_fIdlNSA_4lessIdEEEEEEJSP_SR_iSW_EEEvDpT0__param_3[1]
)
.maxntid 256
{
	.reg .pred 	%p<213>;
	.reg .b32 	%r<421>;
	.reg .b64 	%rd<405>;
	.reg .b64 	%fd<242>;

	ld.param.u64 	%rd200, [_ZN6thrust24THRUST_300001_SM_1000_NS8cuda_cub4core6detail13_kernel_agentINS1_8__reduce11ReduceAgentINS0_12zip_iteratorIN4cuda3std3__45tupleIJNS0_20permutation_iteratorINS0_6detail15normal_iteratorINS0_10device_ptrIdEEEENSE_INSF_IjEEEEEENS0_17counting_iteratorIlNS0_11use_defaultESM_SM_EEEEEEEPNSB_IJdlEEESQ_iNS1_9__extrema9arg_max_fIdlNSA_4lessIdEEEEEEJSP_SR_iSW_EEEvDpT0__param_0+16];
	ld.param.u64 	%rd199, [_ZN6thrust24THRUST_300001_SM_1000_NS8cuda_cub4core6detail13_kernel_agentINS1_8__reduce11ReduceAgentINS0_12zip_iteratorIN4cuda3std3__45tupleIJNS0_20permutation_iteratorINS0_6detail15normal_iteratorINS0_10device_ptrIdEEEENSE_INSF_IjEEEEEENS0_17counting_iteratorIlNS0_11use_defaultESM_SM_EEEEEEEPNSB_IJdlEEESQ_iNS1_9__extrema9arg_max_fIdlNSA_4lessIdEEEEEEJSP_SR_iSW_EEEvDpT0__param_0+8];
	ld.param.u64 	%rd198, [_ZN6thrust24THRUST_300001_SM_1000_NS8cuda_cub4core6detail13_kernel_agentINS1_8__reduce11ReduceAgentINS0_12zip_iteratorIN4cuda3std3__45tupleIJNS0_20permutation_iteratorINS0_6detail15normal_iteratorINS0_10device_ptrIdEEEENSE_INSF_IjEEEEEENS0_17counting_iteratorIlNS0_11use_defaultESM_SM_EEEEEEEPNSB_IJdlEEESQ_iNS1_9__extrema9arg_max_fIdlNSA_4lessIdEEEEEEJSP_SR_iSW_EEEvDpT0__param_0];
	ld.param.u32 	%r36, [_ZN6thrust24THRUST_300001_SM_1000_NS8cuda_cub4core6detail13_kernel_agentINS1_8__reduce11ReduceAgentINS0_12zip_iteratorIN4cuda3std3__45tupleIJNS0_20permutation_iteratorINS0_6detail15normal_iteratorINS0_10device_ptrIdEEEENSE_INSF_IjEEEEEENS0_17counting_iteratorIlNS0_11use_defaultESM_SM_EEEEEEEPNSB_IJdlEEESQ_iNS1_9__extrema9arg_max_fIdlNSA_4lessIdEEEEEEJSP_SR_iSW_EEEvDpT0__param_2];
	setp.eq.s32 	%p1, %r36, 0;
	@%p1 bra 	$L__BB2_206;
	cvta.to.global.u64 	%rd1, %rd198;
	cvta.to.global.u64 	%rd2, %rd199;
	setp.gt.s32 	%p2, %r36, 1279;
	@%p2 bra 	$L__BB2_122;
	mov.u32 	%r1, %tid.x;
	setp.ge.s32 	%p96, %r1, %r36;
	mov.f64 	%fd188, 0d0000000000000000;
	mov.b64 	%rd346, 0;
	mov.u32 	%r412, %r1;
	@%p96 bra 	$L__BB2_4;
	cvt.u64.u32 	%rd290, %r1;
	mul.wide.u32 	%rd291, %r1, 4;
	add.s64 	%rd292, %rd1, %rd291;
	add.s64 	%rd346, %rd200, %rd290;
	ld.global.u32 	%r175, [%rd292];
	mul.wide.u32 	%rd293, %r175, 8;
	add.s64 	%rd294, %rd2, %rd293;
	ld.global.f64 	%fd188, [%rd294];
	add.s32 	%r412, %r1, 256;
$L__BB2_4:
	setp.ge.s32 	%p97, %r412, %r36;
	@%p97 bra 	$L__BB2_26;
	not.b32 	%r176, %r412;
	add.s32 	%r4, %r36, %r176;
	and.b32  	%r177, %r4, 768;
	setp.eq.s32 	%p98, %r177, 768;
	@%p98 bra 	$L__BB2_11;
	cvt.u64.u32 	%rd296, %r412;
	add.s64 	%rd337, %rd200, %rd296;
	mul.wide.u32 	%rd297, %r412, 4;
	add.s64 	%rd336, %rd1, %rd297;
	shr.u32 	%r178, %r4, 8;
	add.s32 	%r179, %r178, 1;
	and.b32  	%r180, %r179, 3;
	neg.s32 	%r410, %r180;
$L__BB2_7:
	.pragma "nounroll";
	mov.u64 	%rd10, %rd346;
	mov.f64 	%fd3, %fd188;
	ld.global.u32 	%r181, [%rd336];
	mul.wide.u32 	%rd298, %r181, 8;
	add.s64 	%rd299, %rd2, %rd298;
	ld.global.f64 	%fd4, [%rd299];
	setp.lt.f64 	%p99, %fd3, %fd4;
	mov.u64 	%rd346, %rd337;
	mov.f64 	%fd188, %fd4;
	@%p99 bra 	$L__BB2_10;
	setp.lt.f64 	%p100, %fd4, %fd3;
	mov.u64 	%rd346, %rd10;
	mov.f64 	%fd188, %fd3;
	@%p100 bra 	$L__BB2_10;
	setp.lt.s64 	%p101, %rd10, %rd337;
	min.s64 	%rd346, %rd10, %rd337;
	selp.f64 	%fd188, %fd3, %fd4, %p101;
$L__BB2_10:
	add.s32 	%r412, %r412, 256;
	add.s64 	%rd337, %rd337, 256;
	add.s64 	%rd336, %rd336, 1024;
	add.s32 	%r410, %r410, 1;
	setp.ne.s32 	%p102, %r410, 0;
	@%p102 bra 	$L__BB2_7;
$L__BB2_11:
	setp.lt.u32 	%p103, %r4, 768;
	@%p103 bra 	$L__BB2_26;
	add.s32 	%r413, %r412, 512;
$L__BB2_13:
	mov.u32 	%r12, %r413;
	add.s32 	%r182, %r12, -512;
	cvt.s64.s32 	%rd300, %r182;
	mul.wide.s32 	%rd301, %r182, 4;
	add.s64 	%rd18, %rd1, %rd301;
	add.s64 	%rd19, %rd200, %rd300;
	ld.global.u32 	%r183, [%rd18];
	mul.wide.u32 	%rd302, %r183, 8;
	add.s64 	%rd303, %rd2, %rd302;
	ld.global.f64 	%fd10, [%rd303];
	setp.lt.f64 	%p104, %fd188, %fd10;
	mov.u64 	%rd343, %rd19;
	mov.f64 	%fd185, %fd10;
	@%p104 bra 	$L__BB2_16;
	setp.lt.f64 	%p105, %fd10, %fd188;
	mov.u64 	%rd343, %rd346;
	mov.f64 	%fd185, %fd188;
	@%p105 bra 	$L__BB2_16;
	setp.lt.s64 	%p106, %rd346, %rd19;
	min.s64 	%rd343, %rd346, %rd19;
	selp.f64 	%fd185, %fd188, %fd10, %p106;
$L__BB2_16:
	add.s32 	%r184, %r12, -256;
	cvt.s64.s32 	%rd304, %r184;
	add.s64 	%rd22, %rd200, %rd304;
	ld.global.u32 	%r185, [%rd18+1024];
	mul.wide.u32 	%rd305, %r185, 8;
	add.s64 	%rd306, %rd2, %rd305;
	ld.global.f64 	%fd13, [%rd306];
	setp.lt.f64 	%p107, %fd185, %fd13;
	mov.u64 	%rd344, %rd22;
	mov.f64 	%fd186, %fd13;
	@%p107 bra 	$L__BB2_19;
	setp.lt.f64 	%p108, %fd13, %fd185;
	mov.u64 	%rd344, %rd343;
	mov.f64 	%fd186, %fd185;
	@%p108 bra 	$L__BB2_19;
	setp.lt.s64 	%p109, %rd343, %rd22;
	min.s64 	%rd344, %rd343, %rd22;
	selp.f64 	%fd186, %fd185, %fd13, %p109;
$L__BB2_19:
	cvt.s64.s32 	%rd307, %r12;
	add.s64 	%rd25, %rd200, %rd307;
	ld.global.u32 	%r186, [%rd18+2048];
	mul.wide.u32 	%rd308, %r186, 8;
	add.s64 	%rd309, %rd2, %rd308;
	ld.global.f64 	%fd16, [%rd309];
	setp.lt.f64 	%p110, %fd186, %fd16;
	mov.u64 	%rd345, %rd25;
	mov.f64 	%fd187, %fd16;
	@%p110 bra 	$L__BB2_22;
	setp.lt.f64 	%p111, %fd16, %fd186;
	mov.u64 	%rd345, %rd344;
	mov.f64 	%fd187, %fd186;
	@%p111 bra 	$L__BB2_22;
	setp.lt.s64 	%p112, %rd344, %rd25;
	min.s64 	%rd345, %rd344, %rd25;
	selp.f64 	%fd187, %fd186, %fd16, %p112;
$L__BB2_22:
	add.s32 	%r187, %r12, 256;
	cvt.s64.s32 	%rd310, %r187;
	add.s64 	%rd28, %rd200, %rd310;
	ld.global.u32 	%r188, [%rd18+3072];
	mul.wide.u32 	%rd311, %r188, 8;
	add.s64 	%rd312, %rd2, %rd311;
	ld.global.f64 	%fd19, [%rd312];
	setp.lt.f64 	%p113, %fd187, %fd19;
	mov.u64 	%rd346, %rd28;
	mov.f64 	%fd188, %fd19;
	@%p113 bra 	$L__BB2_25;
	setp.lt.f64 	%p114, %fd19, %fd187;
	mov.u64 	%rd346, %rd345;
	mov.f64 	%fd188, %fd187;
	@%p114 bra 	$L__BB2_25;
	setp.lt.s64 	%p115, %rd345, %rd28;
	min.s64 	%rd346, %rd345, %rd28;
	selp.f64 	%fd188, %fd187, %fd19, %p115;
$L__BB2_25:
	add.s32 	%r413, %r12, 1024;
	add.s32 	%r189, %r12, 512;
	setp.lt.s32 	%p116, %r189, %r36;
	@%p116 bra 	$L__BB2_13;
$L__BB2_26:
	setp.lt.s32 	%p117, %r36, 256;
	@%p117 bra 	$L__BB2_71;
	// begin inline asm
	mov.u32 %r303, %laneid;
	// end inline asm
	mov.b64 	%rd323, %fd188;
	mov.b64 	{%r305, %r310}, %rd323;
	mov.b32 	%r321, 1;
	mov.b32 	%r322, 31;
	mov.b32 	%r323, -1;
	// begin inline asm
	shfl.sync.down.b32 %r304, %r305, %r321, %r322, %r323;
	// end inline asm
	// begin inline asm
	shfl.sync.down.b32 %r309, %r310, %r321, %r322, %r323;
	// end inline asm
	mov.b64 	%rd324, {%r304, %r309};
	mov.b64 	%fd23, %rd324;
	mov.b64 	{%r315, %r320}, %rd346;
	// begin inline asm
	shfl.sync.down.b32 %r314, %r315, %r321, %r322, %r323;
	// end inline asm
	// begin inline asm
	shfl.sync.down.b32 %r319, %r320, %r321, %r322, %r323;
	// end inline asm
	mov.b64 	%rd32, {%r314, %r319};
	setp.gt.s32 	%p169, %r303, 30;
	mov.u64 	%rd348, %rd346;
	mov.f64 	%fd190, %fd188;
	@%p169 bra 	$L__BB2_31;
	setp.lt.f64 	%p170, %fd188, %fd23;
	mov.u64 	%rd348, %rd32;
	mov.f64 	%fd190, %fd23;
	@%p170 bra 	$L__BB2_31;
	setp.gt.f64 	%p171, %fd188, %fd23;
	mov.u64 	%rd348, %rd346;
	mov.f64 	%fd190, %fd188;
	@%p171 bra 	$L__BB2_31;
	setp.lt.s64 	%p172, %rd346, %rd32;
	min.s64 	%rd348, %rd346, %rd32;
	selp.f64 	%fd190, %fd188, %fd23, %p172;
$L__BB2_31:
	mov.b64 	%rd325, %fd190;
	mov.b64 	{%r325, %r330}, %rd325;
	mov.b32 	%r341, 2;
	mov.b32 	%r342, 31;
	mov.b32 	%r343, -1;
	// begin inline asm
	shfl.sync.down.b32 %r324, %r325, %r341, %r342, %r343;
	// end inline asm
	// begin inline asm
	shfl.sync.down.b32 %r329, %r330, %r341, %r342, %r343;
	// end inline asm
	mov.b64 	%rd326, {%r324, %r329};
	mov.b64 	%fd26, %rd326;
	mov.b64 	{%r335, %r340}, %rd348;
	// begin inline asm
	shfl.sync.down.b32 %r334, %r335, %r341, %r342, %r343;
	// end inline asm
	// begin inline asm
	shfl.sync.down.b32 %r339, %r340, %r341, %r342, %r343;
	// end inline asm
	mov.b64 	%rd35, {%r334, %r339};
	setp.gt.s32 	%p173, %r303, 29;
	mov.u64 	%rd349, %rd348;
	mov.f64 	%fd191, %fd190;
	@%p173 bra 	$L__BB2_35;
	setp.lt.f64 	%p174, %fd190, %fd26;
	mov.u64 	%rd349, %rd35;
	mov.f64 	%fd191, %fd26;
	@%p174 bra 	$L__BB2_35;
	setp.gt.f64 	%p175, %fd190, %fd26;
	mov.u64 	%rd349, %rd348;
	mov.f64 	%fd191, %fd190;
	@%p175 bra 	$L__BB2_35;
	setp.lt.s64 	%p176, %rd348, %rd35;
	min.s64 	%rd349, %rd348, %rd35;
	selp.f64 	%fd191, %fd190, %fd26, %p176;
$L__BB2_35:
	mov.b64 	%rd327, %fd191;
	mov.b64 	{%r345, %r350}, %rd327;
	mov.b32 	%r361, 4;
	mov.b32 	%r362, 31;
	mov.b32 	%r363, -1;
	// begin inline asm
	shfl.sync.down.b32 %r344, %r345, %r361, %r362, %r363;
	// end inline asm
	// begin inline asm
	shfl.sync.down.b32 %r349, %r350, %r361, %r362, %r363;
	// end inline asm
	mov.b64 	%rd328, {%r344, %r349};
	mov.b64 	%fd29, %rd328;
	mov.b64 	{%r355, %r360}, %rd349;
	// begin inline asm
	shfl.sync.down.b32 %r354, %r355, %r361, %r362, %r363;
	// end inline asm
	// begin inline asm
	shfl.sync.down.b32 %r359, %r360, %r361, %r362, %r363;
	// end inline asm
	mov.b64 	%rd38, {%r354, %r359};
	setp.gt.s32 	%p177, %r303, 27;
	mov.u64 	%rd350, %rd349;
	mov.f64 	%fd192, %fd191;
	@%p177 bra 	$L__BB2_39;
	setp.lt.f64 	%p178, %fd191, %fd29;
	mov.u64 	%rd350, %rd38;
	mov.f64 	%fd192, %fd29;
	@%p178 bra 	$L__BB2_39;
	setp.gt.f64 	%p179, %fd191, %fd29;
	mov.u64 	%rd350, %rd349;
	mov.f64 	%fd192, %fd191;
	@%p179 bra 	$L__BB2_39;
	setp.lt.s64 	%p180, %rd349, %rd38;
	min.s64 	%rd350, %rd349, %rd38;
	selp.f64 	%fd192, %fd191, %fd29, %p180;
$L__BB2_39:
	mov.b64 	%rd329, %fd192;
	mov.b64 	{%r365, %r370}, %rd329;
	mov.b32 	%r381, 8;
	mov.b32 	%r382, 31;
	mov.b32 	%r383, -1;
	// begin inline asm
	shfl.sync.down.b32 %r364, %r365, %r381, %r382, %r383;
	// end inline asm
	// begin inline asm
	shfl.sync.down.b32 %r369, %r370, %r381, %r382, %r383;
	// end inline asm
	mov.b64 	%rd330, {%r364, %r369};
	mov.b64 	%fd32, %rd330;
	mov.b64 	{%r375, %r380}, %rd350;
	// begin inline asm
	shfl.sync.down.b32 %r374, %r375, %r381, %r382, %r383;
	// end inline asm
	// begin inline asm
	shfl.sync.down.b32 %r379, %r380, %r381, %r382, %r383;
	// end inline asm
	mov.b64 	%rd41, {%r374, %r379};
	setp.gt.s32 	%p181, %r303, 23;
	mov.u64 	%rd351, %rd350;
	mov.f64 	%fd193, %fd192;
	@%p181 bra 	$L__BB2_43;
	setp.lt.f64 	%p182, %fd192, %fd32;
	mov.u64 	%rd351, %rd41;
	mov.f64 	%fd193, %fd32;
	@%p182 bra 	$L__BB2_43;
	setp.gt.f64 	%p183, %fd192, %fd32;
	mov.u64 	%rd351, %rd350;
	mov.f64 	%fd193, %fd192;
	@%p183 bra 	$L__BB2_43;
	setp.lt.s64 	%p184, %rd350, %rd41;
	min.s64 	%rd351, %rd350, %rd41;
	selp.f64 	%fd193, %fd192, %fd32, %p184;
$L__BB2_43:
	mov.b64 	%rd331, %fd193;
	mov.b64 	{%r385, %r390}, %rd331;
	mov.b32 	%r401, 16;
	mov.b32 	%r402, 31;
	mov.b32 	%r403, -1;
	// begin inline asm
	shfl.sync.down.b32 %r384, %r385, %r401, %r402, %r403;
	// end inline asm
	// begin inline asm
	shfl.sync.down.b32 %r389, %r390, %r401, %r402, %r403;
	// end inline asm
	mov.b64 	%rd332, {%r384, %r389};
	mov.b64 	%fd35, %rd332;
	mov.b64 	{%r395, %r400}, %rd351;
	// begin inline asm
	shfl.sync.down.b32 %r394, %r395, %r401, %r402, %r403;
	// end inline asm
	// begin inline asm
	shfl.sync.down.b32 %r399, %r400, %r401, %r402, %r403;
	// end inline asm
	mov.b64 	%rd44, {%r394, %r399};
	setp.gt.s32 	%p185, %r303, 15;
	mov.u64 	%rd404, %rd351;
	mov.f64 	%fd241, %fd193;
	@%p185 bra 	$L__BB2_47;
	setp.lt.f64 	%p186, %fd193, %fd35;
	mov.u64 	%rd404, %rd44;
	mov.f64 	%fd241, %fd35;
	@%p186 bra 	$L__BB2_47;
	setp.gt.f64 	%p187, %fd193, %fd35;
	mov.u64 	%rd404, %rd351;
	mov.f64 	%fd241, %fd193;
	@%p187 bra 	$L__BB2_47;
	setp.lt.s64 	%p188, %rd351, %rd44;
	min.s64 	%rd404, %rd351, %rd44;
	selp.f64 	%fd241, %fd193, %fd35, %p188;
$L__BB2_47:
	setp.ne.s32 	%p189, %r303, 0;
	@%p189 bra 	$L__BB2_49;
	shr.u32 	%r404, %r1, 1;
	and.b32  	%r405, %r404, 496;
	mov.u32 	%r406, _ZN6thrust24THRUST_300001_SM_1000_NS8cuda_cub4core6detail5shmemE;
	add.s32 	%r407, %r406, %r405;
	st.shared.f64 	[%r407+8], %fd241;
	st.shared.u64 	[%r407+16], %rd404;
$L__BB2_49:
	bar.sync 	0;
	setp.ne.s32 	%p190, %r1, 0;
	@%p190 bra 	$L__BB2_204;
	ld.shared.f64 	%fd38, [_ZN6thrust24THRUST_300001_SM_1000_NS8cuda_cub4core6detail5shmemE+24];
	ld.shared.u64 	%rd47, [_ZN6thrust24THRUST_300001_SM_1000_NS8cuda_cub4core6detail5shmemE+32];
	setp.lt.f64 	%p191, %fd241, %fd38;
	mov.u64 	%rd353, %rd47;
	mov.f64 	%fd195, %fd38;
	@%p191 bra 	$L__BB2_53;
	setp.lt.f64 	%p192, %fd38, %fd241;
	mov.u64 	%rd353, %rd404;
	mov.f64 	%fd195, %fd241;
	@%p192 bra 	$L__BB2_53;
	setp.lt.s64 	%p193, %rd404, %rd47;
	min.s64 	%rd353, %rd404, %rd47;
	selp.f64 	%fd195, %fd241, %fd38, %p193;
$L__BB2_53:
	ld.shared.f64 	%fd41, [_ZN6thrust24THRUST_300001_SM_1000_NS8cuda_cub4core6detail5shmemE+40];
	ld.shared.u64 	%rd50, [_ZN6thrust24THRUST_300001_SM_1000_NS8cuda_cub4core6detail5shmemE+48];
	setp.lt.f64 	%p194, %fd195, %fd41;
	mov.u64 	%rd354, %rd50;
	mov.f64 	%fd196, %fd41;
	@%p194 bra 	$L__BB2_56;
	setp.lt.f64 	%p195, %fd41, %fd195;
	mov.u64 	%rd354, %rd353;
	mov.f64 	%fd196, %fd195;
	@%p195 bra 	$L__BB2_56;
	setp.lt.s64 	%p196, %rd353, %rd50;
	min.s64 	%rd354, %rd353, %rd50;
	selp.f64 	%fd196, %fd195, %fd41, %p196;
$L__BB2_56:
	ld.shared.f64 	%fd44, [_ZN6thrust24THRUST_300001_SM_1000_NS8cuda_cub4core6detail5shmemE+56];
	ld.shared.u64 	%rd53, [_ZN6thrust24THRUST_300001_SM_1000_NS8cuda_cub4core6detail5shmemE+64];
	setp.lt.f64 	%p197, %fd196, %fd44;
	mov.u64 	%rd355, %rd53;
	mov.f64 	%fd197, %fd44;
	@%p197 bra 	$L__BB2_59;
	setp.lt.f64 	%p198, %fd44, %fd196;
	mov.u64 	%rd355, %rd354;
	mov.f64 	%fd197, %fd196;
	@%p198 bra 	$L__BB2_59;
	setp.lt.s64 	%p199, %rd354, %rd53;
	min.s64 	%rd355, %rd354, %rd53;
	selp.f64 	%fd197, %fd196, %fd44, %p199;
$L__BB2_59:
	ld.shared.f64 	%fd47, [_ZN6thrust24THRUST_300001_SM_1000_NS8cuda_cub4core6detail5shmemE+72];
	ld.shared.u64 	%rd56, [_ZN6thrust24THRUST_300001_SM_1000_NS8cuda_cub4core6detail5shmemE+80];
	setp.lt.f64 	%p200, %fd197, %fd47;
	mov.u64 	%rd356, %rd56;
	mov.f64 	%fd198, %fd47;
	@%p200 bra 	$L__BB2_62;
	setp.lt.f64 	%p201, %fd47, %fd197;
	mov.u64 	%rd356, %rd355;
	mov.f64 	%fd198, %fd197;
	@%p201 bra 	$L__BB2_62;
	setp.lt.s64 	%p202, %rd355, %rd56;
	min.s64 	%rd356, %rd355, %rd56;
	selp.f64 	%fd198, %fd197, %fd47, %p202;
$L__BB2_62:
	ld.shared.f64 	%fd50, [_ZN6thrust24THRUST_300001_SM_1000_NS8cuda_cub4core6detail5shmemE+88];
	ld.shared.u64 	%rd59, [_ZN6thrust24THRUST_300001_SM_1000_NS8cuda_cub4core6detail5shmemE+96];
	setp.lt.f64 	%p203, %fd198, %fd50;
	mov.u64 	%rd357, %rd59;
	mov.f64 	%fd199, %fd50;
	@%p203 bra 	$L__BB2_65;
	setp.lt.f64 	%p204, %fd50, %fd198;
	mov.u64 	%rd357, %rd356;
	mov.f64 	%fd199, %fd198;
	@%p204 bra 	$L__BB2_65;
	setp.lt.s64 	%p205, %rd356, %rd59;
	min.s64 	%rd357, %rd356, %rd59;
	selp.f64 	%fd199, %fd198, %fd50, %p205;
$L__BB2_65:
	ld.shared.f64 	%fd53, [_ZN6thrust24THRUST_300001_SM_1000_NS8cuda_cub4core6detail5shmemE+104];
	ld.shared.u64 	%rd62, [_ZN6thrust24THRUST_300001_SM_1000_NS8cuda_cub4core6detail5shmemE+112];
	setp.lt.f64 	%p206, %fd199, %fd53;
	mov.u64 	%rd358, %rd62;
	mov.f64 	%fd200, %fd53;
	@%p206 bra 	$L__BB2_68;
	setp.lt.f64 	%p207, %fd53, %fd199;
	mov.u64 	%rd358, %rd357;
	mov.f64 	%fd200, %fd199;
	@%p207 bra 	$L__BB2_68;
	setp.lt.s64 	%p208, %rd357, %rd62;
	min.s64 	%rd358, %rd357, %rd62;
	selp.f64 	%fd200, %fd199, %fd53, %p208;
$L__BB2_68:
	ld.shared.f64 	%fd56, [_ZN6thrust24THRUST_300001_SM_1000_NS8cuda_cub4core6detail5shmemE+120];
	ld.shared.u64 	%rd65, [_ZN6thrust24THRUST_300001_SM_1000_NS8cuda_cub4core6detail5shmemE+128];
	setp.lt.f64 	%p209, %fd200, %fd56;
	mov.u64 	%rd404, %rd65;
	mov.f64 	%fd241, %fd56;
	@%p209 bra 	$L__BB2_204;
	setp.lt.f64 	%p210, %fd56, %fd200;
	mov.u64 	%rd404, %rd358;
	mov.f64 	%fd241, %fd200;
	@%p210 bra 	$L__BB2_204;
	setp.lt.s64 	%p211, %rd358, %rd65;
	min.s64 	%rd404, %rd358, %rd65;
	selp.f64 	%fd241, %fd200, %fd56, %p211;
	bra.uni 	$L__BB2_204;
$L__BB2_71:
	// begin inline asm
	mov.u32 %r190, %laneid;
	// end inline asm
	and.b32  	%r211, %r1, 992;
	add.s32 	%r212, %r211, 32;
	setp.gt.s32 	%p118, %r212, %r36;
	not.b32 	%r213, %r211;
	add.s32 	%r214, %r36, %r213;
	selp.b32 	%r209, %r214, 31, %p118;
	mov.b64 	%rd313, %fd188;
	mov.b64 	{%r192, %r197}, %rd313;
	mov.b32 	%r208, 1;
	mov.b32 	%r210, -1;
	// begin inline asm
	shfl.sync.down.b32 %r191, %r192, %r208, %r209, %r210;
	// end inline asm
	// begin inline asm
	shfl.sync.down.b32 %r196, %r197, %r208, %r209, %r210;
	// end inline asm
	mov.b64 	%rd314, {%r191, %r196};
	mov.b64 	%fd58, %rd314;
	mov.b64 	{%r202, %r207}, %rd346;
	// begin inline asm
	shfl.sync.down.b32 %r201, %r202, %r208, %r209, %r210;
	// end inline asm
	// begin inline asm
	shfl.sync.down.b32 %r206, %r207, %r208, %r209, %r210;
	// end inline asm
	mov.b64 	%rd67, {%r201, %r206};
	setp.ge.s32 	%p119, %r190, %r209;
	mov.f64 	%fd201, %fd188;
	mov.u64 	%rd359, %rd346;
	@%p119 bra 	$L__BB2_75;
	setp.lt.f64 	%p120, %fd188, %fd58;
	mov.f64 	%fd201, %fd58;
	mov.u64 	%rd359, %rd67;
	@%p120 bra 	$L__BB2_75;
	setp.gt.f64 	%p121, %fd188, %fd58;
	mov.f64 	%fd201, %fd188;
	mov.u64 	%rd359, %rd346;
	@%p121 bra 	$L__BB2_75;
	setp.lt.s64 	%p122, %rd346, %rd67;
	selp.f64 	%fd201, %fd188, %fd58, %p122;
	min.s64 	%rd359, %rd346, %rd67;
$L__BB2_75:
	mov.b64 	%rd315, %fd201;
	mov.b64 	{%r216, %r221}, %rd315;
	mov.b32 	%r232, 2;
	mov.b32 	%r234, -1;
	// begin inline asm
	shfl.sync.down.b32 %r215, %r216, %r232, %r209, %r234;
	// end inline asm
	// begin inline asm
	shfl.sync.down.b32 %r220, %r221, %r232, %r209, %r234;
	// end inline asm
	mov.b64 	%rd316, {%r215, %r220};
	mov.b64 	%fd61, %rd316;
	mov.b64 	{%r226, %r231}, %rd359;
	// begin inline asm
	shfl.sync.down.b32 %r225, %r226, %r232, %r209, %r234;
	// end inline asm
	// begin inline asm
	shfl.sync.down.b32 %r230, %r231, %r232, %r209, %r234;
	// end inline asm
	mov.b64 	%rd70, {%r225, %r230};
	add.s32 	%r235, %r190, 2;
	setp.gt.s32 	%p123, %r235, %r209;
	mov.f64 	%fd202, %fd201;
	mov.u64 	%rd360, %rd359;
	@%p123 bra 	$L__BB2_79;
	setp.lt.f64 	%p124, %fd201, %fd61;
	mov.f64 	%fd202, %fd61;
	mov.u64 	%rd360, %rd70;
	@%p124 bra 	$L__BB2_79;
	setp.gt.f64 	%p125, %fd201, %fd61;
	mov.f64 	%fd202, %fd201;
	mov.u64 	%rd360, %rd359;
	@%p125 bra 	$L__BB2_79;
	setp.lt.s64 	%p126, %rd359, %rd70;
	selp.f64 	%fd202, %fd201, %fd61, %p126;
	min.s64 	%rd360, %rd359, %rd70;
$L__BB2_79:
	mov.b64 	%rd317, %fd202;
	mov.b64 	{%r237, %r242}, %rd317;
	mov.b32 	%r253, 4;
	mov.b32 	%r255, -1;
	// begin inline asm
	shfl.sync.down.b32 %r236, %r237, %r253, %r209, %r255;
	// end inline asm
	// begin inline asm
	shfl.sync.down.b32 %r241, %r242, %r253, %r209, %r255;
	// end inline asm
	mov.b64 	%rd318, {%r236, %r241};
	mov.b64 	%fd64, %rd318;
	mov.b64 	{%r247, %r252}, %rd360;
	// begin inline asm
	shfl.sync.down.b32 %r246, %r247, %r253, %r209, %r255;
	// end inline asm
	// begin inline asm
	shfl.sync.down.b32 %r251, %r252, %r253, %r209, %r255;
	// end inline asm
	mov.b64 	%rd73, {%r246, %r251};
	add.s32 	%r256, %r190, 4;
	setp.gt.s32 	%p127, %r256, %r209;
	mov.f64 	%fd203, %fd202;
	mov.u64 	%rd361, %rd360;
	@%p127 bra 	$L__BB2_83;
	setp.lt.f64 	%p128, %fd202, %fd64;
	mov.f64 	%fd203, %fd64;
	mov.u64 	%rd361, %rd73;
	@%p128 bra 	$L__BB2_83;
	setp.gt.f64 	%p129, %fd202, %fd64;
	mov.f64 	%fd203, %fd202;
	mov.u64 	%rd361, %rd360;
	@%p129 bra 	$L__BB2_83;
	setp.lt.s64 	%p130, %rd360, %rd73;
	selp.f64 	%fd203, %fd202, %fd64, %p130;
	min.s64 	%rd361, %rd360, %rd73;
$L__BB2_83:
	mov.b64 	%rd319, %fd203;
	mov.b64 	{%r258, %r263}, %rd319;
	mov.b32 	%r274, 8;
	mov.b32 	%r276, -1;
	// begin inline asm
	shfl.sync.down.b32 %r257, %r258, %r274, %r209, %r276;
	// end inline asm
	// begin inline asm
	shfl.sync.down.b32 %r262, %r263, %r274, %r209, %r276;
	// end inline asm
	mov.b64 	%rd320, {%r257, %r262};
	mov.b64 	%fd67, %rd320;
	mov.b64 	{%r268, %r273}, %rd361;
	// begin inline asm
	shfl.sync.down.b32 %r267, %r268, %r274, %r209, %r276;
	// end inline asm
	// begin inline asm
	shfl.sync.down.b32 %r272, %r273, %r274, %r209, %r276;
	// end inline asm
	mov.b64 	%rd76, {%r267, %r272};
	add.s32 	%r277, %r190, 8;
	setp.gt.s32 	%p131, %r277, %r209;
	mov.f64 	%fd204, %fd203;
	mov.u64 	%rd362, %rd361;
	@%p131 bra 	$L__BB2_87;
	setp.lt.f64 	%p132, %fd203, %fd67;
	mov.f64 	%fd204, %fd67;
	mov.u64 	%rd362, %rd76;
	@%p132 bra 	$L__BB2_87;
	setp.gt.f64 	%p133, %fd203, %fd67;
	mov.f64 	%fd204, %fd203;
	mov.u64 	%rd362, %rd361;
	@%p133 bra 	$L__BB2_87;
	setp.lt.s64 	%p134, %rd361, %rd76;
	selp.f64 	%fd204, %fd203, %fd67, %p134;
	min.s64 	%rd362, %rd361, %rd76;
$L__BB2_87:
	mov.b64 	%rd321, %fd204;
	mov.b64 	{%r279, %r284}, %rd321;
	mov.b32 	%r295, 16;
	mov.b32 	%r297, -1;
	// begin inline asm
	shfl.sync.down.b32 %r278, %r279, %r295, %r209, %r297;
	// end inline asm
	// begin inline asm
	shfl.sync.down.b32 %r283, %r284, %r295, %r209, %r297;
	// end inline asm
	mov.b64 	%rd322, {%r278, %r283};
	mov.b64 	%fd70, %rd322;
	mov.b64 	{%r289, %r294}, %rd362;
	// begin inline asm
	shfl.sync.down.b32 %r288, %r289, %r295, %r209, %r297;
	// end inline asm
	// begin inline asm
	shfl.sync.down.b32 %r293, %r294, %r295, %r209, %r297;
	// end inline asm
	mov.b64 	%rd79, {%r288, %r293};
	add.s32 	%r298, %r190, 16;
	setp.gt.s32 	%p135, %r298, %r209;
	mov.f64 	%fd241, %fd204;
	mov.u64 	%rd404, %rd362;
	@%p135 bra 	$L__BB2_91;
	setp.lt.f64 	%p136, %fd204, %fd70;
	mov.f64 	%fd241, %fd70;
	mov.u64 	%rd404, %rd79;
	@%p136 bra 	$L__BB2_91;
	setp.gt.f64 	%p137, %fd204, %fd70;
	mov.f64 	%fd241, %fd204;
	mov.u64 	%rd404, %rd362;
	@%p137 bra 	$L__BB2_91;
	setp.lt.s64 	%p138, %rd362, %rd79;
	selp.f64 	%fd241, %fd204, %fd70, %p138;
	min.s64 	%rd404, %rd362, %rd79;
$L__BB2_91:
	setp.ne.s32 	%p139, %r190, 0;
	@%p139 bra 	$L__BB2_93;
	shr.u32 	%r299, %r1, 1;
	and.b32  	%r300, %r299, 496;
	mov.u32 	%r301, _ZN6thrust24THRUST_300001_SM_1000_NS8cuda_cub4core6detail5shmemE;
	add.s32 	%r302, %r301, %r300;
	st.shared.f64 	[%r302+8], %fd241;
	st.shared.u64 	[%r302+16], %rd404;
$L__BB2_93:
	bar.sync 	0;
	setp.ne.s32 	%p140, %r1, 0;
	@%p140 bra 	$L__BB2_204;
	setp.lt.s32 	%p141, %r36, 33;
	mov.f64 	%fd206, %fd241;
	mov.u64 	%rd364, %rd404;
	@%p141 bra 	$L__BB2_98;
	ld.shared.f64 	%fd73, [_ZN6thrust24THRUST_300001_SM_1000_NS8cuda_cub4core6detail5shmemE+24];
	ld.shared.u64 	%rd82, [_ZN6thrust24THRUST_300001_SM_1000_NS8cuda_cub4core6detail5shmemE+32];
	setp.lt.f64 	%p142, %fd241, %fd73;
	mov.f64 	%fd206, %fd73;
	mov.u64 	%rd364, %rd82;
	@%p142 bra 	$L__BB2_98;
	setp.lt.f64 	%p143, %fd73, %fd241;
	mov.f64 	%fd206, %fd241;
	mov.u64 	%rd364, %rd404;
	@%p143 bra 	$L__BB2_98;
	setp.lt.s64 	%p144, %rd404, %rd82;
	selp.f64 	%fd206, %fd241, %fd73, %p144;
	min.s64 	%rd364, %rd404, %rd82;
$L__BB2_98:
	setp.lt.s32 	%p145, %r36, 65;
	mov.f64 	%fd207, %fd206;
	mov.u64 	%rd365, %rd364;
	@%p145 bra 	$L__BB2_102;
	ld.shared.f64 	%fd76, [_ZN6thrust24THRUST_300001_SM_1000_NS8cuda_cub4core6detail5shmemE+40];
	ld.shared.u64 	%rd85, [_ZN6thrust24THRUST_300001_SM_1000_NS8cuda_cub4core6detail5shmemE+48];
	setp.lt.f64 	%p146, %fd206, %fd76;
	mov.f64 	%fd207, %fd76;
	mov.u64 	%rd365, %rd85;
	@%p146 bra 	$L__BB2_102;
	setp.lt.f64 	%p147, %fd76, %fd206;
	mov.f64 	%fd207, %fd206;
	mov.u64 	%rd365, %rd364;
	@%p147 bra 	$L__BB2_102;
	setp.lt.s64 	%p148, %rd364, %rd85;
	selp.f64 	%fd207, %fd206, %fd76, %p148;
	min.s64 	%rd365, %rd364, %rd85;
$L__BB2_102:
	setp.lt.s32 	%p149, %r36, 97;
	mov.f64 	%fd208, %fd207;
	mov.u64 	%rd366, %rd365;
	@%p149 bra 	$L__BB2_106;
	ld.shared.f64 	%fd79, [_ZN6thrust24THRUST_300001_SM_1000_NS8cuda_cub4core6detail5shmemE+56];
	ld.shared.u64 	%rd88, [_ZN6thrust24THRUST_300001_SM_1000_NS8cuda_cub4core6detail5shmemE+64];
	setp.lt.f64 	%p150, %fd207, %fd79;
	mov.f64 	%fd208, %fd79;
	mov.u64 	%rd366, %rd88;
	@%p150 bra 	$L__BB2_106;
	setp.lt.f64 	%p151, %fd79, %fd207;
	mov.f64 	%fd208, %fd207;
	mov.u64 	%rd366, %rd365;
	@%p151 bra 	$L__BB2_106;
	setp.lt.s64 	%p152, %rd365, %rd88;
	selp.f64 	%fd208, %fd207, %fd79, %p152;
	min.s64 	%rd366, %rd365, %rd88;
$L__BB2_106:
	setp.lt.s32 	%p153, %r36, 129;
	mov.f64 	%fd209, %fd208;
	mov.u64 	%rd367, %rd366;
	@%p153 bra 	$L__BB2_110;
	ld.shared.f64 	%fd82, [_ZN6thrust24THRUST_300001_SM_1000_NS8cuda_cub4core6detail5shmemE+72];
	ld.shared.u64 	%rd91, [_ZN6thrust24THRUST_300001_SM_1000_NS8cuda_cub4core6detail5shmemE+80];
	setp.lt.f64 	%p154, %fd208, %fd82;
	mov.f64 	%fd209, %fd82;
	mov.u64 	%rd367, %rd91;
	@%p154 bra 	$L__BB2_110;
	setp.lt.f64 	%p155, %fd82, %fd208;
	mov.f64 	%fd209, %fd208;
	mov.u64 	%rd367, %rd366;
	@%p155 bra 	$L__BB2_110;
	setp.lt.s64 	%p156, %rd366, %rd91;
	selp.f64 	%fd209, %fd208, %fd82, %p156;
	min.s64 	%rd367, %rd366, %rd91;
$L__BB2_110:
	setp.lt.s32 	%p157, %r36, 161;
	mov.f64 	%fd210, %fd209;
	mov.u64 	%rd368, %rd367;
	@%p157 bra 	$L__BB2_114;
	ld.shared.f64 	%fd85, [_ZN6thrust24THRUST_300001_SM_1000_NS8cuda_cub4core6detail5shmemE+88];
	ld.shared.u64 	%rd94, [_ZN6thrust24THRUST_300001_SM_1000_NS8cuda_cub4core6detail5shmemE+96];
	setp.lt.f64 	%p158, %fd209, %fd85;
	mov.f64 	%fd210, %fd85;
	mov.u64 	%rd368, %rd94;
	@%p158 bra 	$L__BB2_114;
	setp.lt.f64 	%p159, %fd85, %fd209;
	mov.f64 	%fd210, %fd209;
	mov.u64 	%rd368, %rd367;
	@%p159 bra 	$L__BB2_114;
	setp.lt.s64 	%p160, %rd367, %rd94;
	selp.f64 	%fd210, %fd209, %fd85, %p160;
	min.s64 	%rd368, %rd367, %rd94;
$L__BB2_114:
	setp.lt.s32 	%p161, %r36, 193;
	mov.f64 	%fd211, %fd210;
	mov.u64 	%rd369, %rd368;
	@%p161 bra 	$L__BB2_118;
	ld.shared.f64 	%fd88, [_ZN6thrust24THRUST_300001_SM_1000_NS8cuda_cub4core6detail5shmemE+104];
	ld.shared.u64 	%rd97, [_ZN6thrust24THRUST_300001_SM_1000_NS8cuda_cub4core6detail5shmemE+112];
	setp.lt.f64 	%p162, %fd210, %fd88;
	mov.f64 	%fd211, %fd88;
	mov.u64 	%rd369, %rd97;
	@%p162 bra 	$L__BB2_118;
	setp.lt.f64 	%p163, %fd88, %fd210;
	mov.f64 	%fd211, %fd210;
	mov.u64 	%rd369, %rd368;
	@%p163 bra 	$L__BB2_118;
	setp.lt.s64 	%p164, %rd368, %rd97;
	selp.f64 	%fd211, %fd210, %fd88, %p164;
	min.s64 	%rd369, %rd368, %rd97;
$L__BB2_118:
	setp.lt.s32 	%p165, %r36, 225;
	mov.u64 	%rd404, %rd369;
	mov.f64 	%fd241, %fd211;
	@%p165 bra 	$L__BB2_204;
	ld.shared.f64 	%fd91, [_ZN6thrust24THRUST_300001_SM_1000_NS8cuda_cub4core6detail5shmemE+120];
	ld.shared.u64 	%rd100, [_ZN6thrust24THRUST_300001_SM_1000_NS8cuda_cub4core6detail5shmemE+128];
	setp.lt.f64 	%p166, %fd211, %fd91;
	mov.u64 	%rd404, %rd100;
	mov.f64 	%fd241, %fd91;
	@%p166 bra 	$L__BB2_204;
	setp.lt.f64 	%p167, %fd91, %fd211;
	mov.u64 	%rd404, %rd369;
	mov.f64 	%fd241, %fd211;
	@%p167 bra 	$L__BB2_204;
	setp.lt.s64 	%p168, %rd369, %rd100;
	selp.f64 	%fd241, %fd211, %fd91, %p168;
	min.s64 	%rd404, %rd369, %rd100;
	bra.uni 	$L__BB2_204;
$L__BB2_122:
	mov.u32 	%r17, %tid.x;
	cvt.u64.u32 	%rd202, %r17;
	cvta.to.global.u64 	%rd203, %rd198;
	mul.wide.u32 	%rd204, %r17, 4;
	add.s64 	%rd205, %rd203, %rd204;
	ld.global.u32 	%r37, [%rd205];
	mul.wide.u32 	%rd206, %r37, 8;
	add.s64 	%rd207, %rd2, %rd206;
	ld.global.f64 	%fd170, [%rd207];
	add.s32 	%r38, %r17, 256;
	cvt.u64.u32 	%rd208, %r38;
	ld.global.u32 	%r39, [%rd205+1024];
	mul.wide.u32 	%rd209, %r39, 8;
	add.s64 	%rd210, %rd2, %rd209;
	ld.global.f64 	%fd171, [%rd210];
	add.s32 	%r40, %r17, 512;
	cvt.u64.u32 	%rd211, %r40;
	ld.global.u32 	%r41, [%rd205+2048];
	mul.wide.u32 	%rd212, %r41, 8;
	add.s64 	%rd213, %rd2, %rd212;
	ld.global.f64 	%fd172, [%rd213];
	add.s32 	%r42, %r17, 768;
	cvt.u64.u32 	%rd214, %r42;
	ld.global.u32 	%r43, [%rd205+3072];
	mul.wide.u32 	%rd215, %r43, 8;
	add.s64 	%rd216, %rd2, %rd215;
	ld.global.f64 	%fd173, [%rd216];
	or.b32  	%r44, %r17, 1024;
	cvt.u64.u32 	%rd102, %r44;
	add.s64 	%rd391, %rd200, %rd102;
	ld.global.u32 	%r45, [%rd205+4096];
	mul.wide.u32 	%rd217, %r45, 8;
	add.s64 	%rd218, %rd2, %rd217;
	ld.global.f64 	%fd228, [%rd218];
	setp.geu.f64 	%p3, %fd170, %fd171;
	selp.f64 	%fd174, %fd170, %fd171, %p3;
	selp.b64 	%rd219, %rd202, %rd208, %p3;
	setp.geu.f64 	%p4, %fd174, %fd172;
	selp.f64 	%fd175, %fd174, %fd172, %p4;
	selp.b64 	%rd220, %rd219, %rd211, %p4;
	setp.geu.f64 	%p5, %fd175, %fd173;
	selp.f64 	%fd94, %fd175, %fd173, %p5;
	selp.b64 	%rd105, %rd220, %rd214, %p5;
	setp.lt.f64 	%p6, %fd94, %fd228;
	@%p6 bra 	$L__BB2_124;
	setp.lt.f64 	%p7, %fd228, %fd94;
	setp.lt.u64 	%p8, %rd105, %rd102;
	or.pred  	%p9, %p7, %p8;
	selp.f64 	%fd228, %fd94, %fd228, %p9;
	add.s64 	%rd221, %rd200, %rd105;
	selp.b64 	%rd391, %rd221, %rd391, %p9;
$L__BB2_124:
	setp.lt.u32 	%p10, %r36, 2560;
	mov.b32 	%r415, 1280;
	@%p10 bra 	$L__BB2_137;
	mov.b32 	%r414, 1280;
	mov.f64 	%fd213, %fd228;
$L__BB2_126:
	cvt.u64.u32 	%rd222, %r414;
	add.s64 	%rd223, %rd202, %rd222;
	mul.wide.u32 	%rd224, %r414, 4;
	cvta.to.global.u64 	%rd225, %rd198;
	add.s64 	%rd227, %rd225, %rd204;
	add.s64 	%rd228, %rd227, %rd224;
	add.s64 	%rd372, %rd223, %rd200;
	ld.global.u32 	%r48, [%rd228];
	mul.wide.u32 	%rd229, %r48, 8;
	add.s64 	%rd230, %rd2, %rd229;
	ld.global.f64 	%fd214, [%rd230];
	ld.global.u32 	%r49, [%rd228+1024];
	mul.wide.u32 	%rd231, %r49, 8;
	add.s64 	%rd232, %rd2, %rd231;
	ld.global.f64 	%fd215, [%rd232];
	ld.global.u32 	%r50, [%rd228+2048];
	mul.wide.u32 	%rd233, %r50, 8;
	add.s64 	%rd234, %rd2, %rd233;
	ld.global.f64 	%fd216, [%rd234];
	ld.global.u32 	%r51, [%rd228+3072];
	mul.wide.u32 	%rd235, %r51, 8;
	add.s64 	%rd236, %rd2, %rd235;
	ld.global.f64 	%fd217, [%rd236];
	ld.global.u32 	%r52, [%rd228+4096];
	mul.wide.u32 	%rd237, %r52, 8;
	add.s64 	%rd238, %rd2, %rd237;
	ld.global.f64 	%fd228, [%rd238];
	setp.lt.f64 	%p11, %fd213, %fd214;
	@%p11 bra 	$L__BB2_128;
	setp.lt.f64 	%p12, %fd214, %fd213;
	setp.lt.s64 	%p13, %rd391, %rd372;
	or.pred  	%p14, %p12, %p13;
	selp.f64 	%fd214, %fd213, %fd214, %p14;
	selp.b64 	%rd372, %rd391, %rd372, %p14;
$L__BB2_128:
	cvt.u64.u32 	%rd239, %r414;
	add.s64 	%rd240, %rd202, %rd239;
	add.s64 	%rd241, %rd240, %rd200;
	add.s64 	%rd373, %rd241, 256;
	setp.lt.f64 	%p15, %fd214, %fd215;
	@%p15 bra 	$L__BB2_130;
	setp.lt.f64 	%p16, %fd215, %fd214;
	cvt.u64.u32 	%rd242, %r414;
	add.s64 	%rd243, %rd202, %rd242;
	add.s64 	%rd245, %rd243, %rd200;
	add.s64 	%rd246, %rd245, 256;
	setp.lt.s64 	%p17, %rd372, %rd246;
	or.pred  	%p18, %p16, %p17;
	selp.f64 	%fd215, %fd214, %fd215, %p18;
	selp.b64 	%rd373, %rd372, %rd246, %p18;
$L__BB2_130:
	add.s64 	%rd374, %rd241, 512;
	setp.lt.f64 	%p19, %fd215, %fd216;
	@%p19 bra 	$L__BB2_132;
	setp.lt.f64 	%p20, %fd216, %fd215;
	setp.lt.s64 	%p21, %rd373, %rd374;
	or.pred  	%p22, %p20, %p21;
	selp.f64 	%fd216, %fd215, %fd216, %p22;
	selp.b64 	%rd374, %rd373, %rd374, %p22;
$L__BB2_132:
	cvt.u64.u32 	%rd250, %r414;
	add.s64 	%rd251, %rd202, %rd250;
	add.s64 	%rd252, %rd251, %rd200;
	add.s64 	%rd375, %rd252, 768;
	setp.lt.f64 	%p23, %fd216, %fd217;
	@%p23 bra 	$L__BB2_134;
	setp.lt.f64 	%p24, %fd217, %fd216;
	setp.lt.s64 	%p25, %rd374, %rd375;
	or.pred  	%p26, %p24, %p25;
	selp.f64 	%fd217, %fd216, %fd217, %p26;
	selp.b64 	%rd375, %rd374, %rd375, %p26;
$L__BB2_134:
	add.s64 	%rd391, %rd252, 1024;
	setp.lt.f64 	%p27, %fd217, %fd228;
	@%p27 bra 	$L__BB2_136;
	setp.lt.f64 	%p28, %fd228, %fd217;
	setp.lt.s64 	%p29, %rd375, %rd391;
	or.pred  	%p30, %p28, %p29;
	selp.f64 	%fd228, %fd217, %fd228, %p30;
	selp.b64 	%rd391, %rd375, %rd391, %p30;
$L__BB2_136:
	add.s32 	%r415, %r414, 1280;
	add.s32 	%r53, %r414, 2560;
	setp.le.s32 	%p31, %r53, %r36;
	mov.u32 	%r414, %r415;
	mov.f64 	%fd213, %fd228;
	@%p31 bra 	$L__BB2_126;
$L__BB2_137:
	setp.le.s32 	%p32, %r36, %r415;
	@%p32 bra 	$L__BB2_160;
	sub.s32 	%r21, %r36, %r415;
	setp.ge.s32 	%p33, %r17, %r21;
	@%p33 bra 	$L__BB2_160;
	cvta.to.global.u64 	%rd128, %rd198;
	not.b32 	%r54, %r17;
	add.s32 	%r55, %r36, %r54;
	sub.s32 	%r22, %r55, %r415;
	and.b32  	%r56, %r22, 768;
	setp.eq.s32 	%p34, %r56, 768;
	mov.u32 	%r418, %r17;
	@%p34 bra 	$L__BB2_145;
	add.s32 	%r57, %r17, %r415;
	cvt.u64.u32 	%rd257, %r57;
	add.s64 	%rd379, %rd200, %rd257;
	mul.wide.u32 	%rd258, %r57, 4;
	add.s64 	%rd378, %rd128, %rd258;
	shr.u32 	%r58, %r22, 8;
	add.s32 	%r59, %r58, 1;
	and.b32  	%r60, %r59, 3;
	neg.s32 	%r416, %r60;
	mov.u32 	%r418, %r17;
$L__BB2_141:
	.pragma "nounroll";
	mov.u64 	%rd133, %rd391;
	mov.f64 	%fd114, %fd228;
	ld.global.u32 	%r61, [%rd378];
	mul.wide.u32 	%rd259, %r61, 8;
	add.s64 	%rd260, %rd2, %rd259;
	ld.global.f64 	%fd115, [%rd260];
	setp.lt.f64 	%p35, %fd114, %fd115;
	mov.f64 	%fd228, %fd115;
	mov.u64 	%rd391, %rd379;
	@%p35 bra 	$L__BB2_144;
	setp.lt.f64 	%p36, %fd115, %fd114;
	mov.f64 	%fd228, %fd114;
	mov.u64 	%rd391, %rd133;
	@%p36 bra 	$L__BB2_144;
	setp.lt.s64 	%p37, %rd133, %rd379;
	selp.f64 	%fd228, %fd114, %fd115, %p37;
	min.s64 	%rd391, %rd133, %rd379;
$L__BB2_144:
	add.s32 	%r418, %r418, 256;
	add.s64 	%rd379, %rd379, 256;
	add.s64 	%rd378, %rd378, 1024;
	add.s32 	%r416, %r416, 1;
	setp.ne.s32 	%p38, %r416, 0;
	@%p38 bra 	$L__BB2_141;
$L__BB2_145:
	setp.lt.u32 	%p39, %r22, 768;
	@%p39 bra 	$L__BB2_160;
	add.s32 	%r419, %r418, %r415;
	cvt.u64.u32 	%rd261, %r419;
	add.s64 	%rd386, %rd200, %rd261;
	cvt.u64.u32 	%rd262, %r418;
	cvt.u64.u32 	%rd263, %r415;
	add.s64 	%rd264, %rd262, %rd263;
	shl.b64 	%rd265, %rd264, 2;
	add.s64 	%rd266, %rd265, %rd128;
	add.s64 	%rd385, %rd266, 3072;
	mul.wide.u32 	%rd267, %r419, 4;
	add.s64 	%rd384, %rd128, %rd267;
	add.s32 	%r420, %r418, 512;
$L__BB2_147:
	mov.u32 	%r32, %r420;
	ld.global.u32 	%r62, [%rd384];
	mul.wide.u32 	%rd268, %r62, 8;
	add.s64 	%rd269, %rd2, %rd268;
	ld.global.f64 	%fd121, [%rd269];
	setp.lt.f64 	%p40, %fd228, %fd121;
	mov.f64 	%fd225, %fd121;
	mov.u64 	%rd388, %rd386;
	@%p40 bra 	$L__BB2_150;
	setp.lt.f64 	%p41, %fd121, %fd228;
	mov.f64 	%fd225, %fd228;
	mov.u64 	%rd388, %rd391;
	@%p41 bra 	$L__BB2_150;
	setp.lt.s64 	%p42, %rd391, %rd386;
	selp.f64 	%fd225, %fd228, %fd121, %p42;
	min.s64 	%rd388, %rd391, %rd386;
$L__BB2_150:
	add.s32 	%r63, %r419, 256;
	cvt.u64.u32 	%rd270, %r63;
	add.s64 	%rd149, %rd200, %rd270;
	ld.global.u32 	%r64, [%rd385+-2048];
	mul.wide.u32 	%rd271, %r64, 8;
	add.s64 	%rd272, %rd2, %rd271;
	ld.global.f64 	%fd124, [%rd272];
	setp.lt.f64 	%p43, %fd225, %fd124;
	mov.f64 	%fd226, %fd124;
	mov.u64 	%rd389, %rd149;
	@%p43 bra 	$L__BB2_153;
	setp.lt.f64 	%p44, %fd124, %fd225;
	mov.f64 	%fd226, %fd225;
	mov.u64 	%rd389, %rd388;
	@%p44 bra 	$L__BB2_153;
	setp.lt.s64 	%p45, %rd388, %rd149;
	selp.f64 	%fd226, %fd225, %fd124, %p45;
	min.s64 	%rd389, %rd388, %rd149;
$L__BB2_153:
	add.s32 	%r65, %r419, 512;
	cvt.u64.u32 	%rd273, %r65;
	add.s64 	%rd152, %rd200, %rd273;
	ld.global.u32 	%r66, [%rd385+-1024];
	mul.wide.u32 	%rd274, %r66, 8;
	add.s64 	%rd275, %rd2, %rd274;
	ld.global.f64 	%fd127, [%rd275];
	setp.lt.f64 	%p46, %fd226, %fd127;
	mov.f64 	%fd227, %fd127;
	mov.u64 	%rd390, %rd152;
	@%p46 bra 	$L__BB2_156;
	setp.lt.f64 	%p47, %fd127, %fd226;
	mov.f64 	%fd227, %fd226;
	mov.u64 	%rd390, %rd389;
	@%p47 bra 	$L__BB2_156;
	setp.lt.s64 	%p48, %rd389, %rd152;
	selp.f64 	%fd227, %fd226, %fd127, %p48;
	min.s64 	%rd390, %rd389, %rd152;
$L__BB2_156:
	add.s32 	%r67, %r419, 768;
	cvt.u64.u32 	%rd276, %r67;
	add.s64 	%rd155, %rd200, %rd276;
	ld.global.u32 	%r68, [%rd385];
	mul.wide.u32 	%rd277, %r68, 8;
	add.s64 	%rd278, %rd2, %rd277;
	ld.global.f64 	%fd130, [%rd278];
	setp.lt.f64 	%p49, %fd227, %fd130;
	mov.f64 	%fd228, %fd130;
	mov.u64 	%rd391, %rd155;
	@%p49 bra 	$L__BB2_159;
	setp.lt.f64 	%p50, %fd130, %fd227;
	mov.f64 	%fd228, %fd227;
	mov.u64 	%rd391, %rd390;
	@%p50 bra 	$L__BB2_159;
	setp.lt.s64 	%p51, %rd390, %rd155;
	selp.f64 	%fd228, %fd227, %fd130, %p51;
	min.s64 	%rd391, %rd390, %rd155;
$L__BB2_159:
	add.s64 	%rd386, %rd386, 1024;
	add.s64 	%rd385, %rd385, 4096;
	add.s64 	%rd384, %rd384, 4096;
	add.s32 	%r420, %r32, 1024;
	add.s32 	%r69, %r32, 512;
	add.s32 	%r419, %r419, 1024;
	setp.lt.s32 	%p52, %r69, %r21;
	@%p52 bra 	$L__BB2_147;
$L__BB2_160:
	// begin inline asm
	mov.u32 %r70, %laneid;
	// end inline asm
	mov.b64 	%rd279, %fd228;
	mov.b64 	{%r72, %r77}, %rd279;
	mov.b32 	%r88, 1;
	mov.b32 	%r89, 31;
	mov.b32 	%r90, -1;
	// begin inline asm
	shfl.sync.down.b32 %r71, %r72, %r88, %r89, %r90;
	// end inline asm
	// begin inline asm
	shfl.sync.down.b32 %r76, %r77, %r88, %r89, %r90;
	// end inline asm
	mov.b64 	%rd280, {%r71, %r76};
	mov.b64 	%fd134, %rd280;
	mov.b64 	{%r82, %r87}, %rd391;
	// begin inline asm
	shfl.sync.down.b32 %r81, %r82, %r88, %r89, %r90;
	// end inline asm
	// begin inline asm
	shfl.sync.down.b32 %r86, %r87, %r88, %r89, %r90;
	// end inline asm
	mov.b64 	%rd162, {%r81, %r86};
	setp.gt.s32 	%p53, %r70, 30;
	mov.f64 	%fd230, %fd228;
	mov.u64 	%rd393, %rd391;
	@%p53 bra 	$L__BB2_164;
	setp.lt.f64 	%p54, %fd228, %fd134;
	mov.f64 	%fd230, %fd134;
	mov.u64 	%rd393, %rd162;
	@%p54 bra 	$L__BB2_164;
	setp.gt.f64 	%p55, %fd228, %fd134;
	mov.f64 	%fd230, %fd228;
	mov.u64 	%rd393, %rd391;
	@%p55 bra 	$L__BB2_164;
	setp.lt.s64 	%p56, %rd391, %rd162;
	selp.f64 	%fd230, %fd228, %fd134, %p56;
	min.s64 	%rd393, %rd391, %rd162;
$L__BB2_164:
	mov.b64 	%rd281, %fd230;
	mov.b64 	{%r92, %r97}, %rd281;
	mov.b32 	%r108, 2;
	mov.b32 	%r109, 31;
	mov.b32 	%r110, -1;
	// begin inline asm
	shfl.sync.down.b32 %r91, %r92, %r108, %r109, %r110;
	// end inline asm
	// begin inline asm
	shfl.sync.down.b32 %r96, %r97, %r108, %r109, %r110;
	// end inline asm
	mov.b64 	%rd282, {%r91, %r96};
	mov.b64 	%fd137, %rd282;
	mov.b64 	{%r102, %r107}, %rd393;
	// begin inline asm
	shfl.sync.down.b32 %r101, %r102, %r108, %r109, %r110;
	// end inline asm
	// begin inline asm
	shfl.sync.down.b32 %r106, %r107, %r108, %r109, %r110;
	// end inline asm
	mov.b64 	%rd165, {%r101, %r106};
	setp.gt.s32 	%p57, %r70, 29;
	mov.f64 	%fd231, %fd230;
	mov.u64 	%rd394, %rd393;
	@%p57 bra 	$L__BB2_168;
	setp.lt.f64 	%p58, %fd230, %fd137;
	mov.f64 	%fd231, %fd137;
	mov.u64 	%rd394, %rd165;
	@%p58 bra 	$L__BB2_168;
	setp.gt.f64 	%p59, %fd230, %fd137;
	mov.f64 	%fd231, %fd230;
	mov.u64 	%rd394, %rd393;
	@%p59 bra 	$L__BB2_168;
	setp.lt.s64 	%p60, %rd393, %rd165;
	selp.f64 	%fd231, %fd230, %fd137, %p60;
	min.s64 	%rd394, %rd393, %rd165;
$L__BB2_168:
	mov.b64 	%rd283, %fd231;
	mov.b64 	{%r112, %r117}, %rd283;
	mov.b32 	%r128, 4;
	mov.b32 	%r129, 31;
	mov.b32 	%r130, -1;
	// begin inline asm
	shfl.sync.down.b32 %r111, %r112, %r128, %r129, %r130;
	// end inline asm
	// begin inline asm
	shfl.sync.down.b32 %r116, %r117, %r128, %r129, %r130;
	// end inline asm
	mov.b64 	%rd284, {%r111, %r116};
	mov.b64 	%fd140, %rd284;
	mov.b64 	{%r122, %r127}, %rd394;
	// begin inline asm
	shfl.sync.down.b32 %r121, %r122, %r128, %r129, %r130;
	// end inline asm
	// begin inline asm
	shfl.sync.down.b32 %r126, %r127, %r128, %r129, %r130;
	// end inline asm
	mov.b64 	%rd168, {%r121, %r126};
	setp.gt.s32 	%p61, %r70, 27;
	mov.f64 	%fd232, %fd231;
	mov.u64 	%rd395, %rd394;
	@%p61 bra 	$L__BB2_172;
	setp.lt.f64 	%p62, %fd231, %fd140;
	mov.f64 	%fd232, %fd140;
	mov.u64 	%rd395, %rd168;
	@%p62 bra 	$L__BB2_172;
	setp.gt.f64 	%p63, %fd231, %fd140;
	mov.f64 	%fd232, %fd231;
	mov.u64 	%rd395, %rd394;
	@%p63 bra 	$L__BB2_172;
	setp.lt.s64 	%p64, %rd394, %rd168;
	selp.f64 	%fd232, %fd231, %fd140, %p64;
	min.s64 	%rd395, %rd394, %rd168;
$L__BB2_172:
	mov.b64 	%rd285, %fd232;
	mov.b64 	{%r132, %r137}, %rd285;
	mov.b32 	%r148, 8;
	mov.b32 	%r149, 31;
	mov.b32 	%r150, -1;
	// begin inline asm
	shfl.sync.down.b32 %r131, %r132, %r148, %r149, %r150;
	// end inline asm
	// begin inline asm
	shfl.sync.down.b32 %r136, %r137, %r148, %r149, %r150;
	// end inline asm
	mov.b64 	%rd286, {%r131, %r136};
	mov.b64 	%fd143, %rd286;
	mov.b64 	{%r142, %r147}, %rd395;
	// begin inline asm
	shfl.sync.down.b32 %r141, %r142, %r148, %r149, %r150;
	// end inline asm
	// begin inline asm
	shfl.sync.down.b32 %r146, %r147, %r148, %r149, %r150;
	// end inline asm
	mov.b64 	%rd171, {%r141, %r146};
	setp.gt.s32 	%p65, %r70, 23;
	mov.f64 	%fd233, %fd232;
	mov.u64 	%rd396, %rd395;
	@%p65 bra 	$L__BB2_176;
	setp.lt.f64 	%p66, %fd232, %fd143;
	mov.f64 	%fd233, %fd143;
	mov.u64 	%rd396, %rd171;
	@%p66 bra 	$L__BB2_176;
	setp.gt.f64 	%p67, %fd232, %fd143;
	mov.f64 	%fd233, %fd232;
	mov.u64 	%rd396, %rd395;
	@%p67 bra 	$L__BB2_176;
	setp.lt.s64 	%p68, %rd395, %rd171;
	selp.f64 	%fd233, %fd232, %fd143, %p68;
	min.s64 	%rd396, %rd395, %rd171;
$L__BB2_176:
	mov.b64 	%rd287, %fd233;
	mov.b64 	{%r152, %r157}, %rd287;
	mov.b32 	%r168, 16;
	mov.b32 	%r169, 31;
	mov.b32 	%r170, -1;
	// begin inline asm
	shfl.sync.down.b32 %r151, %r152, %r168, %r169, %r170;
	// end inline asm
	// begin inline asm
	shfl.sync.down.b32 %r156, %r157, %r168, %r169, %r170;
	// end inline asm
	mov.b64 	%rd288, {%r151, %r156};
	mov.b64 	%fd146, %rd288;
	mov.b64 	{%r162, %r167}, %rd396;
	// begin inline asm
	shfl.sync.down.b32 %r161, %r162, %r168, %r169, %r170;
	// end inline asm
	// begin inline asm
	shfl.sync.down.b32 %r166, %r167, %r168, %r169, %r170;
	// end inline asm
	mov.b64 	%rd174, {%r161, %r166};
	setp.gt.s32 	%p69, %r70, 15;
	mov.f64 	%fd241, %fd233;
	mov.u64 	%rd404, %rd396;
	@%p69 bra 	$L__BB2_180;
	setp.lt.f64 	%p70, %fd233, %fd146;
	mov.f64 	%fd241, %fd146;
	mov.u64 	%rd404, %rd174;
	@%p70 bra 	$L__BB2_180;
	setp.gt.f64 	%p71, %fd233, %fd146;
	mov.f64 	%fd241, %fd233;
	mov.u64 	%rd404, %rd396;
	@%p71 bra 	$L__BB2_180;
	setp.lt.s64 	%p72, %rd396, %rd174;
	selp.f64 	%fd241, %fd233, %fd146, %p72;
	min.s64 	%rd404, %rd396, %rd174;
$L__BB2_180:
	setp.ne.s32 	%p73, %r70, 0;
	@%p73 bra 	$L__BB2_182;
	shr.u32 	%r171, %r17, 1;
	and.b32  	%r172, %r171, 496;
	mov.u32 	%r173, _ZN6thrust24THRUST_300001_SM_1000_NS8cuda_cub4core6detail5shmemE;
	add.s32 	%r174, %r173, %r172;
	st.shared.f64 	[%r174+8], %fd241;
	st.shared.u64 	[%r174+16], %rd404;
$L__BB2_182:
	bar.sync 	0;
	setp.ne.s32 	%p74, %r17, 0;
	@%p74 bra 	$L__BB2_204;
	ld.shared.f64 	%fd149, [_ZN6thrust24THRUST_300001_SM_1000_NS8cuda_cub4core6detail5shmemE+24];
	ld.shared.u64 	%rd177, [_ZN6thrust24THRUST_300001_SM_1000_NS8cuda_cub4core6detail5shmemE+32];
	setp.lt.f64 	%p75, %fd241, %fd149;
	mov.f64 	%fd235, %fd149;
	mov.u64 	%rd398, %rd177;
	@%p75 bra 	$L__BB2_186;
	setp.lt.f64 	%p76, %fd149, %fd241;
	mov.f64 	%fd235, %fd241;
	mov.u64 	%rd398, %rd404;
	@%p76 bra 	$L__BB2_186;
	setp.lt.s64 	%p77, %rd404, %rd177;
	selp.f64 	%fd235, %fd241, %fd149, %p77;
	min.s64 	%rd398, %rd404, %rd177;
$L__BB2_186:
	ld.shared.f64 	%fd152, [_ZN6thrust24THRUST_300001_SM_1000_NS8cuda_cub4core6detail5shmemE+40];
	ld.shared.u64 	%rd180, [_ZN6thrust24THRUST_300001_SM_1000_NS8cuda_cub4core6detail5shmemE+48];
	setp.lt.f64 	%p78, %fd235, %fd152;
	mov.f64 	%fd236, %fd152;
	mov.u64 	%rd399, %rd180;
	@%p78 bra 	$L__BB2_189;
	setp.lt.f64 	%p79, %fd152, %fd235;
	mov.f64 	%fd236, %fd235;
	mov.u64 	%rd399, %rd398;
	@%p79 bra 	$L__BB2_189;
	setp.lt.s64 	%p80, %rd398, %rd180;
	selp.f64 	%fd236, %fd235, %fd152, %p80;
	min.s64 	%rd399, %rd398, %rd180;
$L__BB2_189:
	ld.shared.f64 	%fd155, [_ZN6thrust24THRUST_300001_SM_1000_NS8cuda_cub4core6detail5shmemE+56];
	ld.shared.u64 	%rd183, [_ZN6thrust24THRUST_300001_SM_1000_NS8cuda_cub4core6detail5shmemE+64];
	setp.lt.f64 	%p81, %fd236, %fd155;
	mov.f64 	%fd237, %fd155;
	mov.u64 	%rd400, %rd183;
	@%p81 bra 	$L__BB2_192;
	setp.lt.f64 	%p82, %fd155, %fd236;
	mov.f64 	%fd237, %fd236;
	mov.u64 	%rd400, %rd399;
	@%p82 bra 	$L__BB2_192;
	setp.lt.s64 	%p83, %rd399, %rd183;
	selp.f64 	%fd237, %fd236, %fd155, %p83;
	min.s64 	%rd400, %rd399, %rd183;
$L__BB2_192:
	ld.shared.f64 	%fd158, [_ZN6thrust24THRUST_300001_SM_1000_NS8cuda_cub4core6detail5shmemE+72];
	ld.shared.u64 	%rd186, [_ZN6thrust24THRUST_300001_SM_1000_NS8cuda_cub4core6detail5shmemE+80];
	setp.lt.f64 	%p84, %fd237, %fd158;
	mov.f64 	%fd238, %fd158;
	mov.u64 	%rd401, %rd186;
	@%p84 bra 	$L__BB2_195;
	setp.lt.f64 	%p85, %fd158, %fd237;
	mov.f64 	%fd238, %fd237;
	mov.u64 	%rd401, %rd400;
	@%p85 bra 	$L__BB2_195;
	setp.lt.s64 	%p86, %rd400, %rd186;
	selp.f64 	%fd238, %fd237, %fd158, %p86;
	min.s64 	%rd401, %rd400, %rd186;
$L__BB2_195:
	ld.shared.f64 	%fd161, [_ZN6thrust24THRUST_300001_SM_1000_NS8cuda_cub4core6detail5shmemE+88];
	ld.shared.u64 	%rd189, [_ZN6thrust24THRUST_300001_SM_1000_NS8cuda_cub4core6detail5shmemE+96];
	setp.lt.f64 	%p87, %fd238, %fd161;
	mov.f64 	%fd239, %fd161;
	mov.u64 	%rd402, %rd189;
	@%p87 bra 	$L__BB2_198;
	setp.lt.f64 	%p88, %fd161, %fd238;
	mov.f64 	%fd239, %fd238;
	mov.u64 	%rd402, %rd401;
	@%p88 bra 	$L__BB2_198;
	setp.lt.s64 	%p89, %rd401, %rd189;
	selp.f64 	%fd239, %fd238, %fd161, %p89;
	min.s64 	%rd402, %rd401, %rd189;
$L__BB2_198:
	ld.shared.f64 	%fd164, [_ZN6thrust24THRUST_300001_SM_1000_NS8cuda_cub4core6detail5shmemE+104];
	ld.shared.u64 	%rd192, [_ZN6thrust24THRUST_300001_SM_1000_NS8cuda_cub4core6detail5shmemE+112];
	setp.lt.f64 	%p90, %fd239, %fd164;
	mov.f64 	%fd240, %fd164;
	mov.u64 	%rd403, %rd192;
	@%p90 bra 	$L__BB2_201;
	setp.lt.f64 	%p91, %fd164, %fd239;
	mov.f64 	%fd240, %fd239;
	mov.u64 	%rd403, %rd402;
	@%p91 bra 	$L__BB2_201;
	setp.lt.s64 	%p92, %rd402, %rd192;
	selp.f64 	%fd240, %fd239, %fd164, %p92;
	min.s64 	%rd403, %rd402, %rd192;
$L__BB2_201:
	ld.shared.f64 	%fd167, [_ZN6thrust24THRUST_300001_SM_1000_NS8cuda_cub4core6detail5shmemE+120];
	ld.shared.u64 	%rd195, [_ZN6thrust24THRUST_300001_SM_1000_NS8cuda_cub4core6detail5shmemE+128];
	setp.lt.f64 	%p93, %fd240, %fd167;
	mov.u64 	%rd404, %rd195;
	mov.f64 	%fd241, %fd167;
	@%p93 bra 	$L__BB2_204;
	setp.lt.f64 	%p94, %fd167, %fd240;
	mov.u64 	%rd404, %rd403;
	mov.f64 	%fd241, %fd240;
	@%p94 bra 	$L__BB2_204;
	setp.lt.s64 	%p95, %rd403, %rd195;
	selp.f64 	%fd241, %fd240, %fd167, %p95;
	min.s64 	%rd404, %rd403, %rd195;
$L__BB2_204:
	mov.u32 	%r408, %tid.x;
	setp.ne.s32 	%p212, %r408, 0;
	@%p212 bra 	$L__BB2_206;
	ld.param.u64 	%rd334, [_ZN6thrust24THRUST_300001_SM_1000_NS8cuda_cub4core6detail13_kernel_agentINS1_8__reduce11ReduceAgentINS0_12zip_iteratorIN4cuda3std3__45tupleIJNS0_20permutation_iteratorINS0_6detail15normal_iteratorINS0_10device_ptrIdEEEENSE_INSF_IjEEEEEENS0_17counting_iteratorIlNS0_11use_defaultESM_SM_EEEEEEEPNSB_IJdlEEESQ_iNS1_9__extrema9arg_max_fIdlNSA_4lessIdEEEEEEJSP_SR_iSW_EEEvDpT0__param_1];
	cvta.to.global.u64 	%rd333, %rd334;
	st.global.f64 	[%rd333], %fd241;
	st.global.u64 	[%rd333+8], %rd404;
$L__BB2_206:
	ret;

}
	// .globl	_ZN6thrust24THRUST_300001_SM_1000_NS8cuda_cub4core6detail13_kernel_agentINS1_8__reduce11ReduceAgentINS0_12zip_iteratorIN4cuda3std3__45tupleIJNS0_20permutation_iteratorINS0_6detail15normal_iteratorINS0_10device_ptrIdEEEENSE_INSF_IjEEEEEENS0_17counting_iteratorIlNS0_11use_defaultESM_SM_EEEEEEEPNSB_IJdlEEESQ_iNS1_9__extrema9arg_max_fIdlNSA_4lessIdEEEEEEJSP_SR_iN3cub18CUB_300001_SM_100013GridEvenShareIiEENSZ_9GridQueueIjEESW_EEEvDpT0_
.visible .entry _ZN6thrust24THRUST_300001_SM_1000_NS8cuda_cub4core6detail13_kernel_agentINS1_8__reduce11ReduceAgentINS0_12zip_iteratorIN4cuda3std3__45tupleIJNS0_20permutation_iteratorINS0_6detail15normal_iteratorINS0_10device_ptrIdEEEENSE_INSF_IjEEEEEENS0_17counting_iteratorIlNS0_11use_defaultESM_SM_EEEEEEEPNSB_IJdlEEESQ_iNS1_9__extrema9arg_max_fIdlNSA_4lessIdEEEEEEJSP_SR_iN3cub18CUB_300001_SM_100013GridEvenShareIiEENSZ_9GridQueueIjEESW_EEEvDpT0_(
	.param .align 8 .b8 _ZN6thrust24THRUST_300001_SM_1000_NS8cuda_cub4core6detail13_kernel_agentINS1_8__reduce11ReduceAgentINS0_12zip_iteratorIN4cuda3std3__45tupleIJNS0_20permutation_iteratorINS0_6detail15normal_iteratorINS0_10device_ptrIdEEEENSE_INSF_IjEEEEEENS0_17counting_iteratorIlNS0_11use_defaultESM_SM_EEEEEEEPNSB_IJdlEEESQ_iNS1_9__extrema9arg_max_fIdlNSA_4lessIdEEEEEEJSP_SR_iN3cub18CUB_300001_SM_100013GridEvenShareIiEENSZ_9GridQueueIjEESW_EEEvDpT0__param_0[24],
	.param .u64 .ptr .align 1 _ZN6thrust24THRUST_300001_SM_1000_NS8cuda_cub4core6detail13_kernel_agentINS1_8__reduce11ReduceAgentINS0_12zip_iteratorIN4cuda3std3__45tupleIJNS0_20permutation_iteratorINS0_6detail15normal_iteratorINS0_10device_ptrIdEEEENSE_INSF_IjEEEEEENS0_17counting_iteratorIlNS0_11use_defaultESM_SM_EEEEEEEPNSB_IJdlEEESQ_iNS1_9__extrema9arg_max_fIdlNSA_4lessIdEEEEEEJSP_SR_iN3cub18CUB_300001_SM_100013GridEvenShareIiEENSZ_9GridQueueIjEESW_EEEvDpT0__param_1,
	.param .u32 _ZN6thrust24THRUST_300001_SM_1000_NS8cuda_cub4core6detail13_kernel_agentINS1_8__reduce11ReduceAgentINS0_12zip_iteratorIN4cuda3std3__45tupleIJNS0_20permutation_iteratorINS0_6detail15normal_iteratorINS0_10device_ptrIdEEEENSE_INSF_IjEEEEEENS0_17counting_iteratorIlNS0_11use_defaultESM_SM_EEEEEEEPNSB_IJdlEEESQ_iNS1_9__extrema9arg_max_fIdlNSA_4lessIdEEEEEEJSP_SR_iN3cub18CUB_300001_SM_100013GridEvenShareIiEENSZ_9GridQueueIjEESW_EEEvDpT0__param_2,
	.param .align 4 .b8 _ZN6thrust24THRUST_300001_SM_1000_NS8cuda_cub4core6detail13_kernel_agentINS1_8__reduce11ReduceAgentINS0_12zip_iteratorIN4cuda3std3__45tupleIJNS0_20permutation_iteratorINS0_6detail15normal_iteratorINS0_10device_ptrIdEEEENSE_INSF_IjEEEEEENS0_17counting_iteratorIlNS0_11use_defaultESM_SM_EEEEEEEPNSB_IJdlEEESQ_iNS1_9__extrema9arg_max_fIdlNSA_4lessIdEEEEEEJSP_SR_iN3cub18CUB_300001_SM_100013GridEvenShareIiEENSZ_9GridQueueIjEESW_EEEvDpT0__param_3[40],
	.param .align 8 .b8 _ZN6thrust24THRUST_300001_SM_1000_NS8cuda_cub4core6detail13_kernel_agentINS1_8__reduce11ReduceAgentINS0_12zip_iteratorIN4cuda3std3__45tupleIJNS0_20permutation_iteratorINS0_6detail15normal_iteratorINS0_10device_ptrIdEEEENSE_INSF_IjEEEEEENS0_17counting_iteratorIlNS0_11use_defaultESM_SM_EEEEEEEPNSB_IJdlEEESQ_iNS1_9__extrema9arg_max_fIdlNSA_4lessIdEEEEEEJSP_SR_iN3cub18CUB_300001_SM_100013GridEvenShareIiEENSZ_9GridQueueIjEESW_EEEvDpT0__param_4[8],
	.param .align 1 .b8 _ZN6thrust24THRUST_300001_SM_1000_NS8cuda_cub4core6detail13_kernel_agentINS1_8__reduce11ReduceAgentINS0_12zip_iteratorIN4cuda3std3__45tupleIJNS0_20permutation_iteratorINS0_6detail15normal_iteratorINS0_10device_ptrIdEEEENSE_INSF_IjEEEEEENS0_17counting_iteratorIlNS0_11use_defaultESM_SM_EEEEEEEPNSB_IJdlEEESQ_iNS1_9__extrema9arg_max_fIdlNSA_4lessIdEEEEEEJSP_SR_iN3cub18CUB_300001_SM_100013GridEvenShareIiEENSZ_9GridQueueIjEESW_EEEvDpT0__param_5[1]
)
.maxntid 256
{
	.reg .pred 	%p<215>;
	.reg .b32 	%r<458>;
	.reg .b64 	%rd<360>;
	.reg .b64 	%fd<242>;

	ld.param.u64 	%rd4, [_ZN6thrust24THRUST_300001_SM_1000_NS8cuda_cub4core6detail13_kernel_agentINS1_8__reduce11ReduceAgentINS0_12zip_iteratorIN4cuda3std3__45tupleIJNS0_20permutation_iteratorINS0_6detail15normal_iteratorINS0_10device_ptrIdEEEENSE_INSF_IjEEEEEENS0_17counting_iteratorIlNS0_11use_defaultESM_SM_EEEEEEEPNSB_IJdlEEESQ_iNS1_9__extrema9arg_max_fIdlNSA_4lessIdEEEEEEJSP_SR_iN3cub18CUB_300001_SM_100013GridEvenShareIiEENSZ_9GridQueueIjEESW_EEEvDpT0__param_0+16];
	ld.param.u64 	%rd182, [_ZN6thrust24THRUST_300001_SM_1000_NS8cuda_cub4core6detail13_kernel_agentINS1_8__reduce11ReduceAgentINS0_12zip_iteratorIN4cuda3std3__45tupleIJNS0_20permutation_iteratorINS0_6detail15normal_iteratorINS0_10device_ptrIdEEEENSE_INSF_IjEEEEEENS0_17counting_iteratorIlNS0_11use_defaultESM_SM_EEEEEEEPNSB_IJdlEEESQ_iNS1_9__extrema9arg_max_fIdlNSA_4lessIdEEEEEEJSP_SR_iN3cub18CUB_300001_SM_100013GridEvenShareIiEENSZ_9GridQueueIjEESW_EEEvDpT0__param_0+8];
	ld.param.u64 	%rd183, [_ZN6thrust24THRUST_300001_SM_1000_NS8cuda_cub4core6detail13_kernel_agentINS1_8__reduce11ReduceAgentINS0_12zip_iteratorIN4cuda3std3__45tupleIJNS0_20permutation_iteratorINS0_6detail15normal_iteratorINS0_10device_ptrIdEEEENSE_INSF_IjEEEEEENS0_17counting_iteratorIlNS0_11use_defaultESM_SM_EEEEEEEPNSB_IJdlEEESQ_iNS1_9__extrema9arg_max_fIdlNSA_4lessIdEEEEEEJSP_SR_iN3cub18CUB_300001_SM_100013GridEvenShareIiEENSZ_9GridQueueIjEESW_EEEvDpT0__param_0];
	ld.param.u64 	%rd184, [_ZN6thrust24THRUST_300001_SM_1000_NS8cuda_cub4core6detail13_kernel_agentINS1_8__reduce11ReduceAgentINS0_12zip_iteratorIN4cuda3std3__45tupleIJNS0_20permutation_iteratorINS0_6detail15normal_iteratorINS0_10device_ptrIdEEEENSE_INSF_IjEEEEEENS0_17counting_iteratorIlNS0_11use_defaultESM_SM_EEEEEEEPNSB_IJdlEEESQ_iNS1_9__extrema9arg_max_fIdlNSA_4lessIdEEEEEEJSP_SR_iN3cub18CUB_300001_SM_100013GridEvenShareIiEENSZ_9GridQueueIjEESW_EEEvDpT0__param_4];
	ld.param.u32 	%r66, [_ZN6thrust24THRUST_300001_SM_1000_NS8cuda_cub4core6detail13_kernel_agentINS1_8__reduce11ReduceAgentINS0_12zip_iteratorIN4cuda3std3__45tupleIJNS0_20permutation_iteratorINS0_6detail15normal_iteratorINS0_10device_ptrIdEEEENSE_INSF_IjEEEEEENS0_17counting_iteratorIlNS0_11use_defaultESM_SM_EEEEEEEPNSB_IJdlEEESQ_iNS1_9__extrema9arg_max_fIdlNSA_4lessIdEEEEEEJSP_SR_iN3cub18CUB_300001_SM_100013GridEvenShareIiEENSZ_9GridQueueIjEESW_EEEvDpT0__param_2];
	cvta.to.global.u64 	%rd1, %rd184;
	cvta.to.global.u64 	%rd2, %rd183;
	cvta.to.global.u64 	%rd3, %rd182;
	mov.u32 	%r1, %ctaid.x;
	mul.lo.s32 	%r2, %r1, 1280;
	mov.u32 	%r67, %nctaid.x;
	mul.lo.s32 	%r3, %r67, 1280;
	add.s32 	%r68, %r2, 1280;
	setp.le.s32 	%p1, %r68, %r66;
	@%p1 bra 	$L__BB3_121;
	sub.s32 	%r4, %r66, %r2;
	mov.u32 	%r5, %tid.x;
	setp.ge.s32 	%p98, %r5, %r4;
	mov.f64 	%fd188, 0d0000000000000000;
	mov.b64 	%rd306, 0;
	mov.u32 	%r441, %r5;
	@%p98 bra 	$L__BB3_3;
	add.s32 	%r205, %r2, %r5;
	cvt.s64.s32 	%rd249, %r205;
	mul.wide.s32 	%rd250, %r205, 4;
	add.s64 	%rd251, %rd2, %rd250;
	add.s64 	%rd306, %rd4, %rd249;
	ld.global.u32 	%r206, [%rd251];
	mul.wide.u32 	%rd252, %r206, 8;
	add.s64 	%rd253, %rd3, %rd252;
	ld.global.f64 	%fd188, [%rd253];
	add.s32 	%r441, %r5, 256;
$L__BB3_3:
	setp.ge.s32 	%p99, %r441, %r4;
	@%p99 bra 	$L__BB3_25;
	not.b32 	%r207, %r441;
	add.s32 	%r208, %r66, %r207;
	sub.s32 	%r8, %r208, %r2;
	and.b32  	%r209, %r8, 768;
	setp.eq.s32 	%p100, %r209, 768;
	@%p100 bra 	$L__BB3_10;
	add.s32 	%r439, %r441, %r2;
	shr.u32 	%r210, %r8, 8;
	add.s32 	%r211, %r210, 1;
	and.b32  	%r212, %r211, 3;
	neg.s32 	%r438, %r212;
$L__BB3_6:
	.pragma "nounroll";
	mov.u64 	%rd7, %rd306;
	mov.f64 	%fd3, %fd188;
	cvt.s64.s32 	%rd255, %r439;
	add.s64 	%rd8, %rd4, %rd255;
	mul.wide.s32 	%rd256, %r439, 4;
	add.s64 	%rd257, %rd2, %rd256;
	ld.global.u32 	%r213, [%rd257];
	mul.wide.u32 	%rd258, %r213, 8;
	add.s64 	%rd259, %rd3, %rd258;
	ld.global.f64 	%fd4, [%rd259];
	setp.lt.f64 	%p101, %fd3, %fd4;
	mov.u64 	%rd306, %rd8;
	mov.f64 	%fd188, %fd4;
	@%p101 bra 	$L__BB3_9;
	setp.lt.f64 	%p102, %fd4, %fd3;
	mov.u64 	%rd306, %rd7;
	mov.f64 	%fd188, %fd3;
	@%p102 bra 	$L__BB3_9;
	setp.lt.s64 	%p103, %rd7, %rd8;
	min.s64 	%rd306, %rd7, %rd8;
	selp.f64 	%fd188, %fd3, %fd4, %p103;
$L__BB3_9:
	add.s32 	%r441, %r441, 256;
	add.s32 	%r439, %r439, 256;
	add.s32 	%r438, %r438, 1;
	setp.ne.s32 	%p104, %r438, 0;
	@%p104 bra 	$L__BB3_6;
$L__BB3_10:
	setp.lt.u32 	%p105, %r8, 768;
	@%p105 bra 	$L__BB3_25;
	add.s32 	%r442, %r441, %r2;
	add.s32 	%r445, %r442, 256;
	add.s32 	%r444, %r442, 512;
	add.s32 	%r443, %r442, 768;
	add.s64 	%rd13, %rd2, 2048;
$L__BB3_12:
	cvt.s64.s32 	%rd260, %r445;
	add.s64 	%rd15, %rd4, %rd260;
	cvt.s64.s32 	%rd261, %r444;
	add.s64 	%rd16, %rd4, %rd261;
	cvt.s64.s32 	%rd262, %r443;
	add.s64 	%rd17, %rd4, %rd262;
	cvt.s64.s32 	%rd263, %r442;
	mul.wide.s32 	%rd264, %r442, 4;
	add.s64 	%rd18, %rd13, %rd264;
	add.s64 	%rd19, %rd4, %rd263;
	ld.global.u32 	%r214, [%rd18+-2048];
	mul.wide.u32 	%rd265, %r214, 8;
	add.s64 	%rd266, %rd3, %rd265;
	ld.global.f64 	%fd10, [%rd266];
	setp.lt.f64 	%p106, %fd188, %fd10;
	mov.u64 	%rd303, %rd19;
	mov.f64 	%fd185, %fd10;
	@%p106 bra 	$L__BB3_15;
	setp.lt.f64 	%p107, %fd10, %fd188;
	mov.u64 	%rd303, %rd306;
	mov.f64 	%fd185, %fd188;
	@%p107 bra 	$L__BB3_15;
	setp.lt.s64 	%p108, %rd306, %rd19;
	min.s64 	%rd303, %rd306, %rd19;
	selp.f64 	%fd185, %fd188, %fd10, %p108;
$L__BB3_15:
	ld.global.u32 	%r215, [%rd18+-1024];
	mul.wide.u32 	%rd267, %r215, 8;
	add.s64 	%rd268, %rd3, %rd267;
	ld.global.f64 	%fd13, [%rd268];
	setp.lt.f64 	%p109, %fd185, %fd13;
	mov.u64 	%rd304, %rd15;
	mov.f64 	%fd186, %fd13;
	@%p109 bra 	$L__BB3_18;
	setp.lt.f64 	%p110, %fd13, %fd185;
	mov.u64 	%rd304, %rd303;
	mov.f64 	%fd186, %fd185;
	@%p110 bra 	$L__BB3_18;
	setp.lt.s64 	%p111, %rd303, %rd15;
	min.s64 	%rd304, %rd303, %rd15;
	selp.f64 	%fd186, %fd185, %fd13, %p111;
$L__BB3_18:
	ld.global.u32 	%r216, [%rd18];
	mul.wide.u32 	%rd269, %r216, 8;
	add.s64 	%rd270, %rd3, %rd269;
	ld.global.f64 	%fd16, [%rd270];
	setp.lt.f64 	%p112, %fd186, %fd16;
	mov.u64 	%rd305, %rd16;
	mov.f64 	%fd187, %fd16;
	@%p112 bra 	$L__BB3_21;
	setp.lt.f64 	%p113, %fd16, %fd186;
	mov.u64 	%rd305, %rd304;
	mov.f64 	%fd187, %fd186;
	@%p113 bra 	$L__BB3_21;
	setp.lt.s64 	%p114, %rd304, %rd16;
	min.s64 	%rd305, %rd304, %rd16;
	selp.f64 	%fd187, %fd186, %fd16, %p114;
$L__BB3_21:
	ld.global.u32 	%r217, [%rd18+1024];
	mul.wide.u32 	%rd271, %r217, 8;
	add.s64 	%rd272, %rd3, %rd271;
	ld.global.f64 	%fd19, [%rd272];
	setp.lt.f64 	%p115, %fd187, %fd19;
	mov.u64 	%rd306, %rd17;
	mov.f64 	%fd188, %fd19;
	@%p115 bra 	$L__BB3_24;
	setp.lt.f64 	%p116, %fd19, %fd187;
	mov.u64 	%rd306, %rd305;
	mov.f64 	%fd188, %fd187;
	@%p116 bra 	$L__BB3_24;
	setp.lt.s64 	%p117, %rd305, %rd17;
	min.s64 	%rd306, %rd305, %rd17;
	selp.f64 	%fd188, %fd187, %fd19, %p117;
$L__BB3_24:
	add.s32 	%r441, %r441, 1024;
	add.s32 	%r445, %r445, 1024;
	add.s32 	%r444, %r444, 1024;
	add.s32 	%r443, %r443, 1024;
	add.s32 	%r442, %r442, 1024;
	setp.lt.s32 	%p118, %r441, %r4;
	@%p118 bra 	$L__BB3_12;
$L__BB3_25:
	setp.lt.s32 	%p119, %r4, 256;
	@%p119 bra 	$L__BB3_70;
	// begin inline asm
	mov.u32 %r331, %laneid;
	// end inline asm
	mov.b64 	%rd283, %fd188;
	mov.b64 	{%r333, %r338}, %rd283;
	mov.b32 	%r349, 1;
	mov.b32 	%r350, 31;
	mov.b32 	%r351, -1;
	// begin inline asm
	shfl.sync.down.b32 %r332, %r333, %r349, %r350, %r351;
	// end inline asm
	// begin inline asm
	shfl.sync.down.b32 %r337, %r338, %r349, %r350, %r351;
	// end inline asm
	mov.b64 	%rd284, {%r332, %r337};
	mov.b64 	%fd23, %rd284;
	mov.b64 	{%r343, %r348}, %rd306;
	// begin inline asm
	shfl.sync.down.b32 %r342, %r343, %r349, %r350, %r351;
	// end inline asm
	// begin inline asm
	shfl.sync.down.b32 %r347, %r348, %r349, %r350, %r351;
	// end inline asm
	mov.b64 	%rd29, {%r342, %r347};
	setp.gt.s32 	%p171, %r331, 30;
	mov.u64 	%rd308, %rd306;
	mov.f64 	%fd190, %fd188;
	@%p171 bra 	$L__BB3_30;
	setp.lt.f64 	%p172, %fd188, %fd23;
	mov.u64 	%rd308, %rd29;
	mov.f64 	%fd190, %fd23;
	@%p172 bra 	$L__BB3_30;
	setp.gt.f64 	%p173, %fd188, %fd23;
	mov.u64 	%rd308, %rd306;
	mov.f64 	%fd190, %fd188;
	@%p173 bra 	$L__BB3_30;
	setp.lt.s64 	%p174, %rd306, %rd29;
	min.s64 	%rd308, %rd306, %rd29;
	selp.f64 	%fd190, %fd188, %fd23, %p174;
$L__BB3_30:
	mov.b64 	%rd285, %fd190;
	mov.b64 	{%r353, %r358}, %rd285;
	mov.b32 	%r369, 2;
	mov.b32 	%r370, 31;
	mov.b32 	%r371, -1;
	// begin inline asm
	shfl.sync.down.b32 %r352, %r353, %r369, %r370, %r371;
	// end inline asm
	// begin inline asm
	shfl.sync.down.b32 %r357, %r358, %r369, %r370, %r371;
	// end inline asm
	mov.b64 	%rd286, {%r352, %r357};
	mov.b64 	%fd26, %rd286;
	mov.b64 	{%r363, %r368}, %rd308;
	// begin inline asm
	shfl.sync.down.b32 %r362, %r363, %r369, %r370, %r371;
	// end inline asm
	// begin inline asm
	shfl.sync.down.b32 %r367, %r368, %r369, %r370, %r371;
	// end inline asm
	mov.b64 	%rd32, {%r362, %r367};
	setp.gt.s32 	%p175, %r331, 29;
	mov.u64 	%rd309, %rd308;
	mov.f64 	%fd191, %fd190;
	@%p175 bra 	$L__BB3_34;
	setp.lt.f64 	%p176, %fd190, %fd26;
	mov.u64 	%rd309, %rd32;
	mov.f64 	%fd191, %fd26;
	@%p176 bra 	$L__BB3_34;
	setp.gt.f64 	%p177, %fd190, %fd26;
	mov.u64 	%rd309, %rd308;
	mov.f64 	%fd191, %fd190;
	@%p177 bra 	$L__BB3_34;
	setp.lt.s64 	%p178, %rd308, %rd32;
	min.s64 	%rd309, %rd308, %rd32;
	selp.f64 	%fd191, %fd190, %fd26, %p178;
$L__BB3_34:
	mov.b64 	%rd287, %fd191;
	mov.b64 	{%r373, %r378}, %rd287;
	mov.b32 	%r389, 4;
	mov.b32 	%r390, 31;
	mov.b32 	%r391, -1;
	// begin inline asm
	shfl.sync.down.b32 %r372, %r373, %r389, %r390, %r391;
	// end inline asm
	// begin inline asm
	shfl.sync.down.b32 %r377, %r378, %r389, %r390, %r391;
	// end inline asm
	mov.b64 	%rd288, {%r372, %r377};
	mov.b64 	%fd29, %rd288;
	mov.b64 	{%r383, %r388}, %rd309;
	// begin inline asm
	shfl.sync.down.b32 %r382, %r383, %r389, %r390, %r391;
	// end inline asm
	// begin inline asm
	shfl.sync.down.b32 %r387, %r388, %r389, %r390, %r391;
	// end inline asm
	mov.b64 	%rd35, {%r382, %r387};
	setp.gt.s32 	%p179, %r331, 27;
	mov.u64 	%rd310, %rd309;
	mov.f64 	%fd192, %fd191;
	@%p179 bra 	$L__BB3_38;
	setp.lt.f64 	%p180, %fd191, %fd29;
	mov.u64 	%rd310, %rd35;
	mov.f64 	%fd192, %fd29;
	@%p180 bra 	$L__BB3_38;
	setp.gt.f64 	%p181, %fd191, %fd29;
	mov.u64 	%rd310, %rd309;
	mov.f64 	%fd192, %fd191;
	@%p181 bra 	$L__BB3_38;
	setp.lt.s64 	%p182, %rd309, %rd35;
	min.s64 	%rd310, %rd309, %rd35;
	selp.f64 	%fd192, %fd191, %fd29, %p182;
$L__BB3_38:
	mov.b64 	%rd289, %fd192;
	mov.b64 	{%r393, %r398}, %rd289;
	mov.b32 	%r409, 8;
	mov.b32 	%r410, 31;
	mov.b32 	%r411, -1;
	// begin inline asm
	shfl.sync.down.b32 %r392, %r393, %r409, %r410, %r411;
	// end inline asm
	// begin inline asm
	shfl.sync.down.b32 %r397, %r398, %r409, %r410, %r411;
	// end inline asm
	mov.b64 	%rd290, {%r392, %r397};
	mov.b64 	%fd32, %rd290;
	mov.b64 	{%r403, %r408}, %rd310;
	// begin inline asm
	shfl.sync.down.b32 %r402, %r403, %r409, %r410, %r411;
	// end inline asm
	// begin inline asm
	shfl.sync.down.b32 %r407, %r408, %r409, %r410, %r411;
	// end inline asm
	mov.b64 	%rd38, {%r402, %r407};
	setp.gt.s32 	%p183, %r331, 23;
	mov.u64 	%rd311, %rd310;
	mov.f64 	%fd193, %fd192;
	@%p183 bra 	$L__BB3_42;
	setp.lt.f64 	%p184, %fd192, %fd32;
	mov.u64 	%rd311, %rd38;
	mov.f64 	%fd193, %fd32;
	@%p184 bra 	$L__BB3_42;
	setp.gt.f64 	%p185, %fd192, %fd32;
	mov.u64 	%rd311, %rd310;
	mov.f64 	%fd193, %fd192;
	@%p185 bra 	$L__BB3_42;
	setp.lt.s64 	%p186, %rd310, %rd38;
	min.s64 	%rd311, %rd310, %rd38;
	selp.f64 	%fd193, %fd192, %fd32, %p186;
$L__BB3_42:
	mov.b64 	%rd291, %fd193;
	mov.b64 	{%r413, %r418}, %rd291;
	mov.b32 	%r429, 16;
	mov.b32 	%r430, 31;
	mov.b32 	%r431, -1;
	// begin inline asm
	shfl.sync.down.b32 %r412, %r413, %r429, %r430, %r431;
	// end inline asm
	// begin inline asm
	shfl.sync.down.b32 %r417, %r418, %r429, %r430, %r431;
	// end inline asm
	mov.b64 	%rd292, {%r412, %r417};
	mov.b64 	%fd35, %rd292;
	mov.b64 	{%r423, %r428}, %rd311;
	// begin inline asm
	shfl.sync.down.b32 %r422, %r423, %r429, %r430, %r431;
	// end inline asm
	// begin inline asm
	shfl.sync.down.b32 %r427, %r428, %r429, %r430, %r431;
	// end inline asm
	mov.b64 	%rd41, {%r422, %r427};
	setp.gt.s32 	%p187, %r331, 15;
	mov.u64 	%rd359, %rd311;
	mov.f64 	%fd241, %fd193;
	@%p187 bra 	$L__BB3_46;
	setp.lt.f64 	%p188, %fd193, %fd35;
	mov.u64 	%rd359, %rd41;
	mov.f64 	%fd241, %fd35;
	@%p188 bra 	$L__BB3_46;
	setp.gt.f64 	%p189, %fd193, %fd35;
	mov.u64 	%rd359, %rd311;
	mov.f64 	%fd241, %fd193;
	@%p189 bra 	$L__BB3_46;
	setp.lt.s64 	%p190, %rd311, %rd41;
	min.s64 	%rd359, %rd311, %rd41;
	selp.f64 	%fd241, %fd193, %fd35, %p190;
$L__BB3_46:
	setp.ne.s32 	%p191, %r331, 0;
	@%p191 bra 	$L__BB3_48;
	shr.u32 	%r432, %r5, 1;
	and.b32  	%r433, %r432, 496;
	mov.u32 	%r434, _ZN6thrust24THRUST_300001_SM_1000_NS8cuda_cub4core6detail5shmemE;
	add.s32 	%r435, %r434, %r433;
	st.shared.f64 	[%r435+8], %fd241;
	st.shared.u64 	[%r435+16], %rd359;
$L__BB3_48:
	bar.sync 	0;
	setp.ne.s32 	%p192, %r5, 0;
	@%p192 bra 	$L__BB3_208;
	ld.shared.f64 	%fd38, [_ZN6thrust24THRUST_300001_SM_1000_NS8cuda_cub4core6detail5shmemE+24];
	ld.shared.u64 	%rd44, [_ZN6thrust24THRUST_300001_SM_1000_NS8cuda_cub4core6detail5shmemE+32];
	setp.lt.f64 	%p193, %fd241, %fd38;
	mov.u64 	%rd313, %rd44;
	mov.f64 	%fd195, %fd38;
	@%p193 bra 	$L__BB3_52;
	setp.lt.f64 	%p194, %fd38, %fd241;
	mov.u64 	%rd313, %rd359;
	mov.f64 	%fd195, %fd241;
	@%p194 bra 	$L__BB3_52;
	setp.lt.s64 	%p195, %rd359, %rd44;
	min.s64 	%rd313, %rd359, %rd44;
	selp.f64 	%fd195, %fd241, %fd38, %p195;
$L__BB3_52:
	ld.shared.f64 	%fd41, [_ZN6thrust24THRUST_300001_SM_1000_NS8cuda_cub4core6detail5shmemE+40];
	ld.shared.u64 	%rd47, [_ZN6thrust24THRUST_300001_SM_1000_NS8cuda_cub4core6detail5shmemE+48];
	setp.lt.f64 	%p196, %fd195, %fd41;
	mov.u64 	%rd314, %rd47;
	mov.f64 	%fd196, %fd41;
	@%p196 bra 	$L__BB3_55;
	setp.lt.f64 	%p197, %fd41, %fd195;
	mov.u64 	%rd314, %rd313;
	mov.f64 	%fd196, %fd195;
	@%p197 bra 	$L__BB3_55;
	setp.lt.s64 	%p198, %rd313, %rd47;
	min.s64 	%rd314, %rd313, %rd47;
	selp.f64 	%fd196, %fd195, %fd41, %p198;
$L__BB3_55:
	ld.shared.f64 	%fd44, [_ZN6thrust24THRUST_300001_SM_1000_NS8cuda_cub4core6detail5shmemE+56];
	ld.shared.u64 	%rd50, [_ZN6thrust24THRUST_300001_SM_1000_NS8cuda_cub4core6detail5shmemE+64];
	setp.lt.f64 	%p199, %fd196, %fd44;
	mov.u64 	%rd315, %rd50;
	mov.f64 	%fd197, %fd44;
	@%p199 bra 	$L__BB3_58;
	setp.lt.f64 	%p200, %fd44, %fd196;
	mov.u64 	%rd315, %rd314;
	mov.f64 	%fd197, %fd196;
	@%p200 bra 	$L__BB3_58;
	setp.lt.s64 	%p201, %rd314, %rd50;
	min.s64 	%rd315, %rd314, %rd50;
	selp.f64 	%fd197, %fd196, %fd44, %p201;
$L__BB3_58:
	ld.shared.f64 	%fd47, [_ZN6thrust24THRUST_300001_SM_1000_NS8cuda_cub4core6detail5shmemE+72];
	ld.shared.u64 	%rd53, [_ZN6thrust24THRUST_300001_SM_1000_NS8cuda_cub4core6detail5shmemE+80];
	setp.lt.f64 	%p202, %fd197, %fd47;
	mov.u64 	%rd316, %rd53;
	mov.f64 	%fd198, %fd47;
	@%p202 bra 	$L__BB3_61;
	setp.lt.f64 	%p203, %fd47, %fd197;
	mov.u64 	%rd316, %rd315;
	mov.f64 	%fd198, %fd197;
	@%p203 bra 	$L__BB3_61;
	setp.lt.s64 	%p204, %rd315, %rd53;
	min.s64 	%rd316, %rd315, %rd53;
	selp.f64 	%fd198, %fd197, %fd47, %p204;
$L__BB3_61:
	ld.shared.f64 	%fd50, [_ZN6thrust24THRUST_300001_SM_1000_NS8cuda_cub4core6detail5shmemE+88];
	ld.shared.u64 	%rd56, [_ZN6thrust24THRUST_300001_SM_1000_NS8cuda_cub4core6detail5shmemE+96];
	setp.lt.f64 	%p205, %fd198, %fd50;
	mov.f64 	%fd199, %fd50;
	mov.u64 	%rd317, %rd56;
	@%p205 bra 	$L__BB3_64;
	setp.lt.f64 	%p206, %fd50, %fd198;
	mov.f64 	%fd199, %fd198;
	mov.u64 	%rd317, %rd316;
	@%p206 bra 	$L__BB3_64;
	setp.lt.s64 	%p207, %rd316, %rd56;
	selp.f64 	%fd199, %fd198, %fd50, %p207;
	min.s64 	%rd317, %rd316, %rd56;
$L__BB3_64:
	ld.shared.f64 	%fd53, [_ZN6thrust24THRUST_300001_SM_1000_NS8cuda_cub4core6detail5shmemE+104];
	ld.shared.u64 	%rd59, [_ZN6thrust24THRUST_300001_SM_1000_NS8cuda_cub4core6detail5shmemE+112];
	setp.lt.f64 	%p208, %fd199, %fd53;
	mov.f64 	%fd200, %fd53;
	mov.u64 	%rd318, %rd59;
	@%p208 bra 	$L__BB3_67;
	setp.lt.f64 	%p209, %fd53, %fd199;
	mov.f64 	%fd200, %fd199;
	mov.u64 	%rd318, %rd317;
	@%p209 bra 	$L__BB3_67;
	setp.lt.s64 	%p210, %rd317, %rd59;
	selp.f64 	%fd200, %fd199, %fd53, %p210;
	min.s64 	%rd318, %rd317, %rd59;
$L__BB3_67:
	ld.shared.f64 	%fd56, [_ZN6thrust24THRUST_300001_SM_1000_NS8cuda_cub4core6detail5shmemE+120];
	ld.shared.u64 	%rd62, [_ZN6thrust24THRUST_300001_SM_1000_NS8cuda_cub4core6detail5shmemE+128];
	setp.lt.f64 	%p211, %fd200, %fd56;
	mov.u64 	%rd359, %rd62;
	mov.f64 	%fd241, %fd56;
	@%p211 bra 	$L__BB3_208;
	setp.lt.f64 	%p212, %fd56, %fd200;
	mov.u64 	%rd359, %rd318;
	mov.f64 	%fd241, %fd200;
	@%p212 bra 	$L__BB3_208;
	setp.lt.s64 	%p213, %rd318, %rd62;
	selp.f64 	%fd241, %fd200, %fd56, %p213;
	min.s64 	%rd359, %rd318, %rd62;
	bra.uni 	$L__BB3_208;
$L__BB3_70:
	// begin inline asm
	mov.u32 %r218, %laneid;
	// end inline asm
	and.b32  	%r239, %r5, 992;
	add.s32 	%r240, %r239, 32;
	setp.gt.s32 	%p120, %r240, %r4;
	not.b32 	%r241, %r239;
	add.s32 	%r242, %r4, %r241;
	selp.b32 	%r237, %r242, 31, %p120;
	mov.b64 	%rd273, %fd188;
	mov.b64 	{%r220, %r225}, %rd273;
	mov.b32 	%r236, 1;
	mov.b32 	%r238, -1;
	// begin inline asm
	shfl.sync.down.b32 %r219, %r220, %r236, %r237, %r238;
	// end inline asm
	// begin inline asm
	shfl.sync.down.b32 %r224, %r225, %r236, %r237, %r238;
	// end inline asm
	mov.b64 	%rd274, {%r219, %r224};
	mov.b64 	%fd58, %rd274;
	mov.b64 	{%r230, %r235}, %rd306;
	// begin inline asm
	shfl.sync.down.b32 %r229, %r230, %r236, %r237, %r238;
	// end inline asm
	// begin inline asm
	shfl.sync.down.b32 %r234, %r235, %r236, %r237, %r238;
	// end inline asm
	mov.b64 	%rd64, {%r229, %r234};
	setp.ge.s32 	%p121, %r218, %r237;
	mov.f64 	%fd201, %fd188;
	mov.u64 	%rd319, %rd306;
	@%p121 bra 	$L__BB3_74;
	setp.lt.f64 	%p122, %fd188, %fd58;
	mov.f64 	%fd201, %fd58;
	mov.u64 	%rd319, %rd64;
	@%p122 bra 	$L__BB3_74;
	setp.gt.f64 	%p123, %fd188, %fd58;
	mov.f64 	%fd201, %fd188;
	mov.u64 	%rd319, %rd306;
	@%p123 bra 	$L__BB3_74;
	setp.lt.s64 	%p124, %rd306, %rd64;
	selp.f64 	%fd201, %fd188, %fd58, %p124;
	min.s64 	%rd319, %rd306, %rd64;
$L__BB3_74:
	mov.b64 	%rd275, %fd201;
	mov.b64 	{%r244, %r249}, %rd275;
	mov.b32 	%r260, 2;
	mov.b32 	%r262, -1;
	// begin inline asm
	shfl.sync.down.b32 %r243, %r244, %r260, %r237, %r262;
	// end inline asm
	// begin inline asm
	shfl.sync.down.b32 %r248, %r249, %r260, %r237, %r262;
	// end inline asm
	mov.b64 	%rd276, {%r243, %r248};
	mov.b64 	%fd61, %rd276;
	mov.b64 	{%r254, %r259}, %rd319;
	// begin inline asm
	shfl.sync.down.b32 %r253, %r254, %r260, %r237, %r262;
	// end inline asm
	// begin inline asm
	shfl.sync.down.b32 %r258, %r259, %r260, %r237, %r262;
	// end inline asm
	mov.b64 	%rd67, {%r253, %r258};
	add.s32 	%r263, %r218, 2;
	setp.gt.s32 	%p125, %r263, %r237;
	mov.f64 	%fd202, %fd201;
	mov.u64 	%rd320, %rd319;
	@%p125 bra 	$L__BB3_78;
	setp.lt.f64 	%p126, %fd201, %fd61;
	mov.f64 	%fd202, %fd61;
	mov.u64 	%rd320, %rd67;
	@%p126 bra 	$L__BB3_78;
	setp.gt.f64 	%p127, %fd201, %fd61;
	mov.f64 	%fd202, %fd201;
	mov.u64 	%rd320, %rd319;
	@%p127 bra 	$L__BB3_78;
	setp.lt.s64 	%p128, %rd319, %rd67;
	selp.f64 	%fd202, %fd201, %fd61, %p128;
	min.s64 	%rd320, %rd319, %rd67;
$L__BB3_78:
	mov.b64 	%rd277, %fd202;
	mov.b64 	{%r265, %r270}, %rd277;
	mov.b32 	%r281, 4;
	mov.b32 	%r283, -1;
	// begin inline asm
	shfl.sync.down.b32 %r264, %r265, %r281, %r237, %r283;
	// end inline asm
	// begin inline asm
	shfl.sync.down.b32 %r269, %r270, %r281, %r237, %r283;
	// end inline asm
	mov.b64 	%rd278, {%r264, %r269};
	mov.b64 	%fd64, %rd278;
	mov.b64 	{%r275, %r280}, %rd320;
	// begin inline asm
	shfl.sync.down.b32 %r274, %r275, %r281, %r237, %r283;
	// end inline asm
	// begin inline asm
	shfl.sync.down.b32 %r279, %r280, %r281, %r237, %r283;
	// end inline asm
	mov.b64 	%rd70, {%r274, %r279};
	add.s32 	%r284, %r218, 4;
	setp.gt.s32 	%p129, %r284, %r237;
	mov.f64 	%fd203, %fd202;
	mov.u64 	%rd321, %rd320;
	@%p129 bra 	$L__BB3_82;
	setp.lt.f64 	%p130, %fd202, %fd64;
	mov.f64 	%fd203, %fd64;
	mov.u64 	%rd321, %rd70;
	@%p130 bra 	$L__BB3_82;
	setp.gt.f64 	%p131, %fd202, %fd64;
	mov.f64 	%fd203, %fd202;
	mov.u64 	%rd321, %rd320;
	@%p131 bra 	$L__BB3_82;
	setp.lt.s64 	%p132, %rd320, %rd70;
	selp.f64 	%fd203, %fd202, %fd64, %p132;
	min.s64 	%rd321, %rd320, %rd70;
$L__BB3_82:
	mov.b64 	%rd279, %fd203;
	mov.b64 	{%r286, %r291}, %rd279;
	mov.b32 	%r302, 8;
	mov.b32 	%r304, -1;
	// begin inline asm
	shfl.sync.down.b32 %r285, %r286, %r302, %r237, %r304;
	// end inline asm
	// begin inline asm
	shfl.sync.down.b32 %r290, %r291, %r302, %r237, %r304;
	// end inline asm
	mov.b64 	%rd280, {%r285, %r290};
	mov.b64 	%fd67, %rd280;
	mov.b64 	{%r296, %r301}, %rd321;
	// begin inline asm
	shfl.sync.down.b32 %r295, %r296, %r302, %r237, %r304;
	// end inline asm
	// begin inline asm
	shfl.sync.down.b32 %r300, %r301, %r302, %r237, %r304;
	// end inline asm
	mov.b64 	%rd73, {%r295, %r300};
	add.s32 	%r305, %r218, 8;
	setp.gt.s32 	%p133, %r305, %r237;
	mov.f64 	%fd204, %fd203;
	mov.u64 	%rd322, %rd321;
	@%p133 bra 	$L__BB3_86;
	setp.lt.f64 	%p134, %fd203, %fd67;
	mov.f64 	%fd204, %fd67;
	mov.u64 	%rd322, %rd73;
	@%p134 bra 	$L__BB3_86;
	setp.gt.f64 	%p135, %fd203, %fd67;
	mov.f64 	%fd204, %fd203;
	mov.u64 	%rd322, %rd321;
	@%p135 bra 	$L__BB3_86;
	setp.lt.s64 	%p136, %rd321, %rd73;
	selp.f64 	%fd204, %fd203, %fd67, %p136;
	min.s64 	%rd322, %rd321, %rd73;
$L__BB3_86:
	mov.b64 	%rd281, %fd204;
	mov.b64 	{%r307, %r312}, %rd281;
	mov.b32 	%r323, 16;
	mov.b32 	%r325, -1;
	// begin inline asm
	shfl.sync.down.b32 %r306, %r307, %r323, %r237, %r325;
	// end inline asm
	// begin inline asm
	shfl.sync.down.b32 %r311, %r312, %r323, %r237, %r325;
	// end inline asm
	mov.b64 	%rd282, {%r306, %r311};
	mov.b64 	%fd70, %rd282;
	mov.b64 	{%r317, %r322}, %rd322;
	// begin inline asm
	shfl.sync.down.b32 %r316, %r317, %r323, %r237, %r325;
	// end inline asm
	// begin inline asm
	shfl.sync.down.b32 %r321, %r322, %r323, %r237, %r325;
	// end inline asm
	mov.b64 	%rd76, {%r316, %r321};
	add.s32 	%r326, %r218, 16;
	setp.gt.s32 	%p137, %r326, %r237;
	mov.f64 	%fd241, %fd204;
	mov.u64 	%rd359, %rd322;
	@%p137 bra 	$L__BB3_90;
	setp.lt.f64 	%p138, %fd204, %fd70;
	mov.f64 	%fd241, %fd70;
	mov.u64 	%rd359, %rd76;
	@%p138 bra 	$L__BB3_90;
	setp.gt.f64 	%p139, %fd204, %fd70;
	mov.f64 	%fd241, %fd204;
	mov.u64 	%rd359, %rd322;
	@%p139 bra 	$L__BB3_90;
	setp.lt.s64 	%p140, %rd322, %rd76;
	selp.f64 	%fd241, %fd204, %fd70, %p140;
	min.s64 	%rd359, %rd322, %rd76;
$L__BB3_90:
	setp.ne.s32 	%p141, %r218, 0;
	@%p141 bra 	$L__BB3_92;
	shr.u32 	%r327, %r5, 1;
	and.b32  	%r328, %r327, 496;
	mov.u32 	%r329, _ZN6thrust24THRUST_300001_SM_1000_NS8cuda_cub4core6detail5shmemE;
	add.s32 	%r330, %r329, %r328;
	st.shared.f64 	[%r330+8], %fd241;
	st.shared.u64 	[%r330+16], %rd359;
$L__BB3_92:
	bar.sync 	0;
	setp.ne.s32 	%p142, %r5, 0;
	@%p142 bra 	$L__BB3_208;
	setp.lt.s32 	%p143, %r4, 33;
	mov.f64 	%fd206, %fd241;
	mov.u64 	%rd324, %rd359;
	@%p143 bra 	$L__BB3_97;
	ld.shared.f64 	%fd73, [_ZN6thrust24THRUST_300001_SM_1000_NS8cuda_cub4core6detail5shmemE+24];
	ld.shared.u64 	%rd79, [_ZN6thrust24THRUST_300001_SM_1000_NS8cuda_cub4core6detail5shmemE+32];
	setp.lt.f64 	%p144, %fd241, %fd73;
	mov.f64 	%fd206, %fd73;
	mov.u64 	%rd324, %rd79;
	@%p144 bra 	$L__BB3_97;
	setp.lt.f64 	%p145, %fd73, %fd241;
	mov.f64 	%fd206, %fd241;
	mov.u64 	%rd324, %rd359;
	@%p145 bra 	$L__BB3_97;
	setp.lt.s64 	%p146, %rd359, %rd79;
	selp.f64 	%fd206, %fd241, %fd73, %p146;
	min.s64 	%rd324, %rd359, %rd79;
$L__BB3_97:
	setp.lt.s32 	%p147, %r4, 65;
	mov.f64 	%fd207, %fd206;
	mov.u64 	%rd325, %rd324;
	@%p147 bra 	$L__BB3_101;
	ld.shared.f64 	%fd76, [_ZN6thrust24THRUST_300001_SM_1000_NS8cuda_cub4core6detail5shmemE+40];
	ld.shared.u64 	%rd82, [_ZN6thrust24THRUST_300001_SM_1000_NS8cuda_cub4core6detail5shmemE+48];
	setp.lt.f64 	%p148, %fd206, %fd76;
	mov.f64 	%fd207, %fd76;
	mov.u64 	%rd325, %rd82;
	@%p148 bra 	$L__BB3_101;
	setp.lt.f64 	%p149, %fd76, %fd206;
	mov.f64 	%fd207, %fd206;
	mov.u64 	%rd325, %rd324;
	@%p149 bra 	$L__BB3_101;
	setp.lt.s64 	%p150, %rd324, %rd82;
	selp.f64 	%fd207, %fd206, %fd76, %p150;
	min.s64 	%rd325, %rd324, %rd82;
$L__BB3_101:
	setp.lt.s32 	%p151, %r4, 97;
	mov.f64 	%fd208, %fd207;
	mov.u64 	%rd326, %rd325;
	@%p151 bra 	$L__BB3_105;
	ld.shared.f64 	%fd79, [_ZN6thrust24THRUST_300001_SM_1000_NS8cuda_cub4core6detail5shmemE+56];
	ld.shared.u64 	%rd85, [_ZN6thrust24THRUST_300001_SM_1000_NS8cuda_cub4core6detail5shmemE+64];
	setp.lt.f64 	%p152, %fd207, %fd79;
	mov.f64 	%fd208, %fd79;
	mov.u64 	%rd326, %rd85;
	@%p152 bra 	$L__BB3_105;
	setp.lt.f64 	%p153, %fd79, %fd207;
	mov.f64 	%fd208, %fd207;
	mov.u64 	%rd326, %rd325;
	@%p153 bra 	$L__BB3_105;
	setp.lt.s64 	%p154, %rd325, %rd85;
	selp.f64 	%fd208, %fd207, %fd79, %p154;
	min.s64 	%rd326, %rd325, %rd85;
$L__BB3_105:
	setp.lt.s32 	%p155, %r4, 129;
	mov.f64 	%fd209, %fd208;
	mov.u64 	%rd327, %rd326;
	@%p155 bra 	$L__BB3_109;
	ld.shared.f64 	%fd82, [_ZN6thrust24THRUST_300001_SM_1000_NS8cuda_cub4core6detail5shmemE+72];
	ld.shared.u64 	%rd88, [_ZN6thrust24THRUST_300001_SM_1000_NS8cuda_cub4core6detail5shmemE+80];
	setp.lt.f64 	%p156, %fd208, %fd82;
	mov.f64 	%fd209, %fd82;
	mov.u64 	%rd327, %rd88;
	@%p156 bra 	$L__BB3_109;
	setp.lt.f64 	%p157, %fd82, %fd208;
	mov.f64 	%fd209, %fd208;
	mov.u64 	%rd327, %rd326;
	@%p157 bra 	$L__BB3_109;
	setp.lt.s64 	%p158, %rd326, %rd88;
	selp.f64 	%fd209, %fd208, %fd82, %p158;
	min.s64 	%rd327, %rd326, %rd88;
$L__BB3_109:
	setp.lt.s32 	%p159, %r4, 161;
	mov.f64 	%fd210, %fd209;
	mov.u64 	%rd328, %rd327;
	@%p159 bra 	$L__BB3_113;
	ld.shared.f64 	%fd85, [_ZN6thrust24THRUST_300001_SM_1000_NS8cuda_cub4core6detail5shmemE+88];
	ld.shared.u64 	%rd91, [_ZN6thrust24THRUST_300001_SM_1000_NS8cuda_cub4core6detail5shmemE+96];
	setp.lt.f64 	%p160, %fd209, %fd85;
	mov.f64 	%fd210, %fd85;
	mov.u64 	%rd328, %rd91;
	@%p160 bra 	$L__BB3_113;
	setp.lt.f64 	%p161, %fd85, %fd209;
	mov.f64 	%fd210, %fd209;
	mov.u64 	%rd328, %rd327;
	@%p161 bra 	$L__BB3_113;
	setp.lt.s64 	%p162, %rd327, %rd91;
	selp.f64 	%fd210, %fd209, %fd85, %p162;
	min.s64 	%rd328, %rd327, %rd91;
$L__BB3_113:
	setp.lt.s32 	%p163, %r4, 193;
	mov.f64 	%fd211, %fd210;
	mov.u64 	%rd329, %rd328;
	@%p163 bra 	$L__BB3_117;
	ld.shared.f64 	%fd88, [_ZN6thrust24THRUST_300001_SM_1000_NS8cuda_cub4core6detail5shmemE+104];
	ld.shared.u64 	%rd94, [_ZN6thrust24THRUST_300001_SM_1000_NS8cuda_cub4core6detail5shmemE+112];
	setp.lt.f64 	%p164, %fd210, %fd88;
	mov.f64 	%fd211, %fd88;
	mov.u64 	%rd329, %rd94;
	@%p164 bra 	$L__BB3_117;
	setp.lt.f64 	%p165, %fd88, %fd210;
	mov.f64 	%fd211, %fd210;
	mov.u64 	%rd329, %rd328;
	@%p165 bra 	$L__BB3_117;
	setp.lt.s64 	%p166, %rd328, %rd94;
	selp.f64 	%fd211, %fd210, %fd88, %p166;
	min.s64 	%rd329, %rd328, %rd94;
$L__BB3_117:
	setp.lt.s32 	%p167, %r4, 225;
	mov.u64 	%rd359, %rd329;
	mov.f64 	%fd241, %fd211;
	@%p167 bra 	$L__BB3_208;
	ld.shared.f64 	%fd91, [_ZN6thrust24THRUST_300001_SM_1000_NS8cuda_cub4core6detail5shmemE+120];
	ld.shared.u64 	%rd97, [_ZN6thrust24THRUST_300001_SM_1000_NS8cuda_cub4core6detail5shmemE+128];
	setp.lt.f64 	%p168, %fd211, %fd91;
	mov.u64 	%rd359, %rd97;
	mov.f64 	%fd241, %fd91;
	@%p168 bra 	$L__BB3_208;
	setp.lt.f64 	%p169, %fd91, %fd211;
	mov.u64 	%rd359, %rd329;
	mov.f64 	%fd241, %fd211;
	@%p169 bra 	$L__BB3_208;
	setp.lt.s64 	%p170, %rd329, %rd97;
	selp.f64 	%fd241, %fd211, %fd91, %p170;
	min.s64 	%rd359, %rd329, %rd97;
	bra.uni 	$L__BB3_208;
$L__BB3_121:
	mov.u32 	%r35, %tid.x;
	cvt.s64.s32 	%rd185, %r2;
	add.s64 	%rd99, %rd4, %rd185;
	cvt.u64.u32 	%rd100, %r35;
	add.s64 	%rd186, %rd100, %rd185;
	shl.b64 	%rd187, %rd186, 2;
	add.s64 	%rd188, %rd2, %rd187;
	ld.global.u32 	%r69, [%rd188];
	mul.wide.u32 	%rd189, %r69, 8;
	add.s64 	%rd190, %rd3, %rd189;
	ld.global.f64 	%fd170, [%rd190];
	add.s32 	%r70, %r35, 256;
	cvt.u64.u32 	%rd191, %r70;
	ld.global.u32 	%r71, [%rd188+1024];
	mul.wide.u32 	%rd192, %r71, 8;
	add.s64 	%rd193, %rd3, %rd192;
	ld.global.f64 	%fd171, [%rd193];
	add.s32 	%r72, %r35, 512;
	cvt.u64.u32 	%rd194, %r72;
	ld.global.u32 	%r73, [%rd188+2048];
	mul.wide.u32 	%rd195, %r73, 8;
	add.s64 	%rd196, %rd3, %rd195;
	ld.global.f64 	%fd172, [%rd196];
	add.s32 	%r74, %r35, 768;
	cvt.u64.u32 	%rd197, %r74;
	ld.global.u32 	%r75, [%rd188+3072];
	mul.wide.u32 	%rd198, %r75, 8;
	add.s64 	%rd199, %rd3, %rd198;
	ld.global.f64 	%fd173, [%rd199];
	or.b32  	%r76, %r35, 1024;
	cvt.u64.u32 	%rd101, %r76;
	add.s64 	%rd347, %rd99, %rd101;
	ld.global.u32 	%r77, [%rd188+4096];
	mul.wide.u32 	%rd200, %r77, 8;
	add.s64 	%rd201, %rd3, %rd200;
	ld.global.f64 	%fd229, [%rd201];
	setp.geu.f64 	%p2, %fd170, %fd171;
	selp.f64 	%fd174, %fd170, %fd171, %p2;
	selp.b64 	%rd202, %rd100, %rd191, %p2;
	setp.geu.f64 	%p3, %fd174, %fd172;
	selp.f64 	%fd175, %fd174, %fd172, %p3;
	selp.b64 	%rd203, %rd202, %rd194, %p3;
	setp.geu.f64 	%p4, %fd175, %fd173;
	selp.f64 	%fd94, %fd175, %fd173, %p4;
	selp.b64 	%rd103, %rd203, %rd197, %p4;
	setp.lt.f64 	%p5, %fd94, %fd229;
	@%p5 bra 	$L__BB3_123;
	setp.lt.f64 	%p6, %fd229, %fd94;
	setp.lt.u64 	%p7, %rd103, %rd101;
	or.pred  	%p8, %p6, %p7;
	selp.f64 	%fd229, %fd94, %fd229, %p8;
	add.s64 	%rd204, %rd99, %rd103;
	selp.b64 	%rd347, %rd204, %rd347, %p8;
$L__BB3_123:
	setp.le.s32 	%p9, %r66, %r3;
	@%p9 bra 	$L__BB3_164;
	setp.ne.s32 	%p10, %r35, 0;
	@%p10 bra 	$L__BB3_126;
	atom.global.add.u32 	%r78, [%rd1+4], 1280;
	add.s32 	%r79, %r78, %r3;
	st.shared.u32 	[_ZN6thrust24THRUST_300001_SM_1000_NS8cuda_cub4core6detail5shmemE+152], %r79;
$L__BB3_126:
	bar.sync 	0;
	ld.shared.u32 	%r448, [_ZN6thrust24THRUST_300001_SM_1000_NS8cuda_cub4core6detail5shmemE+152];
	add.s32 	%r80, %r448, 1280;
	setp.gt.s32 	%p11, %r80, %r66;
	@%p11 bra 	$L__BB3_141;
	mov.f64 	%fd213, %fd229;
	mov.u64 	%rd331, %rd347;
$L__BB3_128:
	cvt.s64.s32 	%rd205, %r448;
	add.s64 	%rd206, %rd100, %rd205;
	shl.b64 	%rd207, %rd206, 2;
	add.s64 	%rd208, %rd2, %rd207;
	add.s64 	%rd332, %rd206, %rd4;
	ld.global.u32 	%r81, [%rd208];
	mul.wide.u32 	%rd209, %r81, 8;
	add.s64 	%rd210, %rd3, %rd209;
	ld.global.f64 	%fd214, [%rd210];
	add.s64 	%rd333, %rd332, 256;
	ld.global.u32 	%r82, [%rd208+1024];
	mul.wide.u32 	%rd211, %r82, 8;
	add.s64 	%rd212, %rd3, %rd211;
	ld.global.f64 	%fd215, [%rd212];
	add.s64 	%rd334, %rd332, 512;
	ld.global.u32 	%r83, [%rd208+2048];
	mul.wide.u32 	%rd213, %r83, 8;
	add.s64 	%rd214, %rd3, %rd213;
	ld.global.f64 	%fd216, [%rd214];
	add.s64 	%rd335, %rd332, 768;
	ld.global.u32 	%r84, [%rd208+3072];
	mul.wide.u32 	%rd215, %r84, 8;
	add.s64 	%rd216, %rd3, %rd215;
	ld.global.f64 	%fd217, [%rd216];
	add.s64 	%rd347, %rd332, 1024;
	ld.global.u32 	%r85, [%rd208+4096];
	mul.wide.u32 	%rd217, %r85, 8;
	add.s64 	%rd218, %rd3, %rd217;
	ld.global.f64 	%fd229, [%rd218];
	setp.lt.f64 	%p12, %fd213, %fd214;
	@%p12 bra 	$L__BB3_130;
	setp.lt.f64 	%p13, %fd214, %fd213;
	setp.lt.s64 	%p14, %rd331, %rd332;
	or.pred  	%p15, %p13, %p14;
	selp.f64 	%fd214, %fd213, %fd214, %p15;
	selp.b64 	%rd332, %rd331, %rd332, %p15;
$L__BB3_130:
	setp.lt.f64 	%p16, %fd214, %fd215;
	@%p16 bra 	$L__BB3_132;
	setp.lt.f64 	%p17, %fd215, %fd214;
	setp.lt.s64 	%p18, %rd332, %rd333;
	or.pred  	%p19, %p17, %p18;
	selp.f64 	%fd215, %fd214, %fd215, %p19;
	selp.b64 	%rd333, %rd332, %rd333, %p19;
$L__BB3_132:
	setp.lt.f64 	%p20, %fd215, %fd216;
	@%p20 bra 	$L__BB3_134;
	setp.lt.f64 	%p21, %fd216, %fd215;
	setp.lt.s64 	%p22, %rd333, %rd334;
	or.pred  	%p23, %p21, %p22;
	selp.f64 	%fd216, %fd215, %fd216, %p23;
	selp.b64 	%rd334, %rd333, %rd334, %p23;
$L__BB3_134:
	setp.lt.f64 	%p24, %fd216, %fd217;
	@%p24 bra 	$L__BB3_136;
	setp.lt.f64 	%p25, %fd217, %fd216;
	setp.lt.s64 	%p26, %rd334, %rd335;
	or.pred  	%p27, %p25, %p26;
	selp.f64 	%fd217, %fd216, %fd217, %p27;
	selp.b64 	%rd335, %rd334, %rd335, %p27;
$L__BB3_136:
	setp.lt.f64 	%p28, %fd217, %fd229;
	@%p28 bra 	$L__BB3_138;
	setp.lt.f64 	%p29, %fd229, %fd217;
	setp.lt.s64 	%p30, %rd335, %rd347;
	or.pred  	%p31, %p29, %p30;
	selp.f64 	%fd229, %fd217, %fd229, %p31;
	selp.b64 	%rd347, %rd335, %rd347, %p31;
$L__BB3_138:
	setp.ne.s32 	%p32, %r35, 0;
	bar.sync 	0;
	@%p32 bra 	$L__BB3_140;
	atom.global.add.u32 	%r86, [%rd1+4], 1280;
	add.s32 	%r87, %r86, %r3;
	st.shared.u32 	[_ZN6thrust24THRUST_300001_SM_1000_NS8cuda_cub4core6detail5shmemE+152], %r87;
$L__BB3_140:
	bar.sync 	0;
	ld.shared.u32 	%r448, [_ZN6thrust24THRUST_300001_SM_1000_NS8cuda_cub4core6detail5shmemE+152];
	add.s32 	%r88, %r448, 1280;
	setp.le.s32 	%p33, %r88, %r66;
	mov.f64 	%fd213, %fd229;
	mov.u64 	%rd331, %rd347;
	@%p33 bra 	$L__BB3_128;
$L__BB3_141:
	setp.le.s32 	%p34, %r66, %r448;
	@%p34 bra 	$L__BB3_164;
	sub.s32 	%r40, %r66, %r448;
	setp.ge.s32 	%p35, %r35, %r40;
	@%p35 bra 	$L__BB3_164;
	not.b32 	%r89, %r35;
	add.s32 	%r90, %r66, %r89;
	sub.s32 	%r41, %r90, %r448;
	and.b32  	%r91, %r41, 768;
	setp.eq.s32 	%p36, %r91, 768;
	mov.u32 	%r452, %r35;
	@%p36 bra 	$L__BB3_149;
	add.s32 	%r450, %r35, %r448;
	shr.u32 	%r92, %r41, 8;
	add.s32 	%r93, %r92, 1;
	and.b32  	%r94, %r93, 3;
	neg.s32 	%r449, %r94;
	mov.u32 	%r452, %r35;
$L__BB3_145:
	.pragma "nounroll";
	mov.u64 	%rd123, %rd347;
	mov.f64 	%fd114, %fd229;
	cvt.s64.s32 	%rd220, %r450;
	add.s64 	%rd124, %rd4, %rd220;
	mul.wide.s32 	%rd221, %r450, 4;
	add.s64 	%rd222, %rd2, %rd221;
	ld.global.u32 	%r95, [%rd222];
	mul.wide.u32 	%rd223, %r95, 8;
	add.s64 	%rd224, %rd3, %rd223;
	ld.global.f64 	%fd115, [%rd224];
	setp.lt.f64 	%p37, %fd114, %fd115;
	mov.f64 	%fd229, %fd115;
	mov.u64 	%rd347, %rd124;
	@%p37 bra 	$L__BB3_148;
	setp.lt.f64 	%p38, %fd115, %fd114;
	mov.f64 	%fd229, %fd114;
	mov.u64 	%rd347, %rd123;
	@%p38 bra 	$L__BB3_148;
	setp.lt.s64 	%p39, %rd123, %rd124;
	selp.f64 	%fd229, %fd114, %fd115, %p39;
	min.s64 	%rd347, %rd123, %rd124;
$L__BB3_148:
	add.s32 	%r452, %r452, 256;
	add.s32 	%r450, %r450, 256;
	add.s32 	%r449, %r449, 1;
	setp.ne.s32 	%p40, %r449, 0;
	@%p40 bra 	$L__BB3_145;
$L__BB3_149:
	setp.lt.u32 	%p41, %r41, 768;
	@%p41 bra 	$L__BB3_164;
	add.s32 	%r453, %r452, %r448;
	add.s32 	%r456, %r453, 256;
	add.s32 	%r455, %r453, 512;
	add.s32 	%r454, %r453, 768;
	add.s64 	%rd129, %rd2, 2048;
$L__BB3_151:
	cvt.s64.s32 	%rd225, %r456;
	add.s64 	%rd131, %rd4, %rd225;
	cvt.s64.s32 	%rd226, %r455;
	add.s64 	%rd132, %rd4, %rd226;
	cvt.s64.s32 	%rd227, %r454;
	add.s64 	%rd133, %rd4, %rd227;
	cvt.s64.s32 	%rd228, %r453;
	mul.wide.s32 	%rd229, %r453, 4;
	add.s64 	%rd134, %rd129, %rd229;
	add.s64 	%rd135, %rd4, %rd228;
	ld.global.u32 	%r96, [%rd134+-2048];
	mul.wide.u32 	%rd230, %r96, 8;
	add.s64 	%rd231, %rd3, %rd230;
	ld.global.f64 	%fd121, [%rd231];
	setp.lt.f64 	%p42, %fd229, %fd121;
	mov.f64 	%fd225, %fd121;
	mov.u64 	%rd343, %rd135;
	@%p42 bra 	$L__BB3_154;
	setp.lt.f64 	%p43, %fd121, %fd229;
	mov.f64 	%fd225, %fd229;
	mov.u64 	%rd343, %rd347;
	@%p43 bra 	$L__BB3_154;
	setp.lt.s64 	%p44, %rd347, %rd135;
	selp.f64 	%fd225, %fd229, %fd121, %p44;
	min.s64 	%rd343, %rd347, %rd135;
$L__BB3_154:
	ld.global.u32 	%r97, [%rd134+-1024];
	mul.wide.u32 	%rd232, %r97, 8;
	add.s64 	%rd233, %rd3, %rd232;
	ld.global.f64 	%fd124, [%rd233];
	setp.lt.f64 	%p45, %fd225, %fd124;
	mov.f64 	%fd226, %fd124;
	mov.u64 	%rd344, %rd131;
	@%p45 bra 	$L__BB3_157;
	setp.lt.f64 	%p46, %fd124, %fd225;
	mov.f64 	%fd226, %fd225;
	mov.u64 	%rd344, %rd343;
	@%p46 bra 	$L__BB3_157;
	setp.lt.s64 	%p47, %rd343, %rd131;
	selp.f64 	%fd226, %fd225, %fd124, %p47;
	min.s64 	%rd344, %rd343, %rd131;
$L__BB3_157:
	ld.global.u32 	%r98, [%rd134];
	mul.wide.u32 	%rd234, %r98, 8;
	add.s64 	%rd235, %rd3, %rd234;
	ld.global.f64 	%fd127, [%rd235];
	setp.lt.f64 	%p48, %fd226, %fd127;
	mov.f64 	%fd227, %fd127;
	mov.u64 	%rd345, %rd132;
	@%p48 bra 	$L__BB3_160;
	setp.lt.f64 	%p49, %fd127, %fd226;
	mov.f64 	%fd227, %fd226;
	mov.u64 	%rd345, %rd344;
	@%p49 bra 	$L__BB3_160;
	setp.lt.s64 	%p50, %rd344, %rd132;
	selp.f64 	%fd227, %fd226, %fd127, %p50;
	min.s64 	%rd345, %rd344, %rd132;
$L__BB3_160:
	ld.global.u32 	%r99, [%rd134+1024];
	mul.wide.u32 	%rd236, %r99, 8;
	add.s64 	%rd237, %rd3, %rd236;
	ld.global.f64 	%fd130, [%rd237];
	setp.lt.f64 	%p51, %fd227, %fd130;
	mov.f64 	%fd229, %fd130;
	mov.u64 	%rd347, %rd133;
	@%p51 bra 	$L__BB3_163;
	setp.lt.f64 	%p52, %fd130, %fd227;
	mov.f64 	%fd229, %fd227;
	mov.u64 	%rd347, %rd345;
	@%p52 bra 	$L__BB3_163;
	setp.lt.s64 	%p53, %rd345, %rd133;
	selp.f64 	%fd229, %fd227, %fd130, %p53;
	min.s64 	%rd347, %rd345, %rd133;
$L__BB3_163:
	add.s32 	%r452, %r452, 1024;
	add.s32 	%r456, %r456, 1024;
	add.s32 	%r455, %r455, 1024;
	add.s32 	%r454, %r454, 1024;
	add.s32 	%r453, %r453, 1024;
	setp.lt.s32 	%p54, %r452, %r40;
	@%p54 bra 	$L__BB3_151;
$L__BB3_164:
	// begin inline asm
	mov.u32 %r100, %laneid;
	// end inline asm
	mov.b64 	%rd238, %fd229;
	mov.b64 	{%r102, %r107}, %rd238;
	mov.b32 	%r118, 1;
	mov.b32 	%r119, 31;
	mov.b32 	%r120, -1;
	// begin inline asm
	shfl.sync.down.b32 %r101, %r102, %r118, %r119, %r120;
	// end inline asm
	// begin inline asm
	shfl.sync.down.b32 %r106, %r107, %r118, %r119, %r120;
	// end inline asm
	mov.b64 	%rd239, {%r101, %r106};
	mov.b64 	%fd134, %rd239;
	mov.b64 	{%r112, %r117}, %rd347;
	// begin inline asm
	shfl.sync.down.b32 %r111, %r112, %r118, %r119, %r120;
	// end inline asm
	// begin inline asm
	shfl.sync.down.b32 %r116, %r117, %r118, %r119, %r120;
	// end inline asm
	mov.b64 	%rd145, {%r111, %r116};
	setp.gt.s32 	%p55, %r100, 30;
	mov.f64 	%fd230, %fd229;
	mov.u64 	%rd348, %rd347;
	@%p55 bra 	$L__BB3_168;
	setp.lt.f64 	%p56, %fd229, %fd134;
	mov.f64 	%fd230, %fd134;
	mov.u64 	%rd348, %rd145;
	@%p56 bra 	$L__BB3_168;
	setp.gt.f64 	%p57, %fd229, %fd134;
	mov.f64 	%fd230, %fd229;
	mov.u64 	%rd348, %rd347;
	@%p57 bra 	$L__BB3_168;
	setp.lt.s64 	%p58, %rd347, %rd145;
	selp.f64 	%fd230, %fd229, %fd134, %p58;
	min.s64 	%rd348, %rd347, %rd145;
$L__BB3_168:
	mov.b64 	%rd240, %fd230;
	mov.b64 	{%r122, %r127}, %rd240;
	mov.b32 	%r138, 2;
	mov.b32 	%r139, 31;
	mov.b32 	%r140, -1;
	// begin inline asm
	shfl.sync.down.b32 %r121, %r122, %r138, %r139, %r140;
	// end inline asm
	// begin inline asm
	shfl.sync.down.b32 %r126, %r127, %r138, %r139, %r140;
	// end inline asm
	mov.b64 	%rd241, {%r121, %r126};
	mov.b64 	%fd137, %rd241;
	mov.b64 	{%r132, %r137}, %rd348;
	// begin inline asm
	shfl.sync.down.b32 %r131, %r132, %r138, %r139, %r140;
	// end inline asm
	// begin inline asm
	shfl.sync.down.b32 %r136, %r137, %r138, %r139, %r140;
	// end inline asm
	mov.b64 	%rd148, {%r131, %r136};
	setp.gt.s32 	%p59, %r100, 29;
	mov.f64 	%fd231, %fd230;
	mov.u64 	%rd349, %rd348;
	@%p59 bra 	$L__BB3_172;
	setp.lt.f64 	%p60, %fd230, %fd137;
	mov.f64 	%fd231, %fd137;
	mov.u64 	%rd349, %rd148;
	@%p60 bra 	$L__BB3_172;
	setp.gt.f64 	%p61, %fd230, %fd137;
	mov.f64 	%fd231, %fd230;
	mov.u64 	%rd349, %rd348;
	@%p61 bra 	$L__BB3_172;
	setp.lt.s64 	%p62, %rd348, %rd148;
	selp.f64 	%fd231, %fd230, %fd137, %p62;
	min.s64 	%rd349, %rd348, %rd148;
$L__BB3_172:
	mov.b64 	%rd242, %fd231;
	mov.b64 	{%r142, %r147}, %rd242;
	mov.b32 	%r158, 4;
	mov.b32 	%r159, 31;
	mov.b32 	%r160, -1;
	// begin inline asm
	shfl.sync.down.b32 %r141, %r142, %r158, %r159, %r160;
	// end inline asm
	// begin inline asm
	shfl.sync.down.b32 %r146, %r147, %r158, %r159, %r160;
	// end inline asm
	mov.b64 	%rd243, {%r141, %r146};
	mov.b64 	%fd140, %rd243;
	mov.b64 	{%r152, %r157}, %rd349;
	// begin inline asm
	shfl.sync.down.b32 %r151, %r152, %r158, %r159, %r160;
	// end inline asm
	// begin inline asm
	shfl.sync.down.b32 %r156, %r157, %r158, %r159, %r160;
	// end inline asm
	mov.b64 	%rd151, {%r151, %r156};
	setp.gt.s32 	%p63, %r100, 27;
	mov.f64 	%fd232, %fd231;
	mov.u64 	%rd350, %rd349;
	@%p63 bra 	$L__BB3_176;
	setp.lt.f64 	%p64, %fd231, %fd140;
	mov.f64 	%fd232, %fd140;
	mov.u64 	%rd350, %rd151;
	@%p64 bra 	$L__BB3_176;
	setp.gt.f64 	%p65, %fd231, %fd140;
	mov.f64 	%fd232, %fd231;
	mov.u64 	%rd350, %rd349;
	@%p65 bra 	$L__BB3_176;
	setp.lt.s64 	%p66, %rd349, %rd151;
	selp.f64 	%fd232, %fd231, %fd140, %p66;
	min.s64 	%rd350, %rd349, %rd151;
$L__BB3_176:
	mov.b64 	%rd244, %fd232;
	mov.b64 	{%r162, %r167}, %rd244;
	mov.b32 	%r178, 8;
	mov.b32 	%r179, 31;
	mov.b32 	%r180, -1;
	// begin inline asm
	shfl.sync.down.b32 %r161, %r162, %r178, %r179, %r180;
	// end inline asm
	// begin inline asm
	shfl.sync.down.b32 %r166, %r167, %r178, %r179, %r180;
	// end inline asm
	mov.b64 	%rd245, {%r161, %r166};
	mov.b64 	%fd143, %rd245;
	mov.b64 	{%r172, %r177}, %rd350;
	// begin inline asm
	shfl.sync.down.b32 %r171, %r172, %r178, %r179, %r180;
	// end inline asm
	// begin inline asm
	shfl.sync.down.b32 %r176, %r177, %r178, %r179, %r180;
	// end inline asm
	mov.b64 	%rd154, {%r171, %r176};
	setp.gt.s32 	%p67, %r100, 23;
	mov.f64 	%fd233, %fd232;
	mov.u64 	%rd351, %rd350;
	@%p67 bra 	$L__BB3_180;
	setp.lt.f64 	%p68, %fd232, %fd143;
	mov.f64 	%fd233, %fd143;
	mov.u64 	%rd351, %rd154;
	@%p68 bra 	$L__BB3_180;
	setp.gt.f64 	%p69, %fd232, %fd143;
	mov.f64 	%fd233, %fd232;
	mov.u64 	%rd351, %rd350;
	@%p69 bra 	$L__BB3_180;
	setp.lt.s64 	%p70, %rd350, %rd154;
	selp.f64 	%fd233, %fd232, %fd143, %p70;
	min.s64 	%rd351, %rd350, %rd154;
$L__BB3_180:
	mov.b64 	%rd246, %fd233;
	mov.b64 	{%r182, %r187}, %rd246;
	mov.b32 	%r198, 16;
	mov.b32 	%r199, 31;
	mov.b32 	%r200, -1;
	// begin inline asm
	shfl.sync.down.b32 %r181, %r182, %r198, %r199, %r200;
	// end inline asm
	// begin inline asm
	shfl.sync.down.b32 %r186, %r187, %r198, %r199, %r200;
	// end inline asm
	mov.b64 	%rd247, {%r181, %r186};
	mov.b64 	%fd146, %rd247;
	mov.b64 	{%r192, %r197}, %rd351;
	// begin inline asm
	shfl.sync.down.b32 %r191, %r192, %r198, %r199, %r200;
	// end inline asm
	// begin inline asm
	shfl.sync.down.b32 %r196, %r197, %r198, %r199, %r200;
	// end inline asm
	mov.b64 	%rd157, {%r191, %r196};
	setp.gt.s32 	%p71, %r100, 15;
	mov.f64 	%fd241, %fd233;
	mov.u64 	%rd359, %rd351;
	@%p71 bra 	$L__BB3_184;
	setp.lt.f64 	%p72, %fd233, %fd146;
	mov.f64 	%fd241, %fd146;
	mov.u64 	%rd359, %rd157;
	@%p72 bra 	$L__BB3_184;
	setp.gt.f64 	%p73, %fd233, %fd146;
	mov.f64 	%fd241, %fd233;
	mov.u64 	%rd359, %rd351;
	@%p73 bra 	$L__BB3_184;
	setp.lt.s64 	%p74, %rd351, %rd157;
	selp.f64 	%fd241, %fd233, %fd146, %p74;
	min.s64 	%rd359, %rd351, %rd157;
$L__BB3_184:
	setp.ne.s32 	%p75, %r100, 0;
	@%p75 bra 	$L__BB3_186;
	shr.u32 	%r201, %r35, 1;
	and.b32  	%r202, %r201, 496;
	mov.u32 	%r203, _ZN6thrust24THRUST_300001_SM_1000_NS8cuda_cub4core6detail5shmemE;
	add.s32 	%r204, %r203, %r202;
	st.shared.f64 	[%r204+8], %fd241;
	st.shared.u64 	[%r204+16], %rd359;
$L__BB3_186:
	bar.sync 	0;
	setp.ne.s32 	%p76, %r35, 0;
	@%p76 bra 	$L__BB3_208;
	ld.shared.f64 	%fd149, [_ZN6thrust24THRUST_300001_SM_1000_NS8cuda_cub4core6detail5shmemE+24];
	ld.shared.u64 	%rd160, [_ZN6thrust24THRUST_300001_SM_1000_NS8cuda_cub4core6detail5shmemE+32];
	setp.lt.f64 	%p77, %fd241, %fd149;
	mov.f64 	%fd235, %fd149;
	mov.u64 	%rd353, %rd160;
	@%p77 bra 	$L__BB3_190;
	setp.lt.f64 	%p78, %fd149, %fd241;
	mov.f64 	%fd235, %fd241;
	mov.u64 	%rd353, %rd359;
	@%p78 bra 	$L__BB3_190;
	setp.lt.s64 	%p79, %rd359, %rd160;
	selp.f64 	%fd235, %fd241, %fd149, %p79;
	min.s64 	%rd353, %rd359, %rd160;
$L__BB3_190:
	ld.shared.f64 	%fd152, [_ZN6thrust24THRUST_300001_SM_1000_NS8cuda_cub4core6detail5shmemE+40];
	ld.shared.u64 	%rd163, [_ZN6thrust24THRUST_300001_SM_1000_NS8cuda_cub4core6detail5shmemE+48];
	setp.lt.f64 	%p80, %fd235, %fd152;
	mov.f64 	%fd236, %fd152;
	mov.u64 	%rd354, %rd163;
	@%p80 bra 	$L__BB3_193;
	setp.lt.f64 	%p81, %fd152, %fd235;
	mov.f64 	%fd236, %fd235;
	mov.u64 	%rd354, %rd353;
	@%p81 bra 	$L__BB3_193;
	setp.lt.s64 	%p82, %rd353, %rd163;
	selp.f64 	%fd236, %fd235, %fd152, %p82;
	min.s64 	%rd354, %rd353, %rd163;
$L__BB3_193:
	ld.shared.f64 	%fd155, [_ZN6thrust24THRUST_300001_SM_1000_NS8cuda_cub4core6detail5shmemE+56];
	ld.shared.u64 	%rd166, [_ZN6thrust24THRUST_300001_SM_1000_NS8cuda_cub4core6detail5shmemE+64];
	setp.lt.f64 	%p83, %fd236, %fd155;
	mov.f64 	%fd237, %fd155;
	mov.u64 	%rd355, %rd166;
	@%p83 bra 	$L__BB3_196;
	setp.lt.f64 	%p84, %fd155, %fd236;
	mov.f64 	%fd237, %fd236;
	mov.u64 	%rd355, %rd354;
	@%p84 bra 	$L__BB3_196;
	setp.lt.s64 	%p85, %rd354, %rd166;
	selp.f64 	%fd237, %fd236, %fd155, %p85;
	min.s64 	%rd355, %rd354, %rd166;
$L__BB3_196:
	ld.shared.f64 	%fd158, [_ZN6thrust24THRUST_300001_SM_1000_NS8cuda_cub4core6detail5shmemE+72];
	ld.shared.u64 	%rd169, [_ZN6thrust24THRUST_300001_SM_1000_NS8cuda_cub4core6detail5shmemE+80];
	setp.lt.f64 	%p86, %fd237, %fd158;
	mov.f64 	%fd238, %fd158;
	mov.u64 	%rd356, %rd169;
	@%p86 bra 	$L__BB3_199;
	setp.lt.f64 	%p87, %fd158, %fd237;
	mov.f64 	%fd238, %fd237;
	mov.u64 	%rd356, %rd355;
	@%p87 bra 	$L__BB3_199;
	setp.lt.s64 	%p88, %rd355, %rd169;
	selp.f64 	%fd238, %fd237, %fd158, %p88;
	min.s64 	%rd356, %rd355, %rd169;
$L__BB3_199:
	ld.shared.f64 	%fd161, [_ZN6thrust24THRUST_300001_SM_1000_NS8cuda_cub4core6detail5shmemE+88];
	ld.shared.u64 	%rd172, [_ZN6thrust24THRUST_300001_SM_1000_NS8cuda_cub4core6detail5shmemE+96];
	setp.lt.f64 	%p89, %fd238, %fd161;
	mov.f64 	%fd239, %fd161;
	mov.u64 	%rd357, %rd172;
	@%p89 bra 	$L__BB3_202;
	setp.lt.f64 	%p90, %fd161, %fd238;
	mov.f64 	%fd239, %fd238;
	mov.u64 	%rd357, %rd356;
	@%p90 bra 	$L__BB3_202;
	setp.lt.s64 	%p91, %rd356, %rd172;
	selp.f64 	%fd239, %fd238, %fd161, %p91;
	min.s64 	%rd357, %rd356, %rd172;
$L__BB3_202:
	ld.shared.f64 	%fd164, [_ZN6thrust24THRUST_300001_SM_1000_NS8cuda_cub4core6detail5shmemE+104];
	ld.shared.u64 	%rd175, [_ZN6thrust24THRUST_300001_SM_1000_NS8cuda_cub4core6detail5shmemE+112];
	setp.lt.f64 	%p92, %fd239, %fd164;
	mov.f64 	%fd240, %fd164;
	mov.u64 	%rd358, %rd175;
	@%p92 bra 	$L__BB3_205;
	setp.lt.f64 	%p93, %fd164, %fd239;
	mov.f64 	%fd240, %fd239;
	mov.u64 	%rd358, %rd357;
	@%p93 bra 	$L__BB3_205;
	setp.lt.s64 	%p94, %rd357, %rd175;
	selp.f64 	%fd240, %fd239, %fd164, %p94;
	min.s64 	%rd358, %rd357, %rd175;
$L__BB3_205:
	ld.shared.f64 	%fd167, [_ZN6thrust24THRUST_300001_SM_1000_NS8cuda_cub4core6detail5shmemE+120];
	ld.shared.u64 	%rd178, [_ZN6thrust24THRUST_300001_SM_1000_NS8cuda_cub4core6detail5shmemE+128];
	setp.lt.f64 	%p95, %fd240, %fd167;
	mov.u64 	%rd359, %rd178;
	mov.f64 	%fd241, %fd167;
	@%p95 bra 	$L__BB3_208;
	setp.lt.f64 	%p96, %fd167, %fd240;
	mov.u64 	%rd359, %rd358;
	mov.f64 	%fd241, %fd240;
	@%p96 bra 	$L__BB3_208;
	setp.lt.s64 	%p97, %rd358, %rd178;
	selp.f64 	%fd241, %fd240, %fd167, %p97;
	min.s64 	%rd359, %rd358, %rd178;
$L__BB3_208:
	mov.u32 	%r436, %tid.x;
	setp.ne.s32 	%p214, %r436, 0;
	@%p214 bra 	$L__BB3_210;
	ld.param.u64 	%rd296, [_ZN6thrust24THRUST_300001_SM_1000_NS8cuda_cub4core6detail13_kernel_agentINS1_8__reduce11ReduceAgentINS0_12zip_iteratorIN4cuda3std3__45tupleIJNS0_20permutation_iteratorINS0_6detail15normal_iteratorINS0_10device_ptrIdEEEENSE_INSF_IjEEEEEENS0_17counting_iteratorIlNS0_11use_defaultESM_SM_EEEEEEEPNSB_IJdlEEESQ_iNS1_9__extrema9arg_max_fIdlNSA_4lessIdEEEEEEJSP_SR_iN3cub18CUB_300001_SM_100013GridEvenShareIiEENSZ_9GridQueueIjEESW_EEEvDpT0__param_1];
	cvta.to.global.u64 	%rd293, %rd296;
	mul.wide.u32 	%rd294, %r1, 16;
	add.s64 	%rd295, %rd293, %rd294;
	st.global.f64 	[%rd295], %fd241;
	st.global.u64 	[%rd295+8], %rd359;
$L__BB3_210:
	ret;

}
	// .globl	_ZN6thrust24THRUST_300001_SM_1000_NS8cuda_cub4core6detail13_kernel_agentINS1_8__reduce10DrainAgentIiEEJN3cub18CUB_300001_SM_10009GridQueueIjEEiEEEvDpT0_
.visible .entry _ZN6thrust24THRUST_300001_SM_1000_NS8cuda_cub4core6detail13_kernel_agentINS1_8__reduce10DrainAgentIiEEJN3cub18CUB_300001_SM_10009GridQueueIjEEiEEEvDpT0_(
	.param .align 8 .b8 _ZN6thrust24THRUST_300001_SM_1000_NS8cuda_cub4core6detail13_kernel_agentINS1_8__reduce10DrainAgentIiEEJN3cub18CUB_300001_SM_10009GridQueueIjEEiEEEvDpT0__param_0[8],
	.param .u32 _ZN6thrust24THRUST_300001_SM_1000_NS8cuda_cub4core6detail13_kernel_agentINS1_8__reduce10DrainAgentIiEEJN3cub18CUB_300001_SM_10009GridQueueIjEEiEEEvDpT0__param_1
)
.maxntid 1
{
	.reg .b32 	%r<3>;
	.reg .b64 	%rd<3>;

	ld.param.u64 	%rd1, [_ZN6thrust24THRUST_300001_SM_1000_NS8cuda_cub4core6detail13_kernel_agentINS1_8__reduce10DrainAgentIiEEJN3cub18CUB_300001_SM_10009GridQueueIjEEiEEEvDpT0__param_0];
	ld.param.u32 	%r1, [_ZN6thrust24THRUST_300001_SM_1000_NS8cuda_cub4core6detail13_kernel_agentINS1_8__reduce10DrainAgentIiEEJN3cub18CUB_300001_SM_10009GridQueueIjEEiEEEvDpT0__param_1];
	cvta.to.global.u64 	%rd2, %rd1;
	st.global.u32 	[%rd2], %r1;
	mov.b32 	%r2, 0;
	st.global.u32 	[%rd2+4], %r2;
	ret;

}
	// .globl	_ZN6thrust24THRUST_300001_SM_1000_NS8cuda_cub4core6detail13_kernel_agentINS1_8__reduce11ReduceAgentIPN4cuda3std3__45tupleIJdlEEESC_SB_iNS1_9__extrema9arg_max_fIdlNS9_4lessIdEEEEEEJSC_SC_iSH_EEEvDpT0_
.visible .entry _ZN6thrust24THRUST_300001_SM_1000_NS8cuda_cub4core6detail13_kernel_agentINS1_8__reduce11ReduceAgentIPN4cuda3std3__45tupleIJdlEEESC_SB_iNS1_9__extrema9arg_max_fIdlNS9_4lessIdEEEEEEJSC_SC_iSH_EEEvDpT0_(
	.param .u64 .ptr .align 1 _ZN6thrust24THRUST_300001_SM_1000_NS8cuda_cub4core6detail13_kernel_agentINS1_8__reduce11ReduceAgentIPN4cuda3std3__45tupleIJdlEEESC_SB_iNS1_9__extrema9arg_max_fIdlNS9_4lessIdEEEEEEJSC_SC_iSH_EEEvDpT0__param_0,
	.param .u64 .ptr .align 1 _ZN6thrust24THRUST_300001_SM_1000_NS8cuda_cub4core6detail13_kernel_agentINS1_8__reduce11ReduceAgentIPN4cuda3std3__45tupleIJdlEEESC_SB_iNS1_9__extrema9arg_max_fIdlNS9_4lessIdEEEEEEJSC_SC_iSH_EEEvDpT0__param_1,
	.param .u32 _ZN6thrust24THRUST_300001_SM_1000_NS8cuda_cub4core6detail13_kernel_agentINS1_8__reduce11ReduceAgentIPN4cuda3std3__45tupleIJdlEEESC_SB_iNS1_9__extrema9arg_max_fIdlNS9_4lessIdEEEEEEJSC_SC_iSH_EEEvDpT0__param_2,
	.param .align 1 .b8 _ZN6thrust24THRUST_300001_SM_1000_NS8cuda_cub4core6detail13_kernel_agentINS1_8__reduce11ReduceAgentIPN4cuda3std3__45tupleIJdlEEESC_SB_iNS1_9__extrema9arg_max_fIdlNS9_4lessIdEEEEEEJSC_SC_iSH_EEEvDpT0__param_3[1]
)
.maxntid 256
{
	.reg .pred 	%p<222>;
	.reg .b32 	%r<390>;
	.reg .b64 	%rd<387>;
	.reg .b64 	%fd<248>;

	ld.param.u64 	%rd186, [_ZN6thrust24THRUST_300001_SM_1000_NS8cuda_cub4core6detail13_kernel_agentINS1_8__reduce11ReduceAgentIPN4cuda3std3__45tupleIJdlEEESC_SB_iNS1_9__extrema9arg_max_fIdlNS9_4lessIdEEEEEEJSC_SC_iSH_EEEvDpT0__param_0];
	ld.param.u32 	%r37, [_ZN6thrust24THRUST_300001_SM_1000_NS8cuda_cub4core6detail13_kernel_agentINS1_8__reduce11ReduceAgentIPN4cuda3std3__45tupleIJdlEEESC_SB_iNS1_9__extrema9arg_max_fIdlNS9_4lessIdEEEEEEJSC_SC_iSH_EEEvDpT0__param_2];
	setp.eq.s32 	%p1, %r37, 0;
	@%p1 bra 	$L__BB5_211;
	setp.gt.s32 	%p2, %r37, 1279;
	@%p2 bra 	$L__BB5_121;
	mov.u32 	%r1, %tid.x;
	setp.ge.s32 	%p105, %r1, %r37;
	mov.f64 	%fd191, 0d0000000000000000;
	mov.b64 	%rd329, 0;
	mov.u32 	%r380, %r1;
	@%p105 bra 	$L__BB5_4;
	mul.wide.u32 	%rd273, %r1, 16;
	add.s64 	%rd270, %rd186, %rd273;
	// begin inline asm
	ld.global.nc.u64 %rd269, [%rd270];
	// end inline asm
	add.s64 	%rd272, %rd270, 8;
	// begin inline asm
	ld.global.nc.u64 %rd329, [%rd272];
	// end inline asm
	mov.b64 	%fd191, %rd269;
	add.s32 	%r380, %r1, 256;
$L__BB5_4:
	setp.ge.s32 	%p106, %r380, %r37;
	@%p106 bra 	$L__BB5_25;
	not.b32 	%r153, %r380;
	add.s32 	%r4, %r37, %r153;
	and.b32  	%r154, %r4, 768;
	setp.eq.s32 	%p107, %r154, 768;
	@%p107 bra 	$L__BB5_11;
	mul.wide.u32 	%rd275, %r380, 16;
	add.s64 	%rd320, %rd186, %rd275;
	shr.u32 	%r155, %r4, 8;
	add.s32 	%r156, %r155, 1;
	and.b32  	%r157, %r156, 3;
	neg.s32 	%r378, %r157;
$L__BB5_7:
	.pragma "nounroll";
	mov.u64 	%rd5, %rd329;
	mov.f64 	%fd3, %fd191;
	// begin inline asm
	ld.global.nc.u64 %rd276, [%rd320];
	// end inline asm
	add.s64 	%rd279, %rd320, 8;
	// begin inline asm
	ld.global.nc.u64 %rd278, [%rd279];
	// end inline asm
	mov.b64 	%fd4, %rd276;
	setp.lt.f64 	%p108, %fd3, %fd4;
	mov.u64 	%rd329, %rd278;
	mov.f64 	%fd191, %fd4;
	@%p108 bra 	$L__BB5_10;
	setp.gt.f64 	%p109, %fd3, %fd4;
	mov.u64 	%rd329, %rd5;
	mov.f64 	%fd191, %fd3;
	@%p109 bra 	$L__BB5_10;
	setp.lt.s64 	%p110, %rd5, %rd278;
	min.s64 	%rd329, %rd5, %rd278;
	selp.f64 	%fd191, %fd3, %fd4, %p110;
$L__BB5_10:
	add.s32 	%r380, %r380, 256;
	add.s64 	%rd320, %rd320, 4096;
	add.s32 	%r378, %r378, 1;
	setp.ne.s32 	%p111, %r378, 0;
	@%p111 bra 	$L__BB5_7;
$L__BB5_11:
	setp.lt.u32 	%p112, %r4, 768;
	@%p112 bra 	$L__BB5_25;
$L__BB5_12:
	mul.wide.s32 	%rd284, %r380, 16;
	add.s64 	%rd281, %rd186, %rd284;
	// begin inline asm
	ld.global.nc.u64 %rd280, [%rd281];
	// end inline asm
	add.s64 	%rd283, %rd281, 8;
	// begin inline asm
	ld.global.nc.u64 %rd282, [%rd283];
	// end inline asm
	mov.b64 	%fd10, %rd280;
	setp.lt.f64 	%p113, %fd191, %fd10;
	mov.u64 	%rd326, %rd282;
	mov.f64 	%fd188, %fd10;
	@%p113 bra 	$L__BB5_15;
	setp.gt.f64 	%p114, %fd191, %fd10;
	mov.u64 	%rd326, %rd329;
	mov.f64 	%fd188, %fd191;
	@%p114 bra 	$L__BB5_15;
	setp.lt.s64 	%p115, %rd329, %rd282;
	min.s64 	%rd326, %rd329, %rd282;
	selp.f64 	%fd188, %fd191, %fd10, %p115;
$L__BB5_15:
	add.s64 	%rd286, %rd281, 4096;
	// begin inline asm
	ld.global.nc.u64 %rd285, [%rd286];
	// end inline asm
	add.s64 	%rd288, %rd281, 4104;
	// begin inline asm
	ld.global.nc.u64 %rd287, [%rd288];
	// end inline asm
	mov.b64 	%fd13, %rd285;
	setp.lt.f64 	%p116, %fd188, %fd13;
	mov.u64 	%rd327, %rd287;
	mov.f64 	%fd189, %fd13;
	@%p116 bra 	$L__BB5_18;
	setp.gt.f64 	%p117, %fd188, %fd13;
	mov.u64 	%rd327, %rd326;
	mov.f64 	%fd189, %fd188;
	@%p117 bra 	$L__BB5_18;
	setp.lt.s64 	%p118, %rd326, %rd287;
	min.s64 	%rd327, %rd326, %rd287;
	selp.f64 	%fd189, %fd188, %fd13, %p118;
$L__BB5_18:
	add.s64 	%rd290, %rd281, 8192;
	// begin inline asm
	ld.global.nc.u64 %rd289, [%rd290];
	// end inline asm
	add.s64 	%rd292, %rd281, 8200;
	// begin inline asm
	ld.global.nc.u64 %rd291, [%rd292];
	// end inline asm
	mov.b64 	%fd16, %rd289;
	setp.lt.f64 	%p119, %fd189, %fd16;
	mov.u64 	%rd328, %rd291;
	mov.f64 	%fd190, %fd16;
	@%p119 bra 	$L__BB5_21;
	setp.gt.f64 	%p120, %fd189, %fd16;
	mov.u64 	%rd328, %rd327;
	mov.f64 	%fd190, %fd189;
	@%p120 bra 	$L__BB5_21;
	setp.lt.s64 	%p121, %rd327, %rd291;
	min.s64 	%rd328, %rd327, %rd291;
	selp.f64 	%fd190, %fd189, %fd16, %p121;
$L__BB5_21:
	add.s64 	%rd294, %rd281, 12288;
	// begin inline asm
	ld.global.nc.u64 %rd293, [%rd294];
	// end inline asm
	add.s64 	%rd296, %rd281, 12296;
	// begin inline asm
	ld.global.nc.u64 %rd295, [%rd296];
	// end inline asm
	mov.b64 	%fd19, %rd293;
	setp.lt.f64 	%p122, %fd190, %fd19;
	mov.u64 	%rd329, %rd295;
	mov.f64 	%fd191, %fd19;
	@%p122 bra 	$L__BB5_24;
	setp.gt.f64 	%p123, %fd190, %fd19;
	mov.u64 	%rd329, %rd328;
	mov.f64 	%fd191, %fd190;
	@%p123 bra 	$L__BB5_24;
	setp.lt.s64 	%p124, %rd328, %rd295;
	min.s64 	%rd329, %rd328, %rd295;
	selp.f64 	%fd191, %fd190, %fd19, %p124;
$L__BB5_24:
	add.s32 	%r380, %r380, 1024;
	setp.lt.s32 	%p125, %r380, %r37;
	@%p125 bra 	$L__BB5_12;
$L__BB5_25:
	setp.lt.s32 	%p126, %r37, 256;
	@%p126 bra 	$L__BB5_70;
	// begin inline asm
	mov.u32 %r271, %laneid;
	// end inline asm
	mov.b64 	%rd307, %fd191;
	mov.b64 	{%r273, %r278}, %rd307;
	mov.b32 	%r289, 1;
	mov.b32 	%r290, 31;
	mov.b32 	%r291, -1;
	// begin inline asm
	shfl.sync.down.b32 %r272, %r273, %r289, %r290, %r291;
	// end inline asm
	// begin inline asm
	shfl.sync.down.b32 %r277, %r278, %r289, %r290, %r291;
	// end inline asm
	mov.b64 	%rd308, {%r272, %r277};
	mov.b64 	%fd23, %rd308;
	mov.b64 	{%r283, %r288}, %rd329;
	// begin inline asm
	shfl.sync.down.b32 %r282, %r283, %r289, %r290, %r291;
	// end inline asm
	// begin inline asm
	shfl.sync.down.b32 %r287, %r288, %r289, %r290, %r291;
	// end inline asm
	mov.b64 	%rd27, {%r282, %r287};
	setp.gt.s32 	%p178, %r271, 30;
	mov.u64 	%rd331, %rd329;
	mov.f64 	%fd193, %fd191;
	@%p178 bra 	$L__BB5_30;
	setp.lt.f64 	%p179, %fd191, %fd23;
	mov.u64 	%rd331, %rd27;
	mov.f64 	%fd193, %fd23;
	@%p179 bra 	$L__BB5_30;
	setp.gt.f64 	%p180, %fd191, %fd23;
	mov.u64 	%rd331, %rd329;
	mov.f64 	%fd193, %fd191;
	@%p180 bra 	$L__BB5_30;
	setp.lt.s64 	%p181, %rd329, %rd27;
	min.s64 	%rd331, %rd329, %rd27;
	selp.f64 	%fd193, %fd191, %fd23, %p181;
$L__BB5_30:
	mov.b64 	%rd309, %fd193;
	mov.b64 	{%r293, %r298}, %rd309;
	mov.b32 	%r309, 2;
	mov.b32 	%r310, 31;
	mov.b32 	%r311, -1;
	// begin inline asm
	shfl.sync.down.b32 %r292, %r293, %r309, %r310, %r311;
	// end inline asm
	// begin inline asm
	shfl.sync.down.b32 %r297, %r298, %r309, %r310, %r311;
	// end inline asm
	mov.b64 	%rd310, {%r292, %r297};
	mov.b64 	%fd26, %rd310;
	mov.b64 	{%r303, %r308}, %rd331;
	// begin inline asm
	shfl.sync.down.b32 %r302, %r303, %r309, %r310, %r311;
	// end inline asm
	// begin inline asm
	shfl.sync.down.b32 %r307, %r308, %r309, %r310, %r311;
	// end inline asm
	mov.b64 	%rd30, {%r302, %r307};
	setp.gt.s32 	%p182, %r271, 29;
	mov.u64 	%rd332, %rd331;
	mov.f64 	%fd194, %fd193;
	@%p182 bra 	$L__BB5_34;
	setp.lt.f64 	%p183, %fd193, %fd26;
	mov.u64 	%rd332, %rd30;
	mov.f64 	%fd194, %fd26;
	@%p183 bra 	$L__BB5_34;
	setp.gt.f64 	%p184, %fd193, %fd26;
	mov.u64 	%rd332, %rd331;
	mov.f64 	%fd194, %fd193;
	@%p184 bra 	$L__BB5_34;
	setp.lt.s64 	%p185, %rd331, %rd30;
	min.s64 	%rd332, %rd331, %rd30;
	selp.f64 	%fd194, %fd193, %fd26, %p185;
$L__BB5_34:
	mov.b64 	%rd311, %fd194;
	mov.b64 	{%r313, %r318}, %rd311;
	mov.b32 	%r329, 4;
	mov.b32 	%r330, 31;
	mov.b32 	%r331, -1;
	// begin inline asm
	shfl.sync.down.b32 %r312, %r313, %r329, %r330, %r331;
	// end inline asm
	// begin inline asm
	shfl.sync.down.b32 %r317, %r318, %r329, %r330, %r331;
	// end inline asm
	mov.b64 	%rd312, {%r312, %r317};
	mov.b64 	%fd29, %rd312;
	mov.b64 	{%r323, %r328}, %rd332;
	// begin inline asm
	shfl.sync.down.b32 %r322, %r323, %r329, %r330, %r331;
	// end inline asm
	// begin inline asm
	shfl.sync.down.b32 %r327, %r328, %r329, %r330, %r331;
	// end inline asm
	mov.b64 	%rd33, {%r322, %r327};
	setp.gt.s32 	%p186, %r271, 27;
	mov.u64 	%rd333, %rd332;
	mov.f64 	%fd195, %fd194;
	@%p186 bra 	$L__BB5_38;
	setp.lt.f64 	%p187, %fd194, %fd29;
	mov.u64 	%rd333, %rd33;
	mov.f64 	%fd195, %fd29;
	@%p187 bra 	$L__BB5_38;
	setp.gt.f64 	%p188, %fd194, %fd29;
	mov.u64 	%rd333, %rd332;
	mov.f64 	%fd195, %fd194;
	@%p188 bra 	$L__BB5_38;
	setp.lt.s64 	%p189, %rd332, %rd33;
	min.s64 	%rd333, %rd332, %rd33;
	selp.f64 	%fd195, %fd194, %fd29, %p189;
$L__BB5_38:
	mov.b64 	%rd313, %fd195;
	mov.b64 	{%r333, %r338}, %rd313;
	mov.b32 	%r349, 8;
	mov.b32 	%r350, 31;
	mov.b32 	%r351, -1;
	// begin inline asm
	shfl.sync.down.b32 %r332, %r333, %r349, %r350, %r351;
	// end inline asm
	// begin inline asm
	shfl.sync.down.b32 %r337, %r338, %r349, %r350, %r351;
	// end inline asm
	mov.b64 	%rd314, {%r332, %r337};
	mov.b64 	%fd32, %rd314;
	mov.b64 	{%r343, %r348}, %rd333;
	// begin inline asm
	shfl.sync.down.b32 %r342, %r343, %r349, %r350, %r351;
	// end inline asm
	// begin inline asm
	shfl.sync.down.b32 %r347, %r348, %r349, %r350, %r351;
	// end inline asm
	mov.b64 	%rd36, {%r342, %r347};
	setp.gt.s32 	%p190, %r271, 23;
	mov.u64 	%rd334, %rd333;
	mov.f64 	%fd196, %fd195;
	@%p190 bra 	$L__BB5_42;
	setp.lt.f64 	%p191, %fd195, %fd32;
	mov.u64 	%rd334, %rd36;
	mov.f64 	%fd196, %fd32;
	@%p191 bra 	$L__BB5_42;
	setp.gt.f64 	%p192, %fd195, %fd32;
	mov.u64 	%rd334, %rd333;
	mov.f64 	%fd196, %fd195;
	@%p192 bra 	$L__BB5_42;
	setp.lt.s64 	%p193, %rd333, %rd36;
	min.s64 	%rd334, %rd333, %rd36;
	selp.f64 	%fd196, %fd195, %fd32, %p193;
$L__BB5_42:
	mov.b64 	%rd315, %fd196;
	mov.b64 	{%r353, %r358}, %rd315;
	mov.b32 	%r369, 16;
	mov.b32 	%r370, 31;
	mov.b32 	%r371, -1;
	// begin inline asm
	shfl.sync.down.b32 %r352, %r353, %r369, %r370, %r371;
	// end inline asm
	// begin inline asm
	shfl.sync.down.b32 %r357, %r358, %r369, %r370, %r371;
	// end inline asm
	mov.b64 	%rd316, {%r352, %r357};
	mov.b64 	%fd35, %rd316;
	mov.b64 	{%r363, %r368}, %rd334;
	// begin inline asm
	shfl.sync.down.b32 %r362, %r363, %r369, %r370, %r371;
	// end inline asm
	// begin inline asm
	shfl.sync.down.b32 %r367, %r368, %r369, %r370, %r371;
	// end inline asm
	mov.b64 	%rd39, {%r362, %r367};
	setp.gt.s32 	%p194, %r271, 15;
	mov.u64 	%rd386, %rd334;
	mov.f64 	%fd247, %fd196;
	@%p194 bra 	$L__BB5_46;
	setp.lt.f64 	%p195, %fd196, %fd35;
	mov.u64 	%rd386, %rd39;
	mov.f64 	%fd247, %fd35;
	@%p195 bra 	$L__BB5_46;
	setp.gt.f64 	%p196, %fd196, %fd35;
	mov.u64 	%rd386, %rd334;
	mov.f64 	%fd247, %fd196;
	@%p196 bra 	$L__BB5_46;
	setp.lt.s64 	%p197, %rd334, %rd39;
	min.s64 	%rd386, %rd334, %rd39;
	selp.f64 	%fd247, %fd196, %fd35, %p197;
$L__BB5_46:
	setp.ne.s32 	%p198, %r271, 0;
	@%p198 bra 	$L__BB5_48;
	shr.u32 	%r372, %r1, 1;
	and.b32  	%r373, %r372, 496;
	mov.u32 	%r374, _ZN6thrust24THRUST_300001_SM_1000_NS8cuda_cub4core6detail5shmemE;
	add.s32 	%r375, %r374, %r373;
	st.shared.f64 	[%r375+8], %fd247;
	st.shared.u64 	[%r375+16], %rd386;
$L__BB5_48:
	bar.sync 	0;
	setp.ne.s32 	%p199, %r1, 0;
	@%p199 bra 	$L__BB5_209;
	ld.shared.f64 	%fd38, [_ZN6thrust24THRUST_300001_SM_1000_NS8cuda_cub4core6detail5shmemE+24];
	ld.shared.u64 	%rd42, [_ZN6thrust24THRUST_300001_SM_1000_NS8cuda_cub4core6detail5shmemE+32];
	setp.lt.f64 	%p200, %fd247, %fd38;
	mov.u64 	%rd336, %rd42;
	mov.f64 	%fd198, %fd38;
	@%p200 bra 	$L__BB5_52;
	setp.lt.f64 	%p201, %fd38, %fd247;
	mov.u64 	%rd336, %rd386;
	mov.f64 	%fd198, %fd247;
	@%p201 bra 	$L__BB5_52;
	setp.lt.s64 	%p202, %rd386, %rd42;
	min.s64 	%rd336, %rd386, %rd42;
	selp.f64 	%fd198, %fd247, %fd38, %p202;
$L__BB5_52:
	ld.shared.f64 	%fd41, [_ZN6thrust24THRUST_300001_SM_1000_NS8cuda_cub4core6detail5shmemE+40];
	ld.shared.u64 	%rd45, [_ZN6thrust24THRUST_300001_SM_1000_NS8cuda_cub4core6detail5shmemE+48];
	setp.lt.f64 	%p203, %fd198, %fd41;
	mov.u64 	%rd337, %rd45;
	mov.f64 	%fd199, %fd41;
	@%p203 bra 	$L__BB5_55;
	setp.lt.f64 	%p204, %fd41, %fd198;
	mov.u64 	%rd337, %rd336;
	mov.f64 	%fd199, %fd198;
	@%p204 bra 	$L__BB5_55;
	setp.lt.s64 	%p205, %rd336, %rd45;
	min.s64 	%rd337, %rd336, %rd45;
	selp.f64 	%fd199, %fd198, %fd41, %p205;
$L__BB5_55:
	ld.shared.f64 	%fd44, [_ZN6thrust24THRUST_300001_SM_1000_NS8cuda_cub4core6detail5shmemE+56];
	ld.shared.u64 	%rd48, [_ZN6thrust24THRUST_300001_SM_1000_NS8cuda_cub4core6detail5shmemE+64];
	setp.lt.f64 	%p206, %fd199, %fd44;
	mov.u64 	%rd338, %rd48;
	mov.f64 	%fd200, %fd44;
	@%p206 bra 	$L__BB5_58;
	setp.lt.f64 	%p207, %fd44, %fd199;
	mov.u64 	%rd338, %rd337;
	mov.f64 	%fd200, %fd199;
	@%p207 bra 	$L__BB5_58;
	setp.lt.s64 	%p208, %rd337, %rd48;
	min.s64 	%rd338, %rd337, %rd48;
	selp.f64 	%fd200, %fd199, %fd44, %p208;
$L__BB5_58:
	ld.shared.f64 	%fd47, [_ZN6thrust24THRUST_300001_SM_1000_NS8cuda_cub4core6detail5shmemE+72];
	ld.shared.u64 	%rd51, [_ZN6thrust24THRUST_300001_SM_1000_NS8cuda_cub4core6detail5shmemE+80];
	setp.lt.f64 	%p209, %fd200, %fd47;
	mov.u64 	%rd339, %rd51;
	mov.f64 	%fd201, %fd47;
	@%p209 bra 	$L__BB5_61;
	setp.lt.f64 	%p210, %fd47, %fd200;
	mov.u64 	%rd339, %rd338;
	mov.f64 	%fd201, %fd200;
	@%p210 bra 	$L__BB5_61;
	setp.lt.s64 	%p211, %rd338, %rd51;
	min.s64 	%rd339, %rd338, %rd51;
	selp.f64 	%fd201, %fd200, %fd47, %p211;
$L__BB5_61:
	ld.shared.f64 	%fd50, [_ZN6thrust24THRUST_300001_SM_1000_NS8cuda_cub4core6detail5shmemE+88];
	ld.shared.u64 	%rd54, [_ZN6thrust24THRUST_300001_SM_1000_NS8cuda_cub4core6detail5shmemE+96];
	setp.lt.f64 	%p212, %fd201, %fd50;
	mov.u64 	%rd340, %rd54;
	mov.f64 	%fd202, %fd50;
	@%p212 bra 	$L__BB5_64;
	setp.lt.f64 	%p213, %fd50, %fd201;
	mov.u64 	%rd340, %rd339;
	mov.f64 	%fd202, %fd201;
	@%p213 bra 	$L__BB5_64;
	setp.lt.s64 	%p214, %rd339, %rd54;
	min.s64 	%rd340, %rd339, %rd54;
	selp.f64 	%fd202, %fd201, %fd50, %p214;
$L__BB5_64:
	ld.shared.f64 	%fd53, [_ZN6thrust24THRUST_300001_SM_1000_NS8cuda_cub4core6detail5shmemE+104];
	ld.shared.u64 	%rd57, [_ZN6thrust24THRUST_300001_SM_1000_NS8cuda_cub4core6detail5shmemE+112];
	setp.lt.f64 	%p215, %fd202, %fd53;
	mov.u64 	%rd341, %rd57;
	mov.f64 	%fd203, %fd53;
	@%p215 bra 	$L__BB5_67;
	setp.lt.f64 	%p216, %fd53, %fd202;
	mov.u64 	%rd341, %rd340;
	mov.f64 	%fd203, %fd202;
	@%p216 bra 	$L__BB5_67;
	setp.lt.s64 	%p217, %rd340, %rd57;
	min.s64 	%rd341, %rd340, %rd57;
	selp.f64 	%fd203, %fd202, %fd53, %p217;
$L__BB5_67:
	ld.shared.f64 	%fd56, [_ZN6thrust24THRUST_300001_SM_1000_NS8cuda_cub4core6detail5shmemE+120];
	ld.shared.u64 	%rd60, [_ZN6thrust24THRUST_300001_SM_1000_NS8cuda_cub4core6detail5shmemE+128];
	setp.lt.f64 	%p218, %fd203, %fd56;
	mov.u64 	%rd386, %rd60;
	mov.f64 	%fd247, %fd56;
	@%p218 bra 	$L__BB5_209;
	setp.lt.f64 	%p219, %fd56, %fd203;
	mov.u64 	%rd386, %rd341;
	mov.f64 	%fd247, %fd203;
	@%p219 bra 	$L__BB5_209;
	setp.lt.s64 	%p220, %rd341, %rd60;
	min.s64 	%rd386, %rd341, %rd60;
	selp.f64 	%fd247, %fd203, %fd56, %p220;
	bra.uni 	$L__BB5_209;
$L__BB5_70:
	// begin inline asm
	mov.u32 %r158, %laneid;
	// end inline asm
	and.b32  	%r179, %r1, 992;
	add.s32 	%r180, %r179, 32;
	setp.gt.s32 	%p127, %r180, %r37;
	not.b32 	%r181, %r179;
	add.s32 	%r182, %r37, %r181;
	selp.b32 	%r177, %r182, 31, %p127;
	mov.b64 	%rd297, %fd191;
	mov.b64 	{%r160, %r165}, %rd297;
	mov.b32 	%r176, 1;
	mov.b32 	%r178, -1;
	// begin inline asm
	shfl.sync.down.b32 %r159, %r160, %r176, %r177, %r178;
	// end inline asm
	// begin inline asm
	shfl.sync.down.b32 %r164, %r165, %r176, %r177, %r178;
	// end inline asm
	mov.b64 	%rd298, {%r159, %r164};
	mov.b64 	%fd58, %rd298;
	mov.b64 	{%r170, %r175}, %rd329;
	// begin inline asm
	shfl.sync.down.b32 %r169, %r170, %r176, %r177, %r178;
	// end inline asm
	// begin inline asm
	shfl.sync.down.b32 %r174, %r175, %r176, %r177, %r178;
	// end inline asm
	mov.b64 	%rd62, {%r169, %r174};
	setp.ge.s32 	%p128, %r158, %r177;
	mov.u64 	%rd342, %rd329;
	mov.f64 	%fd204, %fd191;
	@%p128 bra 	$L__BB5_74;
	setp.lt.f64 	%p129, %fd191, %fd58;
	mov.u64 	%rd342, %rd62;
	mov.f64 	%fd204, %fd58;
	@%p129 bra 	$L__BB5_74;
	setp.gt.f64 	%p130, %fd191, %fd58;
	mov.u64 	%rd342, %rd329;
	mov.f64 	%fd204, %fd191;
	@%p130 bra 	$L__BB5_74;
	setp.lt.s64 	%p131, %rd329, %rd62;
	min.s64 	%rd342, %rd329, %rd62;
	selp.f64 	%fd204, %fd191, %fd58, %p131;
$L__BB5_74:
	mov.b64 	%rd299, %fd204;
	mov.b64 	{%r184, %r189}, %rd299;
	mov.b32 	%r200, 2;
	mov.b32 	%r202, -1;
	// begin inline asm
	shfl.sync.down.b32 %r183, %r184, %r200, %r177, %r202;
	// end inline asm
	// begin inline asm
	shfl.sync.down.b32 %r188, %r189, %r200, %r177, %r202;
	// end inline asm
	mov.b64 	%rd300, {%r183, %r188};
	mov.b64 	%fd61, %rd300;
	mov.b64 	{%r194, %r199}, %rd342;
	// begin inline asm
	shfl.sync.down.b32 %r193, %r194, %r200, %r177, %r202;
	// end inline asm
	// begin inline asm
	shfl.sync.down.b32 %r198, %r199, %r200, %r177, %r202;
	// end inline asm
	mov.b64 	%rd65, {%r193, %r198};
	add.s32 	%r203, %r158, 2;
	setp.gt.s32 	%p132, %r203, %r177;
	mov.u64 	%rd343, %rd342;
	mov.f64 	%fd205, %fd204;
	@%p132 bra 	$L__BB5_78;
	setp.lt.f64 	%p133, %fd204, %fd61;
	mov.u64 	%rd343, %rd65;
	mov.f64 	%fd205, %fd61;
	@%p133 bra 	$L__BB5_78;
	setp.gt.f64 	%p134, %fd204, %fd61;
	mov.u64 	%rd343, %rd342;
	mov.f64 	%fd205, %fd204;
	@%p134 bra 	$L__BB5_78;
	setp.lt.s64 	%p135, %rd342, %rd65;
	min.s64 	%rd343, %rd342, %rd65;
	selp.f64 	%fd205, %fd204, %fd61, %p135;
$L__BB5_78:
	mov.b64 	%rd301, %fd205;
	mov.b64 	{%r205, %r210}, %rd301;
	mov.b32 	%r221, 4;
	mov.b32 	%r223, -1;
	// begin inline asm
	shfl.sync.down.b32 %r204, %r205, %r221, %r177, %r223;
	// end inline asm
	// begin inline asm
	shfl.sync.down.b32 %r209, %r210, %r221, %r177, %r223;
	// end inline asm
	mov.b64 	%rd302, {%r204, %r209};
	mov.b64 	%fd64, %rd302;
	mov.b64 	{%r215, %r220}, %rd343;
	// begin inline asm
	shfl.sync.down.b32 %r214, %r215, %r221, %r177, %r223;
	// end inline asm
	// begin inline asm
	shfl.sync.down.b32 %r219, %r220, %r221, %r177, %r223;
	// end inline asm
	mov.b64 	%rd68, {%r214, %r219};
	add.s32 	%r224, %r158, 4;
	setp.gt.s32 	%p136, %r224, %r177;
	mov.u64 	%rd344, %rd343;
	mov.f64 	%fd206, %fd205;
	@%p136 bra 	$L__BB5_82;
	setp.lt.f64 	%p137, %fd205, %fd64;
	mov.u64 	%rd344, %rd68;
	mov.f64 	%fd206, %fd64;
	@%p137 bra 	$L__BB5_82;
	setp.gt.f64 	%p138, %fd205, %fd64;
	mov.u64 	%rd344, %rd343;
	mov.f64 	%fd206, %fd205;
	@%p138 bra 	$L__BB5_82;
	setp.lt.s64 	%p139, %rd343, %rd68;
	min.s64 	%rd344, %rd343, %rd68;
	selp.f64 	%fd206, %fd205, %fd64, %p139;
$L__BB5_82:
	mov.b64 	%rd303, %fd206;
	mov.b64 	{%r226, %r231}, %rd303;
	mov.b32 	%r242, 8;
	mov.b32 	%r244, -1;
	// begin inline asm
	shfl.sync.down.b32 %r225, %r226, %r242, %r177, %r244;
	// end inline asm
	// begin inline asm
	shfl.sync.down.b32 %r230, %r231, %r242, %r177, %r244;
	// end inline asm
	mov.b64 	%rd304, {%r225, %r230};
	mov.b64 	%fd67, %rd304;
	mov.b64 	{%r236, %r241}, %rd344;
	// begin inline asm
	shfl.sync.down.b32 %r235, %r236, %r242, %r177, %r244;
	// end inline asm
	// begin inline asm
	shfl.sync.down.b32 %r240, %r241, %r242, %r177, %r244;
	// end inline asm
	mov.b64 	%rd71, {%r235, %r240};
	add.s32 	%r245, %r158, 8;
	setp.gt.s32 	%p140, %r245, %r177;
	mov.u64 	%rd345, %rd344;
	mov.f64 	%fd207, %fd206;
	@%p140 bra 	$L__BB5_86;
	setp.lt.f64 	%p141, %fd206, %fd67;
	mov.u64 	%rd345, %rd71;
	mov.f64 	%fd207, %fd67;
	@%p141 bra 	$L__BB5_86;
	setp.gt.f64 	%p142, %fd206, %fd67;
	mov.u64 	%rd345, %rd344;
	mov.f64 	%fd207, %fd206;
	@%p142 bra 	$L__BB5_86;
	setp.lt.s64 	%p143, %rd344, %rd71;
	min.s64 	%rd345, %rd344, %rd71;
	selp.f64 	%fd207, %fd206, %fd67, %p143;
$L__BB5_86:
	mov.b64 	%rd305, %fd207;
	mov.b64 	{%r247, %r252}, %rd305;
	mov.b32 	%r263, 16;
	mov.b32 	%r265, -1;
	// begin inline asm
	shfl.sync.down.b32 %r246, %r247, %r263, %r177, %r265;
	// end inline asm
	// begin inline asm
	shfl.sync.down.b32 %r251, %r252, %r263, %r177, %r265;
	// end inline asm
	mov.b64 	%rd306, {%r246, %r251};
	mov.b64 	%fd70, %rd306;
	mov.b64 	{%r257, %r262}, %rd345;
	// begin inline asm
	shfl.sync.down.b32 %r256, %r257, %r263, %r177, %r265;
	// end inline asm
	// begin inline asm
	shfl.sync.down.b32 %r261, %r262, %r263, %r177, %r265;
	// end inline asm
	mov.b64 	%rd74, {%r256, %r261};
	add.s32 	%r266, %r158, 16;
	setp.gt.s32 	%p144, %r266, %r177;
	mov.u64 	%rd386, %rd345;
	mov.f64 	%fd247, %fd207;
	@%p144 bra 	$L__BB5_90;
	setp.lt.f64 	%p145, %fd207, %fd70;
	mov.u64 	%rd386, %rd74;
	mov.f64 	%fd247, %fd70;
	@%p145 bra 	$L__BB5_90;
	setp.gt.f64 	%p146, %fd207, %fd70;
	mov.u64 	%rd386, %rd345;
	mov.f64 	%fd247, %fd207;
	@%p146 bra 	$L__BB5_90;
	setp.lt.s64 	%p147, %rd345, %rd74;
	min.s64 	%rd386, %rd345, %rd74;
	selp.f64 	%fd247, %fd207, %fd70, %p147;
$L__BB5_90:
	setp.ne.s32 	%p148, %r158, 0;
	@%p148 bra 	$L__BB5_92;
	shr.u32 	%r267, %r1, 1;
	and.b32  	%r268, %r267, 496;
	mov.u32 	%r269, _ZN6thrust24THRUST_300001_SM_1000_NS8cuda_cub4core6detail5shmemE;
	add.s32 	%r270, %r269, %r268;
	st.shared.f64 	[%r270+8], %fd247;
	st.shared.u64 	[%r270+16], %rd386;
$L__BB5_92:
	bar.sync 	0;
	setp.ne.s32 	%p149, %r1, 0;
	@%p149 bra 	$L__BB5_209;
	setp.lt.s32 	%p150, %r37, 33;
	mov.f64 	%fd209, %fd247;
	mov.u64 	%rd347, %rd386;
	@%p150 bra 	$L__BB5_97;
	ld.shared.f64 	%fd73, [_ZN6thrust24THRUST_300001_SM_1000_NS8cuda_cub4core6detail5shmemE+24];
	ld.shared.u64 	%rd77, [_ZN6thrust24THRUST_300001_SM_1000_NS8cuda_cub4core6detail5shmemE+32];
	setp.lt.f64 	%p151, %fd247, %fd73;
	mov.f64 	%fd209, %fd73;
	mov.u64 	%rd347, %rd77;
	@%p151 bra 	$L__BB5_97;
	setp.lt.f64 	%p152, %fd73, %fd247;
	mov.f64 	%fd209, %fd247;
	mov.u64 	%rd347, %rd386;
	@%p152 bra 	$L__BB5_97;
	setp.lt.s64 	%p153, %rd386, %rd77;
	min.s64 	%rd347, %rd386, %rd77;
	selp.f64 	%fd209, %fd247, %fd73, %p153;
$L__BB5_97:
	setp.lt.s32 	%p154, %r37, 65;
	mov.f64 	%fd210, %fd209;
	mov.u64 	%rd348, %rd347;
	@%p154 bra 	$L__BB5_101;
	ld.shared.f64 	%fd76, [_ZN6thrust24THRUST_300001_SM_1000_NS8cuda_cub4core6detail5shmemE+40];
	ld.shared.u64 	%rd80, [_ZN6thrust24THRUST_300001_SM_1000_NS8cuda_cub4core6detail5shmemE+48];
	setp.lt.f64 	%p155, %fd209, %fd76;
	mov.f64 	%fd210, %fd76;
	mov.u64 	%rd348, %rd80;
	@%p155 bra 	$L__BB5_101;
	setp.lt.f64 	%p156, %fd76, %fd209;
	mov.f64 	%fd210, %fd209;
	mov.u64 	%rd348, %rd347;
	@%p156 bra 	$L__BB5_101;
	setp.lt.s64 	%p157, %rd347, %rd80;
	selp.f64 	%fd210, %fd209, %fd76, %p157;
	min.s64 	%rd348, %rd347, %rd80;
$L__BB5_101:
	setp.lt.s32 	%p158, %r37, 97;
	mov.f64 	%fd211, %fd210;
	mov.u64 	%rd349, %rd348;
	@%p158 bra 	$L__BB5_105;
	ld.shared.f64 	%fd79, [_ZN6thrust24THRUST_300001_SM_1000_NS8cuda_cub4core6detail5shmemE+56];
	ld.shared.u64 	%rd83, [_ZN6thrust24THRUST_300001_SM_1000_NS8cuda_cub4core6detail5shmemE+64];
	setp.lt.f64 	%p159, %fd210, %fd79;
	mov.f64 	%fd211, %fd79;
	mov.u64 	%rd349, %rd83;
	@%p159 bra 	$L__BB5_105;
	setp.lt.f64 	%p160, %fd79, %fd210;
	mov.f64 	%fd211, %fd210;
	mov.u64 	%rd349, %rd348;
	@%p160 bra 	$L__BB5_105;
	setp.lt.s64 	%p161, %rd348, %rd83;
	selp.f64 	%fd211, %fd210, %fd79, %p161;
	min.s64 	%rd349, %rd348, %rd83;
$L__BB5_105:
	setp.lt.s32 	%p162, %r37, 129;
	mov.f64 	%fd212, %fd211;
	mov.u64 	%rd350, %rd349;
	@%p162 bra 	$L__BB5_109;
	ld.shared.f64 	%fd82, [_ZN6thrust24THRUST_300001_SM_1000_NS8cuda_cub4core6detail5shmemE+72];
	ld.shared.u64 	%rd86, [_ZN6thrust24THRUST_300001_SM_1000_NS8cuda_cub4core6detail5shmemE+80];
	setp.lt.f64 	%p163, %fd211, %fd82;
	mov.f64 	%fd212, %fd82;
	mov.u64 	%rd350, %rd86;
	@%p163 bra 	$L__BB5_109;
	setp.lt.f64 	%p164, %fd82, %fd211;
	mov.f64 	%fd212, %fd211;
	mov.u64 	%rd350, %rd349;
	@%p164 bra 	$L__BB5_109;
	setp.lt.s64 	%p165, %rd349, %rd86;
	selp.f64 	%fd212, %fd211, %fd82, %p165;
	min.s64 	%rd350, %rd349, %rd86;
$L__BB5_109:
	setp.lt.s32 	%p166, %r37, 161;
	mov.f64 	%fd213, %fd212;
	mov.u64 	%rd351, %rd350;
	@%p166 bra 	$L__BB5_113;
	ld.shared.f64 	%fd85, [_ZN6thrust24THRUST_300001_SM_1000_NS8cuda_cub4core6detail5shmemE+88];
	ld.shared.u64 	%rd89, [_ZN6thrust24THRUST_300001_SM_1000_NS8cuda_cub4core6detail5shmemE+96];
	setp.lt.f64 	%p167, %fd212, %fd85;
	mov.f64 	%fd213, %fd85;
	mov.u64 	%rd351, %rd89;
	@%p167 bra 	$L__BB5_113;
	setp.lt.f64 	%p168, %fd85, %fd212;
	mov.f64 	%fd213, %fd212;
	mov.u64 	%rd351, %rd350;
	@%p168 bra 	$L__BB5_113;
	setp.lt.s64 	%p169, %rd350, %rd89;
	selp.f64 	%fd213, %fd212, %fd85, %p169;
	min.s64 	%rd351, %rd350, %rd89;
$L__BB5_113:
	setp.lt.s32 	%p170, %r37, 193;
	mov.f64 	%fd214, %fd213;
	mov.u64 	%rd352, %rd351;
	@%p170 bra 	$L__BB5_117;
	ld.shared.f64 	%fd88, [_ZN6thrust24THRUST_300001_SM_1000_NS8cuda_cub4core6detail5shmemE+104];
	ld.shared.u64 	%rd92, [_ZN6thrust24THRUST_300001_SM_1000_NS8cuda_cub4core6detail5shmemE+112];
	setp.lt.f64 	%p171, %fd213, %fd88;
	mov.f64 	%fd214, %fd88;
	mov.u64 	%rd352, %rd92;
	@%p171 bra 	$L__BB5_117;
	setp.lt.f64 	%p172, %fd88, %fd213;
	mov.f64 	%fd214, %fd213;
	mov.u64 	%rd352, %rd351;
	@%p172 bra 	$L__BB5_117;
	setp.lt.s64 	%p173, %rd351, %rd92;
	selp.f64 	%fd214, %fd213, %fd88, %p173;
	min.s64 	%rd352, %rd351, %rd92;
$L__BB5_117:
	setp.lt.s32 	%p174, %r37, 225;
	mov.u64 	%rd386, %rd352;
	mov.f64 	%fd247, %fd214;
	@%p174 bra 	$L__BB5_209;
	ld.shared.f64 	%fd91, [_ZN6thrust24THRUST_300001_SM_1000_NS8cuda_cub4core6detail5shmemE+120];
	ld.shared.u64 	%rd95, [_ZN6thrust24THRUST_300001_SM_1000_NS8cuda_cub4core6detail5shmemE+128];
	setp.lt.f64 	%p175, %fd214, %fd91;
	mov.u64 	%rd386, %rd95;
	mov.f64 	%fd247, %fd91;
	@%p175 bra 	$L__BB5_209;
	setp.lt.f64 	%p176, %fd91, %fd214;
	mov.u64 	%rd386, %rd352;
	mov.f64 	%fd247, %fd214;
	@%p176 bra 	$L__BB5_209;
	setp.lt.s64 	%p177, %rd352, %rd95;
	selp.f64 	%fd247, %fd214, %fd91, %p177;
	min.s64 	%rd386, %rd352, %rd95;
	bra.uni 	$L__BB5_209;
$L__BB5_121:
	mov.u32 	%r16, %tid.x;
	mul.wide.u32 	%rd208, %r16, 16;
	add.s64 	%rd189, %rd186, %rd208;
	// begin inline asm
	ld.global.nc.u64 %rd188, [%rd189];
	// end inline asm
	add.s64 	%rd191, %rd189, 8;
	// begin inline asm
	ld.global.nc.u64 %rd190, [%rd191];
	// end inline asm
	mov.b64 	%fd93, %rd188;
	add.s64 	%rd193, %rd189, 4096;
	// begin inline asm
	ld.global.nc.u64 %rd192, [%rd193];
	// end inline asm
	add.s64 	%rd195, %rd189, 4104;
	// begin inline asm
	ld.global.nc.u64 %rd353, [%rd195];
	// end inline asm
	mov.b64 	%fd215, %rd192;
	add.s64 	%rd197, %rd189, 8192;
	// begin inline asm
	ld.global.nc.u64 %rd196, [%rd197];
	// end inline asm
	add.s64 	%rd199, %rd189, 8200;
	// begin inline asm
	ld.global.nc.u64 %rd354, [%rd199];
	// end inline asm
	mov.b64 	%fd216, %rd196;
	add.s64 	%rd201, %rd189, 12288;
	// begin inline asm
	ld.global.nc.u64 %rd200, [%rd201];
	// end inline asm
	add.s64 	%rd203, %rd189, 12296;
	// begin inline asm
	ld.global.nc.u64 %rd355, [%rd203];
	// end inline asm
	mov.b64 	%fd217, %rd200;
	add.s64 	%rd205, %rd189, 16384;
	// begin inline asm
	ld.global.nc.u64 %rd204, [%rd205];
	// end inline asm
	add.s64 	%rd207, %rd189, 16392;
	// begin inline asm
	ld.global.nc.u64 %rd373, [%rd207];
	// end inline asm
	mov.b64 	%fd234, %rd204;
	setp.lt.f64 	%p3, %fd93, %fd215;
	@%p3 bra 	$L__BB5_123;
	setp.lt.f64 	%p4, %fd215, %fd93;
	setp.lt.s64 	%p5, %rd190, %rd353;
	or.pred  	%p6, %p4, %p5;
	selp.f64 	%fd215, %fd93, %fd215, %p6;
	selp.b64 	%rd353, %rd190, %rd353, %p6;
$L__BB5_123:
	setp.lt.f64 	%p7, %fd215, %fd216;
	@%p7 bra 	$L__BB5_125;
	setp.gt.f64 	%p8, %fd215, %fd216;
	setp.lt.s64 	%p9, %rd353, %rd354;
	or.pred  	%p10, %p8, %p9;
	selp.f64 	%fd216, %fd215, %fd216, %p10;
	selp.b64 	%rd354, %rd353, %rd354, %p10;
$L__BB5_125:
	setp.lt.f64 	%p11, %fd216, %fd217;
	@%p11 bra 	$L__BB5_127;
	setp.gt.f64 	%p12, %fd216, %fd217;
	setp.lt.s64 	%p13, %rd354, %rd355;
	or.pred  	%p14, %p12, %p13;
	selp.f64 	%fd217, %fd216, %fd217, %p14;
	selp.b64 	%rd355, %rd354, %rd355, %p14;
$L__BB5_127:
	setp.lt.f64 	%p15, %fd217, %fd234;
	@%p15 bra 	$L__BB5_129;
	setp.gt.f64 	%p16, %fd217, %fd234;
	setp.lt.s64 	%p17, %rd355, %rd373;
	or.pred  	%p18, %p16, %p17;
	selp.f64 	%fd234, %fd217, %fd234, %p18;
	selp.b64 	%rd373, %rd355, %rd373, %p18;
$L__BB5_129:
	setp.lt.u32 	%p19, %r37, 2560;
	mov.b32 	%r383, 1280;
	@%p19 bra 	$L__BB5_142;
	mov.b32 	%r382, 1280;
	mov.f64 	%fd219, %fd234;
	mov.u64 	%rd357, %rd373;
$L__BB5_131:
	add.s32 	%r40, %r382, %r16;
	mul.wide.u32 	%rd229, %r40, 16;
	add.s64 	%rd210, %rd186, %rd229;
	// begin inline asm
	ld.global.nc.u64 %rd209, [%rd210];
	// end inline asm
	add.s64 	%rd212, %rd210, 8;
	// begin inline asm
	ld.global.nc.u64 %rd358, [%rd212];
	// end inline asm
	mov.b64 	%fd220, %rd209;
	add.s64 	%rd214, %rd210, 4096;
	// begin inline asm
	ld.global.nc.u64 %rd213, [%rd214];
	// end inline asm
	add.s64 	%rd216, %rd210, 4104;
	// begin inline asm
	ld.global.nc.u64 %rd359, [%rd216];
	// end inline asm
	mov.b64 	%fd221, %rd213;
	add.s64 	%rd218, %rd210, 8192;
	// begin inline asm
	ld.global.nc.u64 %rd217, [%rd218];
	// end inline asm
	add.s64 	%rd220, %rd210, 8200;
	// begin inline asm
	ld.global.nc.u64 %rd360, [%rd220];
	// end inline asm
	mov.b64 	%fd222, %rd217;
	add.s64 	%rd222, %rd210, 12288;
	// begin inline asm
	ld.global.nc.u64 %rd221, [%rd222];
	// end inline asm
	add.s64 	%rd224, %rd210, 12296;
	// begin inline asm
	ld.global.nc.u64 %rd361, [%rd224];
	// end inline asm
	mov.b64 	%fd223, %rd221;
	add.s64 	%rd226, %rd210, 16384;
	// begin inline asm
	ld.global.nc.u64 %rd225, [%rd226];
	// end inline asm
	add.s64 	%rd228, %rd210, 16392;
	// begin inline asm
	ld.global.nc.u64 %rd373, [%rd228];
	// end inline asm
	mov.b64 	%fd234, %rd225;
	setp.lt.f64 	%p20, %fd219, %fd220;
	@%p20 bra 	$L__BB5_133;
	setp.gt.f64 	%p21, %fd219, %fd220;
	setp.lt.s64 	%p22, %rd357, %rd358;
	or.pred  	%p23, %p21, %p22;
	selp.f64 	%fd220, %fd219, %fd220, %p23;
	selp.b64 	%rd358, %rd357, %rd358, %p23;
$L__BB5_133:
	setp.lt.f64 	%p24, %fd220, %fd221;
	@%p24 bra 	$L__BB5_135;
	setp.gt.f64 	%p25, %fd220, %fd221;
	setp.lt.s64 	%p26, %rd358, %rd359;
	or.pred  	%p27, %p25, %p26;
	selp.f64 	%fd221, %fd220, %fd221, %p27;
	selp.b64 	%rd359, %rd358, %rd359, %p27;
$L__BB5_135:
	setp.lt.f64 	%p28, %fd221, %fd222;
	@%p28 bra 	$L__BB5_137;
	setp.gt.f64 	%p29, %fd221, %fd222;
	setp.lt.s64 	%p30, %rd359, %rd360;
	or.pred  	%p31, %p29, %p30;
	selp.f64 	%fd222, %fd221, %fd222, %p31;
	selp.b64 	%rd360, %rd359, %rd360, %p31;
$L__BB5_137:
	setp.lt.f64 	%p32, %fd222, %fd223;
	@%p32 bra 	$L__BB5_139;
	setp.gt.f64 	%p33, %fd222, %fd223;
	setp.lt.s64 	%p34, %rd360, %rd361;
	or.pred  	%p35, %p33, %p34;
	selp.f64 	%fd223, %fd222, %fd223, %p35;
	selp.b64 	%rd361, %rd360, %rd361, %p35;
$L__BB5_139:
	setp.lt.f64 	%p36, %fd223, %fd234;
	@%p36 bra 	$L__BB5_141;
	setp.gt.f64 	%p37, %fd223, %fd234;
	setp.lt.s64 	%p38, %rd361, %rd373;
	or.pred  	%p39, %p37, %p38;
	selp.f64 	%fd234, %fd223, %fd234, %p39;
	selp.b64 	%rd373, %rd361, %rd373, %p39;
$L__BB5_141:
	add.s32 	%r383, %r382, 1280;
	add.s32 	%r41, %r382, 2560;
	setp.le.s32 	%p40, %r41, %r37;
	mov.u32 	%r382, %r383;
	mov.f64 	%fd219, %fd234;
	mov.u64 	%rd357, %rd373;
	@%p40 bra 	$L__BB5_131;
$L__BB5_142:
	setp.le.s32 	%p41, %r37, %r383;
	@%p41 bra 	$L__BB5_165;
	sub.s32 	%r20, %r37, %r383;
	setp.ge.s32 	%p42, %r16, %r20;
	@%p42 bra 	$L__BB5_165;
	not.b32 	%r42, %r16;
	add.s32 	%r43, %r37, %r42;
	sub.s32 	%r21, %r43, %r383;
	and.b32  	%r44, %r21, 768;
	setp.eq.s32 	%p43, %r44, 768;
	mov.u32 	%r387, %r16;
	@%p43 bra 	$L__BB5_150;
	add.s32 	%r385, %r16, %r383;
	shr.u32 	%r45, %r21, 8;
	add.s32 	%r46, %r45, 1;
	and.b32  	%r47, %r46, 3;
	neg.s32 	%r384, %r47;
	mov.u32 	%r387, %r16;
$L__BB5_146:
	.pragma "nounroll";
	mov.u64 	%rd127, %rd373;
	mov.f64 	%fd123, %fd234;
	mul.wide.u32 	%rd235, %r385, 16;
	add.s64 	%rd232, %rd186, %rd235;
	// begin inline asm
	ld.global.nc.u64 %rd231, [%rd232];
	// end inline asm
	add.s64 	%rd234, %rd232, 8;
	// begin inline asm
	ld.global.nc.u64 %rd233, [%rd234];
	// end inline asm
	mov.b64 	%fd124, %rd231;
	setp.lt.f64 	%p44, %fd123, %fd124;
	mov.f64 	%fd234, %fd124;
	mov.u64 	%rd373, %rd233;
	@%p44 bra 	$L__BB5_149;
	setp.gt.f64 	%p45, %fd123, %fd124;
	mov.f64 	%fd234, %fd123;
	mov.u64 	%rd373, %rd127;
	@%p45 bra 	$L__BB5_149;
	setp.lt.s64 	%p46, %rd127, %rd233;
	selp.f64 	%fd234, %fd123, %fd124, %p46;
	min.s64 	%rd373, %rd127, %rd233;
$L__BB5_149:
	add.s32 	%r387, %r387, 256;
	add.s32 	%r385, %r385, 256;
	add.s32 	%r384, %r384, 1;
	setp.ne.s32 	%p47, %r384, 0;
	@%p47 bra 	$L__BB5_146;
$L__BB5_150:
	setp.lt.u32 	%p48, %r21, 768;
	@%p48 bra 	$L__BB5_165;
	cvt.u64.u32 	%rd236, %r387;
	cvt.u64.u32 	%rd237, %r383;
	add.s64 	%rd238, %rd236, %rd237;
	shl.b64 	%rd239, %rd238, 4;
	add.s64 	%rd240, %rd239, %rd186;
	add.s64 	%rd368, %rd240, 12296;
	add.s32 	%r388, %r387, %r383;
$L__BB5_152:
	mul.wide.u32 	%rd245, %r388, 16;
	add.s64 	%rd242, %rd186, %rd245;
	// begin inline asm
	ld.global.nc.u64 %rd241, [%rd242];
	// end inline asm
	add.s64 	%rd244, %rd242, 8;
	// begin inline asm
	ld.global.nc.u64 %rd243, [%rd244];
	// end inline asm
	mov.b64 	%fd130, %rd241;
	setp.lt.f64 	%p49, %fd234, %fd130;
	mov.f64 	%fd231, %fd130;
	mov.u64 	%rd370, %rd243;
	@%p49 bra 	$L__BB5_155;
	setp.gt.f64 	%p50, %fd234, %fd130;
	mov.f64 	%fd231, %fd234;
	mov.u64 	%rd370, %rd373;
	@%p50 bra 	$L__BB5_155;
	setp.lt.s64 	%p51, %rd373, %rd243;
	selp.f64 	%fd231, %fd234, %fd130, %p51;
	min.s64 	%rd370, %rd373, %rd243;
$L__BB5_155:
	add.s64 	%rd247, %rd368, -8200;
	// begin inline asm
	ld.global.nc.u64 %rd246, [%rd247];
	// end inline asm
	add.s64 	%rd249, %rd368, -8192;
	// begin inline asm
	ld.global.nc.u64 %rd248, [%rd249];
	// end inline asm
	mov.b64 	%fd133, %rd246;
	setp.lt.f64 	%p52, %fd231, %fd133;
	mov.f64 	%fd232, %fd133;
	mov.u64 	%rd371, %rd248;
	@%p52 bra 	$L__BB5_158;
	setp.gt.f64 	%p53, %fd231, %fd133;
	mov.f64 	%fd232, %fd231;
	mov.u64 	%rd371, %rd370;
	@%p53 bra 	$L__BB5_158;
	setp.lt.s64 	%p54, %rd370, %rd248;
	selp.f64 	%fd232, %fd231, %fd133, %p54;
	min.s64 	%rd371, %rd370, %rd248;
$L__BB5_158:
	add.s64 	%rd251, %rd368, -4104;
	// begin inline asm
	ld.global.nc.u64 %rd250, [%rd251];
	// end inline asm
	add.s64 	%rd253, %rd368, -4096;
	// begin inline asm
	ld.global.nc.u64 %rd252, [%rd253];
	// end inline asm
	mov.b64 	%fd136, %rd250;
	setp.lt.f64 	%p55, %fd232, %fd136;
	mov.f64 	%fd233, %fd136;
	mov.u64 	%rd372, %rd252;
	@%p55 bra 	$L__BB5_161;
	setp.gt.f64 	%p56, %fd232, %fd136;
	mov.f64 	%fd233, %fd232;
	mov.u64 	%rd372, %rd371;
	@%p56 bra 	$L__BB5_161;
	setp.lt.s64 	%p57, %rd371, %rd252;
	selp.f64 	%fd233, %fd232, %fd136, %p57;
	min.s64 	%rd372, %rd371, %rd252;
$L__BB5_161:
	add.s64 	%rd255, %rd368, -8;
	// begin inline asm
	ld.global.nc.u64 %rd254, [%rd255];
	// end inline asm
	// begin inline asm
	ld.global.nc.u64 %rd256, [%rd368];
	// end inline asm
	mov.b64 	%fd139, %rd254;
	setp.lt.f64 	%p58, %fd233, %fd139;
	mov.f64 	%fd234, %fd139;
	mov.u64 	%rd373, %rd256;
	@%p58 bra 	$L__BB5_164;
	setp.gt.f64 	%p59, %fd233, %fd139;
	mov.f64 	%fd234, %fd233;
	mov.u64 	%rd373, %rd372;
	@%p59 bra 	$L__BB5_164;
	setp.lt.s64 	%p60, %rd372, %rd256;
	selp.f64 	%fd234, %fd233, %fd139, %p60;
	min.s64 	%rd373, %rd372, %rd256;
$L__BB5_164:
	add.s32 	%r387, %r387, 1024;
	add.s64 	%rd368, %rd368, 16384;
	add.s32 	%r388, %r388, 1024;
	setp.lt.s32 	%p61, %r387, %r20;
	@%p61 bra 	$L__BB5_152;
$L__BB5_165:
	// begin inline asm
	mov.u32 %r48, %laneid;
	// end inline asm
	mov.b64 	%rd258, %fd234;
	mov.b64 	{%r50, %r55}, %rd258;
	mov.b32 	%r66, 1;
	mov.b32 	%r67, 31;
	mov.b32 	%r68, -1;
	// begin inline asm
	shfl.sync.down.b32 %r49, %r50, %r66, %r67, %r68;
	// end inline asm
	// begin inline asm
	shfl.sync.down.b32 %r54, %r55, %r66, %r67, %r68;
	// end inline asm
	mov.b64 	%rd259, {%r49, %r54};
	mov.b64 	%fd143, %rd259;
	mov.b64 	{%r60, %r65}, %rd373;
	// begin inline asm
	shfl.sync.down.b32 %r59, %r60, %r66, %r67, %r68;
	// end inline asm
	// begin inline asm
	shfl.sync.down.b32 %r64, %r65, %r66, %r67, %r68;
	// end inline asm
	mov.b64 	%rd150, {%r59, %r64};
	setp.gt.s32 	%p62, %r48, 30;
	mov.f64 	%fd236, %fd234;
	mov.u64 	%rd375, %rd373;
	@%p62 bra 	$L__BB5_169;
	setp.lt.f64 	%p63, %fd234, %fd143;
	mov.f64 	%fd236, %fd143;
	mov.u64 	%rd375, %rd150;
	@%p63 bra 	$L__BB5_169;
	setp.gt.f64 	%p64, %fd234, %fd143;
	mov.f64 	%fd236, %fd234;
	mov.u64 	%rd375, %rd373;
	@%p64 bra 	$L__BB5_169;
	setp.lt.s64 	%p65, %rd373, %rd150;
	selp.f64 	%fd236, %fd234, %fd143, %p65;
	min.s64 	%rd375, %rd373, %rd150;
$L__BB5_169:
	mov.b64 	%rd260, %fd236;
	mov.b64 	{%r70, %r75}, %rd260;
	mov.b32 	%r86, 2;
	mov.b32 	%r87, 31;
	mov.b32 	%r88, -1;
	// begin inline asm
	shfl.sync.down.b32 %r69, %r70, %r86, %r87, %r88;
	// end inline asm
	// begin inline asm
	shfl.sync.down.b32 %r74, %r75, %r86, %r87, %r88;
	// end inline asm
	mov.b64 	%rd261, {%r69, %r74};
	mov.b64 	%fd146, %rd261;
	mov.b64 	{%r80, %r85}, %rd375;
	// begin inline asm
	shfl.sync.down.b32 %r79, %r80, %r86, %r87, %r88;
	// end inline asm
	// begin inline asm
	shfl.sync.down.b32 %r84, %r85, %r86, %r87, %r88;
	// end inline asm
	mov.b64 	%rd153, {%r79, %r84};
	setp.gt.s32 	%p66, %r48, 29;
	mov.f64 	%fd237, %fd236;
	mov.u64 	%rd376, %rd375;
	@%p66 bra 	$L__BB5_173;
	setp.lt.f64 	%p67, %fd236, %fd146;
	mov.f64 	%fd237, %fd146;
	mov.u64 	%rd376, %rd153;
	@%p67 bra 	$L__BB5_173;
	setp.gt.f64 	%p68, %fd236, %fd146;
	mov.f64 	%fd237, %fd236;
	mov.u64 	%rd376, %rd375;
	@%p68 bra 	$L__BB5_173;
	setp.lt.s64 	%p69, %rd375, %rd153;
	selp.f64 	%fd237, %fd236, %fd146, %p69;
	min.s64 	%rd376, %rd375, %rd153;
$L__BB5_173:
	mov.b64 	%rd262, %fd237;
	mov.b64 	{%r90, %r95}, %rd262;
	mov.b32 	%r106, 4;
	mov.b32 	%r107, 31;
	mov.b32 	%r108, -1;
	// begin inline asm
	shfl.sync.down.b32 %r89, %r90, %r106, %r107, %r108;
	// end inline asm
	// begin inline asm
	shfl.sync.down.b32 %r94, %r95, %r106, %r107, %r108;
	// end inline asm
	mov.b64 	%rd263, {%r89, %r94};
	mov.b64 	%fd149, %rd263;
	mov.b64 	{%r100, %r105}, %rd376;
	// begin inline asm
	shfl.sync.down.b32 %r99, %r100, %r106, %r107, %r108;
	// end inline asm
	// begin inline asm
	shfl.sync.down.b32 %r104, %r105, %r106, %r107, %r108;
	// end inline asm
	mov.b64 	%rd156, {%r99, %r104};
	setp.gt.s32 	%p70, %r48, 27;
	mov.f64 	%fd238, %fd237;
	mov.u64 	%rd377, %rd376;
	@%p70 bra 	$L__BB5_177;
	setp.lt.f64 	%p71, %fd237, %fd149;
	mov.f64 	%fd238, %fd149;
	mov.u64 	%rd377, %rd156;
	@%p71 bra 	$L__BB5_177;
	setp.gt.f64 	%p72, %fd237, %fd149;
	mov.f64 	%fd238, %fd237;
	mov.u64 	%rd377, %rd376;
	@%p72 bra 	$L__BB5_177;
	setp.lt.s64 	%p73, %rd376, %rd156;
	selp.f64 	%fd238, %fd237, %fd149, %p73;
	min.s64 	%rd377, %rd376, %rd156;
$L__BB5_177:
	mov.b64 	%rd264, %fd238;
	mov.b64 	{%r110, %r115}, %rd264;
	mov.b32 	%r126, 8;
	mov.b32 	%r127, 31;
	mov.b32 	%r128, -1;
	// begin inline asm
	shfl.sync.down.b32 %r109, %r110, %r126, %r127, %r128;
	// end inline asm
	// begin inline asm
	shfl.sync.down.b32 %r114, %r115, %r126, %r127, %r128;
	// end inline asm
	mov.b64 	%rd265, {%r109, %r114};
	mov.b64 	%fd152, %rd265;
	mov.b64 	{%r120, %r125}, %rd377;
	// begin inline asm
	shfl.sync.down.b32 %r119, %r120, %r126, %r127, %r128;
	// end inline asm
	// begin inline asm
	shfl.sync.down.b32 %r124, %r125, %r126, %r127, %r128;
	// end inline asm
	mov.b64 	%rd159, {%r119, %r124};
	setp.gt.s32 	%p74, %r48, 23;
	mov.f64 	%fd239, %fd238;
	mov.u64 	%rd378, %rd377;
	@%p74 bra 	$L__BB5_181;
	setp.lt.f64 	%p75, %fd238, %fd152;
	mov.f64 	%fd239, %fd152;
	mov.u64 	%rd378, %rd159;
	@%p75 bra 	$L__BB5_181;
	setp.gt.f64 	%p76, %fd238, %fd152;
	mov.f64 	%fd239, %fd238;
	mov.u64 	%rd378, %rd377;
	@%p76 bra 	$L__BB5_181;
	setp.lt.s64 	%p77, %rd377, %rd159;
	selp.f64 	%fd239, %fd238, %fd152, %p77;
	min.s64 	%rd378, %rd377, %rd159;
$L__BB5_181:
	mov.b64 	%rd266, %fd239;
	mov.b64 	{%r130, %r135}, %rd266;
	mov.b32 	%r146, 16;
	mov.b32 	%r147, 31;
	mov.b32 	%r148, -1;
	// begin inline asm
	shfl.sync.down.b32 %r129, %r130, %r146, %r147, %r148;
	// end inline asm
	// begin inline asm
	shfl.sync.down.b32 %r134, %r135, %r146, %r147, %r148;
	// end inline asm
	mov.b64 	%rd267, {%r129, %r134};
	mov.b64 	%fd155, %rd267;
	mov.b64 	{%r140, %r145}, %rd378;
	// begin inline asm
	shfl.sync.down.b32 %r139, %r140, %r146, %r147, %r148;
	// end inline asm
	// begin inline asm
	shfl.sync.down.b32 %r144, %r145, %r146, %r147, %r148;
	// end inline asm
	mov.b64 	%rd162, {%r139, %r144};
	setp.gt.s32 	%p78, %r48, 15;
	mov.f64 	%fd247, %fd239;
	mov.u64 	%rd386, %rd378;
	@%p78 bra 	$L__BB5_185;
	setp.lt.f64 	%p79, %fd239, %fd155;
	mov.f64 	%fd247, %fd155;
	mov.u64 	%rd386, %rd162;
	@%p79 bra 	$L__BB5_185;
	setp.gt.f64 	%p80, %fd239, %fd155;
	mov.f64 	%fd247, %fd239;
	mov.u64 	%rd386, %rd378;
	@%p80 bra 	$L__BB5_185;
	setp.lt.s64 	%p81, %rd378, %rd162;
	selp.f64 	%fd247, %fd239, %fd155, %p81;
	min.s64 	%rd386, %rd378, %rd162;
$L__BB5_185:
	setp.ne.s32 	%p82, %r48, 0;
	@%p82 bra 	$L__BB5_187;
	shr.u32 	%r149, %r16, 1;
	and.b32  	%r150, %r149, 496;
	mov.u32 	%r151, _ZN6thrust24THRUST_300001_SM_1000_NS8cuda_cub4core6detail5shmemE;
	add.s32 	%r152, %r151, %r150;
	st.shared.f64 	[%r152+8], %fd247;
	st.shared.u64 	[%r152+16], %rd386;
$L__BB5_187:
	bar.sync 	0;
	setp.ne.s32 	%p83, %r16, 0;
	@%p83 bra 	$L__BB5_209;
	ld.shared.f64 	%fd158, [_ZN6thrust24THRUST_300001_SM_1000_NS8cuda_cub4core6detail5shmemE+24];
	ld.shared.u64 	%rd165, [_ZN6thrust24THRUST_300001_SM_1000_NS8cuda_cub4core6detail5shmemE+32];
	setp.lt.f64 	%p84, %fd247, %fd158;
	mov.f64 	%fd241, %fd158;
	mov.u64 	%rd380, %rd165;
	@%p84 bra 	$L__BB5_191;
	setp.lt.f64 	%p85, %fd158, %fd247;
	mov.f64 	%fd241, %fd247;
	mov.u64 	%rd380, %rd386;
	@%p85 bra 	$L__BB5_191;
	setp.lt.s64 	%p86, %rd386, %rd165;
	selp.f64 	%fd241, %fd247, %fd158, %p86;
	min.s64 	%rd380, %rd386, %rd165;
$L__BB5_191:
	ld.shared.f64 	%fd161, [_ZN6thrust24THRUST_300001_SM_1000_NS8cuda_cub4core6detail5shmemE+40];
	ld.shared.u64 	%rd168, [_ZN6thrust24THRUST_300001_SM_1000_NS8cuda_cub4core6detail5shmemE+48];
	setp.lt.f64 	%p87, %fd241, %fd161;
	mov.f64 	%fd242, %fd161;
	mov.u64 	%rd381, %rd168;
	@%p87 bra 	$L__BB5_194;
	setp.lt.f64 	%p88, %fd161, %fd241;
	mov.f64 	%fd242, %fd241;
	mov.u64 	%rd381, %rd380;
	@%p88 bra 	$L__BB5_194;
	setp.lt.s64 	%p89, %rd380, %rd168;
	selp.f64 	%fd242, %fd241, %fd161, %p89;
	min.s64 	%rd381, %rd380, %rd168;
$L__BB5_194:
	ld.shared.f64 	%fd164, [_ZN6thrust24THRUST_300001_SM_1000_NS8cuda_cub4core6detail5shmemE+56];
	ld.shared.u64 	%rd171, [_ZN6thrust24THRUST_300001_SM_1000_NS8cuda_cub4core6detail5shmemE+64];
	setp.lt.f64 	%p90, %fd242, %fd164;
	mov.f64 	%fd243, %fd164;
	mov.u64 	%rd382, %rd171;
	@%p90 bra 	$L__BB5_197;
	setp.lt.f64 	%p91, %fd164, %fd242;
	mov.f64 	%fd243, %fd242;
	mov.u64 	%rd382, %rd381;
	@%p91 bra 	$L__BB5_197;
	setp.lt.s64 	%p92, %rd381, %rd171;
	selp.f64 	%fd243, %fd242, %fd164, %p92;
	min.s64 	%rd382, %rd381, %rd171;
$L__BB5_197:
	ld.shared.f64 	%fd167, [_ZN6thrust24THRUST_300001_SM_1000_NS8cuda_cub4core6detail5shmemE+72];
	ld.shared.u64 	%rd174, [_ZN6thrust24THRUST_300001_SM_1000_NS8cuda_cub4core6detail5shmemE+80];
	setp.lt.f64 	%p93, %fd243, %fd167;
	mov.f64 	%fd244, %fd167;
	mov.u64 	%rd383, %rd174;
	@%p93 bra 	$L__BB5_200;
	setp.lt.f64 	%p94, %fd167, %fd243;
	mov.f64 	%fd244, %fd243;
	mov.u64 	%rd383, %rd382;
	@%p94 bra 	$L__BB5_200;
	setp.lt.s64 	%p95, %rd382, %rd174;
	selp.f64 	%fd244, %fd243, %fd167, %p95;
	min.s64 	%rd383, %rd382, %rd174;
$L__BB5_200:
	ld.shared.f64 	%fd170, [_ZN6thrust24THRUST_300001_SM_1000_NS8cuda_cub4core6detail5shmemE+88];
	ld.shared.u64 	%rd177, [_ZN6thrust24THRUST_300001_SM_1000_NS8cuda_cub4core6detail5shmemE+96];
	setp.lt.f64 	%p96, %fd244, %fd170;
	mov.f64 	%fd245, %fd170;
	mov.u64 	%rd384, %rd177;
	@%p96 bra 	$L__BB5_203;
	setp.lt.f64 	%p97, %fd170, %fd244;
	mov.f64 	%fd245, %fd244;
	mov.u64 	%rd384, %rd383;
	@%p97 bra 	$L__BB5_203;
	setp.lt.s64 	%p98, %rd383, %rd177;
	selp.f64 	%fd245, %fd244, %fd170, %p98;
	min.s64 	%rd384, %rd383, %rd177;
$L__BB5_203:
	ld.shared.f64 	%fd173, [_ZN6thrust24THRUST_300001_SM_1000_NS8cuda_cub4core6detail5shmemE+104];
	ld.shared.u64 	%rd180, [_ZN6thrust24THRUST_300001_SM_1000_NS8cuda_cub4core6detail5shmemE+112];
	setp.lt.f64 	%p99, %fd245, %fd173;
	mov.f64 	%fd246, %fd173;
	mov.u64 	%rd385, %rd180;
	@%p99 bra 	$L__BB5_206;
	setp.lt.f64 	%p100, %fd173, %fd245;
	mov.f64 	%fd246, %fd245;
	mov.u64 	%rd385, %rd384;
	@%p100 bra 	$L__BB5_206;
	setp.lt.s64 	%p101, %rd384, %rd180;
	selp.f64 	%fd246, %fd245, %fd173, %p101;
	min.s64 	%rd385, %rd384, %rd180;
$L__BB5_206:
	ld.shared.f64 	%fd176, [_ZN6thrust24THRUST_300001_SM_1000_NS8cuda_cub4core6detail5shmemE+120];
	ld.shared.u64 	%rd183, [_ZN6thrust24THRUST_300001_SM_1000_NS8cuda_cub4core6detail5shmemE+128];
	setp.lt.f64 	%p102, %fd246, %fd176;
	mov.u64 	%rd386, %rd183;
	mov.f64 	%fd247, %fd176;
	@%p102 bra 	$L__BB5_209;
	setp.lt.f64 	%p103, %fd176, %fd246;
	mov.u64 	%rd386, %rd385;
	mov.f64 	%fd247, %fd246;
	@%p103 bra 	$L__BB5_209;
	setp.lt.s64 	%p104, %rd385, %rd183;
	selp.f64 	%fd247, %fd246, %fd176, %p104;
	min.s64 	%rd386, %rd385, %rd183;
$L__BB5_209:
	mov.u32 	%r376, %tid.x;
	setp.ne.s32 	%p221, %r376, 0;
	@%p221 bra 	$L__BB5_211;
	ld.param.u64 	%rd318, [_ZN6thrust24THRUST_300001_SM_1000_NS8cuda_cub4core6detail13_kernel_agentINS1_8__reduce11ReduceAgentIPN4cuda3std3__45tupleIJdlEEESC_SB_iNS1_9__extrema9arg_max_fIdlNS9_4lessIdEEEEEEJSC_SC_iSH_EEEvDpT0__param_1];
	cvta.to.global.u64 	%rd317, %rd318;
	st.global.f64 	[%rd317], %fd247;
	st.global.u64 	[%rd317+8], %rd386;
$L__BB5_211:
	ret;

}
	// .globl	_ZN6thrust24THRUST_300001_SM_1000_NS8cuda_cub4core6detail13_kernel_agentINS1_8__reduce11ReduceAgentINS0_12zip_iteratorIN4cuda3std3__45tupleIJNS0_20permutation_iteratorINS0_6detail15normal_iteratorINS0_10device_ptrIdEEEENSE_INSF_IjEEEEEENS0_17counting_iteratorIlNS0_11use_defaultESM_SM_EEEEEEEPNSB_IJdlEEESQ_lNS1_9__extrema9arg_max_fIdlNSA_4lessIdEEEEEEJSP_SR_lSW_EEEvDpT0_
.visible .entry _ZN6thrust24THRUST_300001_SM_1000_NS8cuda_cub4core6detail13_kernel_agentINS1_8__reduce11ReduceAgentINS0_12zip_iteratorIN4cuda3std3__45tupleIJNS0_20permutation_iteratorINS0_6detail15normal_iteratorINS0_10device_ptrIdEEEENSE_INSF_IjEEEEEENS0_17counting_iteratorIlNS0_11use_defaultESM_SM_EEEEEEEPNSB_IJdlEEESQ_lNS1_9__extrema9arg_max_fIdlNSA_4lessIdEEEEEEJSP_SR_lSW_EEEvDpT0_(
	.param .align 8 .b8 _ZN6thrust24THRUST_300001_SM_1000_NS8cuda_cub4core6detail13_kernel_agentINS1_8__reduce11ReduceAgentINS0_12zip_iteratorIN4cuda3std3__45tupleIJNS0_20permutation_iteratorINS0_6detail15normal_iteratorINS0_10device_ptrIdEEEENSE_INSF_IjEEEEEENS0_17counting_iteratorIlNS0_11use_defaultESM_SM_EEEEEEEPNSB_IJdlEEESQ_lNS1_9__extrema9arg_max_fIdlNSA_4lessIdEEEEEEJSP_SR_lSW_EEEvDpT0__param_0[24],
	.param .u64 .ptr .align 1 _ZN6thrust24THRUST_300001_SM_1000_NS8cuda_cub4core6detail13_kernel_agentINS1_8__reduce11ReduceAgentINS0_12zip_iteratorIN4cuda3std3__45tupleIJNS0_20permutation_iteratorINS0_6detail15normal_iteratorINS0_10device_ptrIdEEEENSE_INSF_IjEEEEEENS0_17counting_iteratorIlNS0_11use_defaultESM_SM_EEEEEEEPNSB_IJdlEEESQ_lNS1_9__extrema9arg_max_fIdlNSA_4lessIdEEEEEEJSP_SR_lSW_EEEvDpT0__param_1,
	.param .u64 _ZN6thrust24THRUST_300001_SM_1000_NS8cuda_cub4core6detail13_kernel_agentINS1_8__reduce11ReduceAgentINS0_12zip_iteratorIN4cuda3std3__45tupleIJNS0_20permutation_iteratorINS0_6detail15normal_iteratorINS0_10device_ptrIdEEEENSE_INSF_IjEEEEEENS0_17counting_iteratorIlNS0_11use_defaultESM_SM_EEEEEEEPNSB_IJdlEEESQ_lNS1_9__extrema9arg_max_fIdlNSA_4lessIdEEEEEEJSP_SR_lSW_EEEvDpT0__param_2,
	.param .align 1 .b8 _ZN6thrust24THRUST_300001_SM_1000_NS8cuda_cub4core6detail13_kernel_agentINS1_8__reduce11ReduceAgentINS0_12zip_iteratorIN4cuda3std3__45tupleIJNS0_20permutation_iteratorINS0_6detail15normal_iteratorINS0_10device_ptrIdEEEENSE_INSF_IjEEEEEENS0_17counting_iteratorIlNS0_11use_defaultESM_SM_EEEEEEEPNSB_IJdlEEESQ_lNS1_9__extrema9arg_max_fIdlNSA_4lessIdEEEEEEJSP_SR_lSW_EEEvDpT0__param_3[1]
)
.maxntid 256
{
	.reg .pred 	%p<213>;
	.reg .b32 	%r<412>;
	.reg .b64 	%rd<383>;
	.reg .b64 	%fd<242>;

	ld.param.u64 	%rd194, [_ZN6thrust24THRUST_300001_SM_1000_NS8cuda_cub4core6detail13_kernel_agentINS1_8__reduce11ReduceAgentINS0_12zip_iteratorIN4cuda3std3__45tupleIJNS0_20permutation_iteratorINS0_6detail15normal_iteratorINS0_10device_ptrIdEEEENSE_INSF_IjEEEEEENS0_17counting_iteratorIlNS0_11use_defaultESM_SM_EEEEEEEPNSB_IJdlEEESQ_lNS1_9__extrema9arg_max_fIdlNSA_4lessIdEEEEEEJSP_SR_lSW_EEEvDpT0__param_0+16];
	ld.param.u64 	%rd193, [_ZN6thrust24THRUST_300001_SM_1000_NS8cuda_cub4core6detail13_kernel_agentINS1_8__reduce11ReduceAgentINS0_12zip_iteratorIN4cuda3std3__45tupleIJNS0_20permutation_iteratorINS0_6detail15normal_iteratorINS0_10device_ptrIdEEEENSE_INSF_IjEEEEEENS0_17counting_iteratorIlNS0_11use_defaultESM_SM_EEEEEEEPNSB_IJdlEEESQ_lNS1_9__extrema9arg_max_fIdlNSA_4lessIdEEEEEEJSP_SR_lSW_EEEvDpT0__param_0+8];
	ld.param.u64 	%rd192, [_ZN6thrust24THRUST_300001_SM_1000_NS8cuda_cub4core6detail13_kernel_agentINS1_8__reduce11ReduceAgentINS0_12zip_iteratorIN4cuda3std3__45tupleIJNS0_20permutation_iteratorINS0_6detail15normal_iteratorINS0_10device_ptrIdEEEENSE_INSF_IjEEEEEENS0_17counting_iteratorIlNS0_11use_defaultESM_SM_EEEEEEEPNSB_IJdlEEESQ_lNS1_9__extrema9arg_max_fIdlNSA_4lessIdEEEEEEJSP_SR_lSW_EEEvDpT0__param_0];
	ld.param.u64 	%rd196, [_ZN6thrust24THRUST_300001_SM_1000_NS8cuda_cub4core6detail13_kernel_agentINS1_8__reduce11ReduceAgentINS0_12zip_iteratorIN4cuda3std3__45tupleIJNS0_20permutation_iteratorINS0_6detail15normal_iteratorINS0_10device_ptrIdEEEENSE_INSF_IjEEEEEENS0_17counting_iteratorIlNS0_11use_defaultESM_SM_EEEEEEEPNSB_IJdlEEESQ_lNS1_9__extrema9arg_max_fIdlNSA_4lessIdEEEEEEJSP_SR_lSW_EEEvDpT0__param_2];
	setp.eq.s64 	%p1, %rd196, 0;
	@%p1 bra 	$L__BB6_206;
	cvta.to.global.u64 	%rd1, %rd192;
	cvta.to.global.u64 	%rd2, %rd193;
	setp.gt.s64 	%p2, %rd196, 1279;
	@%p2 bra 	$L__BB6_122;
	cvt.u32.u64 	%r1, %rd196;
	mov.u32 	%r2, %tid.x;
	setp.ge.s32 	%p96, %r2, %r1;
	mov.f64 	%fd188, 0d0000000000000000;
	mov.b64 	%rd325, 0;
	mov.u32 	%r406, %r2;
	@%p96 bra 	$L__BB6_4;
	cvt.u64.u32 	%rd269, %r2;
	mul.wide.u32 	%rd270, %r2, 4;
	add.s64 	%rd271, %rd1, %rd270;
	add.s64 	%rd325, %rd194, %rd269;
	ld.global.u32 	%r169, [%rd271];
	mul.wide.u32 	%rd272, %r169, 8;
	add.s64 	%rd273, %rd2, %rd272;
	ld.global.f64 	%fd188, [%rd273];
	add.s32 	%r406, %r2, 256;
$L__BB6_4:
	setp.ge.s32 	%p97, %r406, %r1;
	@%p97 bra 	$L__BB6_26;
	not.b32 	%r170, %r406;
	add.s32 	%r5, %r170, %r1;
	and.b32  	%r171, %r5, 768;
	setp.eq.s32 	%p98, %r171, 768;
	@%p98 bra 	$L__BB6_11;
	cvt.u64.u32 	%rd275, %r406;
	add.s64 	%rd316, %rd194, %rd275;
	mul.wide.u32 	%rd276, %r406, 4;
	add.s64 	%rd315, %rd1, %rd276;
	shr.u32 	%r172, %r5, 8;
	add.s32 	%r173, %r172, 1;
	and.b32  	%r174, %r173, 3;
	neg.s32 	%r404, %r174;
$L__BB6_7:
	.pragma "nounroll";
	mov.u64 	%rd10, %rd325;
	mov.f64 	%fd3, %fd188;
	ld.global.u32 	%r175, [%rd315];
	mul.wide.u32 	%rd277, %r175, 8;
	add.s64 	%rd278, %rd2, %rd277;
	ld.global.f64 	%fd4, [%rd278];
	setp.lt.f64 	%p99, %fd3, %fd4;
	mov.u64 	%rd325, %rd316;
	mov.f64 	%fd188, %fd4;
	@%p99 bra 	$L__BB6_10;
	setp.lt.f64 	%p100, %fd4, %fd3;
	mov.u64 	%rd325, %rd10;
	mov.f64 	%fd188, %fd3;
	@%p100 bra 	$L__BB6_10;
	setp.lt.s64 	%p101, %rd10, %rd316;
	min.s64 	%rd325, %rd10, %rd316;
	selp.f64 	%fd188, %fd3, %fd4, %p101;
$L__BB6_10:
	add.s32 	%r406, %r406, 256;
	add.s64 	%rd316, %rd316, 256;
	add.s64 	%rd315, %rd315, 1024;
	add.s32 	%r404, %r404, 1;
	setp.ne.s32 	%p102, %r404, 0;
	@%p102 bra 	$L__BB6_7;
$L__BB6_11:
	setp.lt.u32 	%p103, %r5, 768;
	@%p103 bra 	$L__BB6_26;
	add.s32 	%r407, %r406, 512;
$L__BB6_13:
	mov.u32 	%r13, %r407;
	add.s32 	%r176, %r13, -512;
	cvt.s64.s32 	%rd279, %r176;
	mul.wide.s32 	%rd280, %r176, 4;
	add.s64 	%rd18, %rd1, %rd280;
	add.s64 	%rd19, %rd194, %rd279;
	ld.global.u32 	%r177, [%rd18];
	mul.wide.u32 	%rd281, %r177, 8;
	add.s64 	%rd282, %rd2, %rd281;
	ld.global.f64 	%fd10, [%rd282];
	setp.lt.f64 	%p104, %fd188, %fd10;
	mov.u64 	%rd322, %rd19;
	mov.f64 	%fd185, %fd10;
	@%p104 bra 	$L__BB6_16;
	setp.lt.f64 	%p105, %fd10, %fd188;
	mov.u64 	%rd322, %rd325;
	mov.f64 	%fd185, %fd188;
	@%p105 bra 	$L__BB6_16;
	setp.lt.s64 	%p106, %rd325, %rd19;
	min.s64 	%rd322, %rd325, %rd19;
	selp.f64 	%fd185, %fd188, %fd10, %p106;
$L__BB6_16:
	add.s32 	%r178, %r13, -256;
	cvt.s64.s32 	%rd283, %r178;
	add.s64 	%rd22, %rd194, %rd283;
	ld.global.u32 	%r179, [%rd18+1024];
	mul.wide.u32 	%rd284, %r179, 8;
	add.s64 	%rd285, %rd2, %rd284;
	ld.global.f64 	%fd13, [%rd285];
	setp.lt.f64 	%p107, %fd185, %fd13;
	mov.u64 	%rd323, %rd22;
	mov.f64 	%fd186, %fd13;
	@%p107 bra 	$L__BB6_19;
	setp.lt.f64 	%p108, %fd13, %fd185;
	mov.u64 	%rd323, %rd322;
	mov.f64 	%fd186, %fd185;
	@%p108 bra 	$L__BB6_19;
	setp.lt.s64 	%p109, %rd322, %rd22;
	min.s64 	%rd323, %rd322, %rd22;
	selp.f64 	%fd186, %fd185, %fd13, %p109;
$L__BB6_19:
	cvt.s64.s32 	%rd286, %r13;
	add.s64 	%rd25, %rd194, %rd286;
	ld.global.u32 	%r180, [%rd18+2048];
	mul.wide.u32 	%rd287, %r180, 8;
	add.s64 	%rd288, %rd2, %rd287;
	ld.global.f64 	%fd16, [%rd288];
	setp.lt.f64 	%p110, %fd186, %fd16;
	mov.u64 	%rd324, %rd25;
	mov.f64 	%fd187, %fd16;
	@%p110 bra 	$L__BB6_22;
	setp.lt.f64 	%p111, %fd16, %fd186;
	mov.u64 	%rd324, %rd323;
	mov.f64 	%fd187, %fd186;
	@%p111 bra 	$L__BB6_22;
	setp.lt.s64 	%p112, %rd323, %rd25;
	min.s64 	%rd324, %rd323, %rd25;
	selp.f64 	%fd187, %fd186, %fd16, %p112;
$L__BB6_22:
	add.s32 	%r181, %r13, 256;
	cvt.s64.s32 	%rd289, %r181;
	add.s64 	%rd28, %rd194, %rd289;
	ld.global.u32 	%r182, [%rd18+3072];
	mul.wide.u32 	%rd290, %r182, 8;
	add.s64 	%rd291, %rd2, %rd290;
	ld.global.f64 	%fd19, [%rd291];
	setp.lt.f64 	%p113, %fd187, %fd19;
	mov.u64 	%rd325, %rd28;
	mov.f64 	%fd188, %fd19;
	@%p113 bra 	$L__BB6_25;
	setp.lt.f64 	%p114, %fd19, %fd187;
	mov.u64 	%rd325, %rd324;
	mov.f64 	%fd188, %fd187;
	@%p114 bra 	$L__BB6_25;
	setp.lt.s64 	%p115, %rd324, %rd28;
	min.s64 	%rd325, %rd324, %rd28;
	selp.f64 	%fd188, %fd187, %fd19, %p115;
$L__BB6_25:
	add.s32 	%r407, %r13, 1024;
	add.s32 	%r183, %r13, 512;
	setp.lt.s32 	%p116, %r183, %r1;
	@%p116 bra 	$L__BB6_13;
$L__BB6_26:
	setp.lt.s32 	%p117, %r1, 256;
	@%p117 bra 	$L__BB6_71;
	// begin inline asm
	mov.u32 %r297, %laneid;
	// end inline asm
	mov.b64 	%rd302, %fd188;
	mov.b64 	{%r299, %r304}, %rd302;
	mov.b32 	%r315, 1;
	mov.b32 	%r316, 31;
	mov.b32 	%r317, -1;
	// begin inline asm
	shfl.sync.down.b32 %r298, %r299, %r315, %r316, %r317;
	// end inline asm
	// begin inline asm
	shfl.sync.down.b32 %r303, %r304, %r315, %r316, %r317;
	// end inline asm
	mov.b64 	%rd303, {%r298, %r303};
	mov.b64 	%fd23, %rd303;
	mov.b64 	{%r309, %r314}, %rd325;
	// begin inline asm
	shfl.sync.down.b32 %r308, %r309, %r315, %r316, %r317;
	// end inline asm
	// begin inline asm
	shfl.sync.down.b32 %r313, %r314, %r315, %r316, %r317;
	// end inline asm
	mov.b64 	%rd32, {%r308, %r313};
	setp.gt.s32 	%p169, %r297, 30;
	mov.u64 	%rd327, %rd325;
	mov.f64 	%fd190, %fd188;
	@%p169 bra 	$L__BB6_31;
	setp.lt.f64 	%p170, %fd188, %fd23;
	mov.u64 	%rd327, %rd32;
	mov.f64 	%fd190, %fd23;
	@%p170 bra 	$L__BB6_31;
	setp.gt.f64 	%p171, %fd188, %fd23;
	mov.u64 	%rd327, %rd325;
	mov.f64 	%fd190, %fd188;
	@%p171 bra 	$L__BB6_31;
	setp.lt.s64 	%p172, %rd325, %rd32;
	min.s64 	%rd327, %rd325, %rd32;
	selp.f64 	%fd190, %fd188, %fd23, %p172;
$L__BB6_31:
	mov.b64 	%rd304, %fd190;
	mov.b64 	{%r319, %r324}, %rd304;
	mov.b32 	%r335, 2;
	mov.b32 	%r336, 31;
	mov.b32 	%r337, -1;
	// begin inline asm
	shfl.sync.down.b32 %r318, %r319, %r335, %r336, %r337;
	// end inline asm
	// begin inline asm
	shfl.sync.down.b32 %r323, %r324, %r335, %r336, %r337;
	// end inline asm
	mov.b64 	%rd305, {%r318, %r323};
	mov.b64 	%fd26, %rd305;
	mov.b64 	{%r329, %r334}, %rd327;
	// begin inline asm
	shfl.sync.down.b32 %r328, %r329, %r335, %r336, %r337;
	// end inline asm
	// begin inline asm
	shfl.sync.down.b32 %r333, %r334, %r335, %r336, %r337;
	// end inline asm
	mov.b64 	%rd35, {%r328, %r333};
	setp.gt.s32 	%p173, %r297, 29;
	mov.u64 	%rd328, %rd327;
	mov.f64 	%fd191, %fd190;
	@%p173 bra 	$L__BB6_35;
	setp.lt.f64 	%p174, %fd190, %fd26;
	mov.u64 	%rd328, %rd35;
	mov.f64 	%fd191, %fd26;
	@%p174 bra 	$L__BB6_35;
	setp.gt.f64 	%p175, %fd190, %fd26;
	mov.u64 	%rd328, %rd327;
	mov.f64 	%fd191, %fd190;
	@%p175 bra 	$L__BB6_35;
	setp.lt.s64 	%p176, %rd327, %rd35;
	min.s64 	%rd328, %rd327, %rd35;
	selp.f64 	%fd191, %fd190, %fd26, %p176;
$L__BB6_35:
	mov.b64 	%rd306, %fd191;
	mov.b64 	{%r339, %r344}, %rd306;
	mov.b32 	%r355, 4;
	mov.b32 	%r356, 31;
	mov.b32 	%r357, -1;
	// begin inline asm
	shfl.sync.down.b32 %r338, %r339, %r355, %r356, %r357;
	// end inline asm
	// begin inline asm
	shfl.sync.down.b32 %r343, %r344, %r355, %r356, %r357;
	// end inline asm
	mov.b64 	%rd307, {%r338, %r343};
	mov.b64 	%fd29, %rd307;
	mov.b64 	{%r349, %r354}, %rd328;
	// begin inline asm
	shfl.sync.down.b32 %r348, %r349, %r355, %r356, %r357;
	// end inline asm
	// begin inline asm
	shfl.sync.down.b32 %r353, %r354, %r355, %r356, %r357;
	// end inline asm
	mov.b64 	%rd38, {%r348, %r353};
	setp.gt.s32 	%p177, %r297, 27;
	mov.u64 	%rd329, %rd328;
	mov.f64 	%fd192, %fd191;
	@%p177 bra 	$L__BB6_39;
	setp.lt.f64 	%p178, %fd191, %fd29;
	mov.u64 	%rd329, %rd38;
	mov.f64 	%fd192, %fd29;
	@%p178 bra 	$L__BB6_39;
	setp.gt.f64 	%p179, %fd191, %fd29;
	mov.u64 	%rd329, %rd328;
	mov.f64 	%fd192, %fd191;
	@%p179 bra 	$L__BB6_39;
	setp.lt.s64 	%p180, %rd328, %rd38;
	min.s64 	%rd329, %rd328, %rd38;
	selp.f64 	%fd192, %fd191, %fd29, %p180;
$L__BB6_39:
	mov.b64 	%rd308, %fd192;
	mov.b64 	{%r359, %r364}, %rd308;
	mov.b32 	%r375, 8;
	mov.b32 	%r376, 31;
	mov.b32 	%r377, -1;
	// begin inline asm
	shfl.sync.down.b32 %r358, %r359, %r375, %r376, %r377;
	// end inline asm
	// begin inline asm
	shfl.sync.down.b32 %r363, %r364, %r375, %r376, %r377;
	// end inline asm
	mov.b64 	%rd309, {%r358, %r363};
	mov.b64 	%fd32, %rd309;
	mov.b64 	{%r369, %r374}, %rd329;
	// begin inline asm
	shfl.sync.down.b32 %r368, %r369, %r375, %r376, %r377;
	// end inline asm
	// begin inline asm
	shfl.sync.down.b32 %r373, %r374, %r375, %r376, %r377;
	// end inline asm
	mov.b64 	%rd41, {%r368, %r373};
	setp.gt.s32 	%p181, %r297, 23;
	mov.u64 	%rd330, %rd329;
	mov.f64 	%fd193, %fd192;
	@%p181 bra 	$L__BB6_43;
	setp.lt.f64 	%p182, %fd192, %fd32;
	mov.u64 	%rd330, %rd41;
	mov.f64 	%fd193, %fd32;
	@%p182 bra 	$L__BB6_43;
	setp.gt.f64 	%p183, %fd192, %fd32;
	mov.u64 	%rd330, %rd329;
	mov.f64 	%fd193, %fd192;
	@%p183 bra 	$L__BB6_43;
	setp.lt.s64 	%p184, %rd329, %rd41;
	min.s64 	%rd330, %rd329, %rd41;
	selp.f64 	%fd193, %fd192, %fd32, %p184;
$L__BB6_43:
	mov.b64 	%rd310, %fd193;
	mov.b64 	{%r379, %r384}, %rd310;
	mov.b32 	%r395, 16;
	mov.b32 	%r396, 31;
	mov.b32 	%r397, -1;
	// begin inline asm
	shfl.sync.down.b32 %r378, %r379, %r395, %r396, %r397;
	// end inline asm
	// begin inline asm
	shfl.sync.down.b32 %r383, %r384, %r395, %r396, %r397;
	// end inline asm
	mov.b64 	%rd311, {%r378, %r383};
	mov.b64 	%fd35, %rd311;
	mov.b64 	{%r389, %r394}, %rd330;
	// begin inline asm
	shfl.sync.down.b32 %r388, %r389, %r395, %r396, %r397;
	// end inline asm
	// begin inline asm
	shfl.sync.down.b32 %r393, %r394, %r395, %r396, %r397;
	// end inline asm
	mov.b64 	%rd44, {%r388, %r393};
	setp.gt.s32 	%p185, %r297, 15;
	mov.u64 	%rd382, %rd330;
	mov.f64 	%fd241, %fd193;
	@%p185 bra 	$L__BB6_47;
	setp.lt.f64 	%p186, %fd193, %fd35;
	mov.u64 	%rd382, %rd44;
	mov.f64 	%fd241, %fd35;
	@%p186 bra 	$L__BB6_47;
	setp.gt.f64 	%p187, %fd193, %fd35;
	mov.u64 	%rd382, %rd330;
	mov.f64 	%fd241, %fd193;
	@%p187 bra 	$L__BB6_47;
	setp.lt.s64 	%p188, %rd330, %rd44;
	min.s64 	%rd382, %rd330, %rd44;
	selp.f64 	%fd241, %fd193, %fd35, %p188;
$L__BB6_47:
	setp.ne.s32 	%p189, %r297, 0;
	@%p189 bra 	$L__BB6_49;
	shr.u32 	%r398, %r2, 1;
	and.b32  	%r399, %r398, 496;
	mov.u32 	%r400, _ZN6thrust24THRUST_300001_SM_1000_NS8cuda_cub4core6detail5shmemE;
	add.s32 	%r401, %r400, %r399;
	st.shared.f64 	[%r401+8], %fd241;
	st.shared.u64 	[%r401+16], %rd382;
$L__BB6_49:
	bar.sync 	0;
	setp.ne.s32 	%p190, %r2, 0;
	@%p190 bra 	$L__BB6_204;
	ld.shared.f64 	%fd38, [_ZN6thrust24THRUST_300001_SM_1000_NS8cuda_cub4core6detail5shmemE+24];
	ld.shared.u64 	%rd47, [_ZN6thrust24THRUST_300001_SM_1000_NS8cuda_cub4core6detail5shmemE+32];
	setp.lt.f64 	%p191, %fd241, %fd38;
	mov.u64 	%rd332, %rd47;
	mov.f64 	%fd195, %fd38;
	@%p191 bra 	$L__BB6_53;
	setp.lt.f64 	%p192, %fd38, %fd241;
	mov.u64 	%rd332, %rd382;
	mov.f64 	%fd195, %fd241;
	@%p192 bra 	$L__BB6_53;
	setp.lt.s64 	%p193, %rd382, %rd47;
	min.s64 	%rd332, %rd382, %rd47;
	selp.f64 	%fd195, %fd241, %fd38, %p193;
$L__BB6_53:
	ld.shared.f64 	%fd41, [_ZN6thrust24THRUST_300001_SM_1000_NS8cuda_cub4core6detail5shmemE+40];
	ld.shared.u64 	%rd50, [_ZN6thrust24THRUST_300001_SM_1000_NS8cuda_cub4core6detail5shmemE+48];
	setp.lt.f64 	%p194, %fd195, %fd41;
	mov.u64 	%rd333, %rd50;
	mov.f64 	%fd196, %fd41;
	@%p194 bra 	$L__BB6_56;
	setp.lt.f64 	%p195, %fd41, %fd195;
	mov.u64 	%rd333, %rd332;
	mov.f64 	%fd196, %fd195;
	@%p195 bra 	$L__BB6_56;
	setp.lt.s64 	%p196, %rd332, %rd50;
	min.s64 	%rd333, %rd332, %rd50;
	selp.f64 	%fd196, %fd195, %fd41, %p196;
$L__BB6_56:
	ld.shared.f64 	%fd44, [_ZN6thrust24THRUST_300001_SM_1000_NS8cuda_cub4core6detail5shmemE+56];
	ld.shared.u64 	%rd53, [_ZN6thrust24THRUST_300001_SM_1000_NS8cuda_cub4core6detail5shmemE+64];
	setp.lt.f64 	%p197, %fd196, %fd44;
	mov.u64 	%rd334, %rd53;
	mov.f64 	%fd197, %fd44;
	@%p197 bra 	$L__BB6_59;
	setp.lt.f64 	%p198, %fd44, %fd196;
	mov.u64 	%rd334, %rd333;
	mov.f64 	%fd197, %fd196;
	@%p198 bra 	$L__BB6_59;
	setp.lt.s64 	%p199, %rd333, %rd53;
	min.s64 	%rd334, %rd333, %rd53;
	selp.f64 	%fd197, %fd196, %fd44, %p199;
$L__BB6_59:
	ld.shared.f64 	%fd47, [_ZN6thrust24THRUST_300001_SM_1000_NS8cuda_cub4core6detail5shmemE+72];
	ld.shared.u64 	%rd56, [_ZN6thrust24THRUST_300001_SM_1000_NS8cuda_cub4core6detail5shmemE+80];
	setp.lt.f64 	%p200, %fd197, %fd47;
	mov.u64 	%rd335, %rd56;
	mov.f64 	%fd198, %fd47;
	@%p200 bra 	$L__BB6_62;
	setp.lt.f64 	%p201, %fd47, %fd197;
	mov.u64 	%rd335, %rd334;
	mov.f64 	%fd198, %fd197;
	@%p201 bra 	$L__BB6_62;
	setp.lt.s64 	%p202, %rd334, %rd56;
	min.s64 	%rd335, %rd334, %rd56;
	selp.f64 	%fd198, %fd197, %fd47, %p202;
$L__BB6_62:
	ld.shared.f64 	%fd50, [_ZN6thrust24THRUST_300001_SM_1000_NS8cuda_cub4core6detail5shmemE+88];
	ld.shared.u64 	%rd59, [_ZN6thrust24THRUST_300001_SM_1000_NS8cuda_cub4core6detail5shmemE+96];
	setp.lt.f64 	%p203, %fd198, %fd50;
	mov.u64 	%rd336, %rd59;
	mov.f64 	%fd199, %fd50;
	@%p203 bra 	$L__BB6_65;
	setp.lt.f64 	%p204, %fd50, %fd198;
	mov.u64 	%rd336, %rd335;
	mov.f64 	%fd199, %fd198;
	@%p204 bra 	$L__BB6_65;
	setp.lt.s64 	%p205, %rd335, %rd59;
	min.s64 	%rd336, %rd335, %rd59;
	selp.f64 	%fd199, %fd198, %fd50, %p205;
$L__BB6_65:
	ld.shared.f64 	%fd53, [_ZN6thrust24THRUST_300001_SM_1000_NS8cuda_cub4core6detail5shmemE+104];
	ld.shared.u64 	%rd62, [_ZN6thrust24THRUST_300001_SM_1000_NS8cuda_cub4core6detail5shmemE+112];
	setp.lt.f64 	%p206, %fd199, %fd53;
	mov.u64 	%rd337, %rd62;
	mov.f64 	%fd200, %fd53;
	@%p206 bra 	$L__BB6_68;
	setp.lt.f64 	%p207, %fd53, %fd199;
	mov.u64 	%rd337, %rd336;
	mov.f64 	%fd200, %fd199;
	@%p207 bra 	$L__BB6_68;
	setp.lt.s64 	%p208, %rd336, %rd62;
	min.s64 	%rd337, %rd336, %rd62;
	selp.f64 	%fd200, %fd199, %fd53, %p208;
$L__BB6_68:
	ld.shared.f64 	%fd56, [_ZN6thrust24THRUST_300001_SM_1000_NS8cuda_cub4core6detail5shmemE+120];
	ld.shared.u64 	%rd65, [_ZN6thrust24THRUST_300001_SM_1000_NS8cuda_cub4core6detail5shmemE+128];
	setp.lt.f64 	%p209, %fd200, %fd56;
	mov.u64 	%rd382, %rd65;
	mov.f64 	%fd241, %fd56;
	@%p209 bra 	$L__BB6_204;
	setp.lt.f64 	%p210, %fd56, %fd200;
	mov.u64 	%rd382, %rd337;
	mov.f64 	%fd241, %fd200;
	@%p210 bra 	$L__BB6_204;
	setp.lt.s64 	%p211, %rd337, %rd65;
	min.s64 	%rd382, %rd337, %rd65;
	selp.f64 	%fd241, %fd200, %fd56, %p211;
	bra.uni 	$L__BB6_204;
$L__BB6_71:
	// begin inline asm
	mov.u32 %r184, %laneid;
	// end inline asm
	and.b32  	%r205, %r2, 992;
	add.s32 	%r206, %r205, 32;
	setp.gt.s32 	%p118, %r206, %r1;
	not.b32 	%r207, %r205;
	add.s32 	%r208, %r1, %r207;
	selp.b32 	%r203, %r208, 31, %p118;
	mov.b64 	%rd292, %fd188;
	mov.b64 	{%r186, %r191}, %rd292;
	mov.b32 	%r202, 1;
	mov.b32 	%r204, -1;
	// begin inline asm
	shfl.sync.down.b32 %r185, %r186, %r202, %r203, %r204;
	// end inline asm
	// begin inline asm
	shfl.sync.down.b32 %r190, %r191, %r202, %r203, %r204;
	// end inline asm
	mov.b64 	%rd293, {%r185, %r190};
	mov.b64 	%fd58, %rd293;
	mov.b64 	{%r196, %r201}, %rd325;
	// begin inline asm
	shfl.sync.down.b32 %r195, %r196, %r202, %r203, %r204;
	// end inline asm
	// begin inline asm
	shfl.sync.down.b32 %r200, %r201, %r202, %r203, %r204;
	// end inline asm
	mov.b64 	%rd67, {%r195, %r200};
	setp.ge.s32 	%p119, %r184, %r203;
	mov.f64 	%fd201, %fd188;
	mov.u64 	%rd338, %rd325;
	@%p119 bra 	$L__BB6_75;
	setp.lt.f64 	%p120, %fd188, %fd58;
	mov.f64 	%fd201, %fd58;
	mov.u64 	%rd338, %rd67;
	@%p120 bra 	$L__BB6_75;
	setp.gt.f64 	%p121, %fd188, %fd58;
	mov.f64 	%fd201, %fd188;
	mov.u64 	%rd338, %rd325;
	@%p121 bra 	$L__BB6_75;
	setp.lt.s64 	%p122, %rd325, %rd67;
	selp.f64 	%fd201, %fd188, %fd58, %p122;
	min.s64 	%rd338, %rd325, %rd67;
$L__BB6_75:
	mov.b64 	%rd294, %fd201;
	mov.b64 	{%r210, %r215}, %rd294;
	mov.b32 	%r226, 2;
	mov.b32 	%r228, -1;
	// begin inline asm
	shfl.sync.down.b32 %r209, %r210, %r226, %r203, %r228;
	// end inline asm
	// begin inline asm
	shfl.sync.down.b32 %r214, %r215, %r226, %r203, %r228;
	// end inline asm
	mov.b64 	%rd295, {%r209, %r214};
	mov.b64 	%fd61, %rd295;
	mov.b64 	{%r220, %r225}, %rd338;
	// begin inline asm
	shfl.sync.down.b32 %r219, %r220, %r226, %r203, %r228;
	// end inline asm
	// begin inline asm
	shfl.sync.down.b32 %r224, %r225, %r226, %r203, %r228;
	// end inline asm
	mov.b64 	%rd70, {%r219, %r224};
	add.s32 	%r229, %r184, 2;
	setp.gt.s32 	%p123, %r229, %r203;
	mov.f64 	%fd202, %fd201;
	mov.u64 	%rd339, %rd338;
	@%p123 bra 	$L__BB6_79;
	setp.lt.f64 	%p124, %fd201, %fd61;
	mov.f64 	%fd202, %fd61;
	mov.u64 	%rd339, %rd70;
	@%p124 bra 	$L__BB6_79;
	setp.gt.f64 	%p125, %fd201, %fd61;
	mov.f64 	%fd202, %fd201;
	mov.u64 	%rd339, %rd338;
	@%p125 bra 	$L__BB6_79;
	setp.lt.s64 	%p126, %rd338, %rd70;
	selp.f64 	%fd202, %fd201, %fd61, %p126;
	min.s64 	%rd339, %rd338, %rd70;
$L__BB6_79:
	mov.b64 	%rd296, %fd202;
	mov.b64 	{%r231, %r236}, %rd296;
	mov.b32 	%r247, 4;
	mov.b32 	%r249, -1;
	// begin inline asm
	shfl.sync.down.b32 %r230, %r231, %r247, %r203, %r249;
	// end inline asm
	// begin inline asm
	shfl.sync.down.b32 %r235, %r236, %r247, %r203, %r249;
	// end inline asm
	mov.b64 	%rd297, {%r230, %r235};
	mov.b64 	%fd64, %rd297;
	mov.b64 	{%r241, %r246}, %rd339;
	// begin inline asm
	shfl.sync.down.b32 %r240, %r241, %r247, %r203, %r249;
	// end inline asm
	// begin inline asm
	shfl.sync.down.b32 %r245, %r246, %r247, %r203, %r249;
	// end inline asm
	mov.b64 	%rd73, {%r240, %r245};
	add.s32 	%r250, %r184, 4;
	setp.gt.s32 	%p127, %r250, %r203;
	mov.f64 	%fd203, %fd202;
	mov.u64 	%rd340, %rd339;
	@%p127 bra 	$L__BB6_83;
	setp.lt.f64 	%p128, %fd202, %fd64;
	mov.f64 	%fd203, %fd64;
	mov.u64 	%rd340, %rd73;
	@%p128 bra 	$L__BB6_83;
	setp.gt.f64 	%p129, %fd202, %fd64;
	mov.f64 	%fd203, %fd202;
	mov.u64 	%rd340, %rd339;
	@%p129 bra 	$L__BB6_83;
	setp.lt.s64 	%p130, %rd339, %rd73;
	selp.f64 	%fd203, %fd202, %fd64, %p130;
	min.s64 	%rd340, %rd339, %rd73;
$L__BB6_83:
	mov.b64 	%rd298, %fd203;
	mov.b64 	{%r252, %r257}, %rd298;
	mov.b32 	%r268, 8;
	mov.b32 	%r270, -1;
	// begin inline asm
	shfl.sync.down.b32 %r251, %r252, %r268, %r203, %r270;
	// end inline asm
	// begin inline asm
	shfl.sync.down.b32 %r256, %r257, %r268, %r203, %r270;
	// end inline asm
	mov.b64 	%rd299, {%r251, %r256};
	mov.b64 	%fd67, %rd299;
	mov.b64 	{%r262, %r267}, %rd340;
	// begin inline asm
	shfl.sync.down.b32 %r261, %r262, %r268, %r203, %r270;
	// end inline asm
	// begin inline asm
	shfl.sync.down.b32 %r266, %r267, %r268, %r203, %r270;
	// end inline asm
	mov.b64 	%rd76, {%r261, %r266};
	add.s32 	%r271, %r184, 8;
	setp.gt.s32 	%p131, %r271, %r203;
	mov.f64 	%fd204, %fd203;
	mov.u64 	%rd341, %rd340;
	@%p131 bra 	$L__BB6_87;
	setp.lt.f64 	%p132, %fd203, %fd67;
	mov.f64 	%fd204, %fd67;
	mov.u64 	%rd341, %rd76;
	@%p132 bra 	$L__BB6_87;
	setp.gt.f64 	%p133, %fd203, %fd67;
	mov.f64 	%fd204, %fd203;
	mov.u64 	%rd341, %rd340;
	@%p133 bra 	$L__BB6_87;
	setp.lt.s64 	%p134, %rd340, %rd76;
	selp.f64 	%fd204, %fd203, %fd67, %p134;
	min.s64 	%rd341, %rd340, %rd76;
$L__BB6_87:
	mov.b64 	%rd300, %fd204;
	mov.b64 	{%r273, %r278}, %rd300;
	mov.b32 	%r289, 16;
	mov.b32 	%r291, -1;
	// begin inline asm
	shfl.sync.down.b32 %r272, %r273, %r289, %r203, %r291;
	// end inline asm
	// begin inline asm
	shfl.sync.down.b32 %r277, %r278, %r289, %r203, %r291;
	// end inline asm
	mov.b64 	%rd301, {%r272, %r277};
	mov.b64 	%fd70, %rd301;
	mov.b64 	{%r283, %r288}, %rd341;
	// begin inline asm
	shfl.sync.down.b32 %r282, %r283, %r289, %r203, %r291;
	// end inline asm
	// begin inline asm
	shfl.sync.down.b32 %r287, %r288, %r289, %r203, %r291;
	// end inline asm
	mov.b64 	%rd79, {%r282, %r287};
	add.s32 	%r292, %r184, 16;
	setp.gt.s32 	%p135, %r292, %r203;
	mov.f64 	%fd241, %fd204;
	mov.u64 	%rd382, %rd341;
	@%p135 bra 	$L__BB6_91;
	setp.lt.f64 	%p136, %fd204, %fd70;
	mov.f64 	%fd241, %fd70;
	mov.u64 	%rd382, %rd79;
	@%p136 bra 	$L__BB6_91;
	setp.gt.f64 	%p137, %fd204, %fd70;
	mov.f64 	%fd241, %fd204;
	mov.u64 	%rd382, %rd341;
	@%p137 bra 	$L__BB6_91;
	setp.lt.s64 	%p138, %rd341, %rd79;
	selp.f64 	%fd241, %fd204, %fd70, %p138;
	min.s64 	%rd382, %rd341, %rd79;
$L__BB6_91:
	setp.ne.s32 	%p139, %r184, 0;
	@%p139 bra 	$L__BB6_93;
	shr.u32 	%r293, %r2, 1;
	and.b32  	%r294, %r293, 496;
	mov.u32 	%r295, _ZN6thrust24THRUST_300001_SM_1000_NS8cuda_cub4core6detail5shmemE;
	add.s32 	%r296, %r295, %r294;
	st.shared.f64 	[%r296+8], %fd241;
	st.shared.u64 	[%r296+16], %rd382;
$L__BB6_93:
	bar.sync 	0;
	setp.ne.s32 	%p140, %r2, 0;
	@%p140 bra 	$L__BB6_204;
	setp.lt.s32 	%p141, %r1, 33;
	mov.f64 	%fd206, %fd241;
	mov.u64 	%rd343, %rd382;
	@%p141 bra 	$L__BB6_98;
	ld.shared.f64 	%fd73, [_ZN6thrust24THRUST_300001_SM_1000_NS8cuda_cub4core6detail5shmemE+24];
	ld.shared.u64 	%rd82, [_ZN6thrust24THRUST_300001_SM_1000_NS8cuda_cub4core6detail5shmemE+32];
	setp.lt.f64 	%p142, %fd241, %fd73;
	mov.f64 	%fd206, %fd73;
	mov.u64 	%rd343, %rd82;
	@%p142 bra 	$L__BB6_98;
	setp.lt.f64 	%p143, %fd73, %fd241;
	mov.f64 	%fd206, %fd241;
	mov.u64 	%rd343, %rd382;
	@%p143 bra 	$L__BB6_98;
	setp.lt.s64 	%p144, %rd382, %rd82;
	selp.f64 	%fd206, %fd241, %fd73, %p144;
	min.s64 	%rd343, %rd382, %rd82;
$L__BB6_98:
	setp.lt.s32 	%p145, %r1, 65;
	mov.f64 	%fd207, %fd206;
	mov.u64 	%rd344, %rd343;
	@%p145 bra 	$L__BB6_102;
	ld.shared.f64 	%fd76, [_ZN6thrust24THRUST_300001_SM_1000_NS8cuda_cub4core6detail5shmemE+40];
	ld.shared.u64 	%rd85, [_ZN6thrust24THRUST_300001_SM_1000_NS8cuda_cub4core6detail5shmemE+48];
	setp.lt.f64 	%p146, %fd206, %fd76;
	mov.f64 	%fd207, %fd76;
	mov.u64 	%rd344, %rd85;
	@%p146 bra 	$L__BB6_102;
	setp.lt.f64 	%p147, %fd76, %fd206;
	mov.f64 	%fd207, %fd206;
	mov.u64 	%rd344, %rd343;
	@%p147 bra 	$L__BB6_102;
	setp.lt.s64 	%p148, %rd343, %rd85;
	selp.f64 	%fd207, %fd206, %fd76, %p148;
	min.s64 	%rd344, %rd343, %rd85;
$L__BB6_102:
	setp.lt.s32 	%p149, %r1, 97;
	mov.f64 	%fd208, %fd207;
	mov.u64 	%rd345, %rd344;
	@%p149 bra 	$L__BB6_106;
	ld.shared.f64 	%fd79, [_ZN6thrust24THRUST_300001_SM_1000_NS8cuda_cub4core6detail5shmemE+56];
	ld.shared.u64 	%rd88, [_ZN6thrust24THRUST_300001_SM_1000_NS8cuda_cub4core6detail5shmemE+64];
	setp.lt.f64 	%p150, %fd207, %fd79;
	mov.f64 	%fd208, %fd79;
	mov.u64 	%rd345, %rd88;
	@%p150 bra 	$L__BB6_106;
	setp.lt.f64 	%p151, %fd79, %fd207;
	mov.f64 	%fd208, %fd207;
	mov.u64 	%rd345, %rd344;
	@%p151 bra 	$L__BB6_106;
	setp.lt.s64 	%p152, %rd344, %rd88;
	selp.f64 	%fd208, %fd207, %fd79, %p152;
	min.s64 	%rd345, %rd344, %rd88;
$L__BB6_106:
	setp.lt.s32 	%p153, %r1, 129;
	mov.f64 	%fd209, %fd208;
	mov.u64 	%rd346, %rd345;
	@%p153 bra 	$L__BB6_110;
	ld.shared.f64 	%fd82, [_ZN6thrust24THRUST_300001_SM_1000_NS8cuda_cub4core6detail5shmemE+72];
	ld.shared.u64 	%rd91, [_ZN6thrust24THRUST_300001_SM_1000_NS8cuda_cub4core6detail5shmemE+80];
	setp.lt.f64 	%p154, %fd208, %fd82;
	mov.f64 	%fd209, %fd82;
	mov.u64 	%rd346, %rd91;
	@%p154 bra 	$L__BB6_110;
	setp.lt.f64 	%p155, %fd82, %fd208;
	mov.f64 	%fd209, %fd208;
	mov.u64 	%rd346, %rd345;
	@%p155 bra 	$L__BB6_110;
	setp.lt.s64 	%p156, %rd345, %rd91;
	selp.f64 	%fd209, %fd208, %fd82, %p156;
	min.s64 	%rd346, %rd345, %rd91;
$L__BB6_110:
	setp.lt.s32 	%p157, %r1, 161;
	mov.f64 	%fd210, %fd209;
	mov.u64 	%rd347, %rd346;
	@%p157 bra 	$L__BB6_114;
	ld.shared.f64 	%fd85, [_ZN6thrust24THRUST_300001_SM_1000_NS8cuda_cub4core6detail5shmemE+88];
	ld.shared.u64 	%rd94, [_ZN6thrust24THRUST_300001_SM_1000_NS8cuda_cub4core6detail5shmemE+96];
	setp.lt.f64 	%p158, %fd209, %fd85;
	mov.f64 	%fd210, %fd85;
	mov.u64 	%rd347, %rd94;
	@%p158 bra 	$L__BB6_114;
	setp.lt.f64 	%p159, %fd85, %fd209;
	mov.f64 	%fd210, %fd209;
	mov.u64 	%rd347, %rd346;
	@%p159 bra 	$L__BB6_114;
	setp.lt.s64 	%p160, %rd346, %rd94;
	selp.f64 	%fd210, %fd209, %fd85, %p160;
	min.s64 	%rd347, %rd346, %rd94;
$L__BB6_114:
	setp.lt.s32 	%p161, %r1, 193;
	mov.f64 	%fd211, %fd210;
	mov.u64 	%rd348, %rd347;
	@%p161 bra 	$L__BB6_118;
	ld.shared.f64 	%fd88, [_ZN6thrust24THRUST_300001_SM_1000_NS8cuda_cub4core6detail5shmemE+104];
	ld.shared.u64 	%rd97, [_ZN6thrust24THRUST_300001_SM_1000_NS8cuda_cub4core6detail5shmemE+112];
	setp.lt.f64 	%p162, %fd210, %fd88;
	mov.f64 	%fd211, %fd88;
	mov.u64 	%rd348, %rd97;
	@%p162 bra 	$L__BB6_118;
	setp.lt.f64 	%p163, %fd88, %fd210;
	mov.f64 	%fd211, %fd210;
	mov.u64 	%rd348, %rd347;
	@%p163 bra 	$L__BB6_118;
	setp.lt.s64 	%p164, %rd347, %rd97;
	selp.f64 	%fd211, %fd210, %fd88, %p164;
	min.s64 	%rd348, %rd347, %rd97;
$L__BB6_118:
	setp.lt.s32 	%p165, %r1, 225;
	mov.u64 	%rd382, %rd348;
	mov.f64 	%fd241, %fd211;
	@%p165 bra 	$L__BB6_204;
	ld.shared.f64 	%fd91, [_ZN6thrust24THRUST_300001_SM_1000_NS8cuda_cub4core6detail5shmemE+120];
	ld.shared.u64 	%rd100, [_ZN6thrust24THRUST_300001_SM_1000_NS8cuda_cub4core6detail5shmemE+128];
	setp.lt.f64 	%p166, %fd211, %fd91;
	mov.u64 	%rd382, %rd100;
	mov.f64 	%fd241, %fd91;
	@%p166 bra 	$L__BB6_204;
	setp.lt.f64 	%p167, %fd91, %fd211;
	mov.u64 	%rd382, %rd348;
	mov.f64 	%fd241, %fd211;
	@%p167 bra 	$L__BB6_204;
	setp.lt.s64 	%p168, %rd348, %rd100;
	selp.f64 	%fd241, %fd211, %fd91, %p168;
	min.s64 	%rd382, %rd348, %rd100;
	bra.uni 	$L__BB6_204;
$L__BB6_122:
	mov.u32 	%r18, %tid.x;
	cvt.u64.u32 	%rd102, %r18;
	mul.wide.u32 	%rd197, %r18, 4;
	add.s64 	%rd103, %rd1, %rd197;
	ld.global.u32 	%r31, [%rd103];
	mul.wide.u32 	%rd198, %r31, 8;
	add.s64 	%rd199, %rd2, %rd198;
	ld.global.f64 	%fd170, [%rd199];
	add.s32 	%r32, %r18, 256;
	cvt.u64.u32 	%rd200, %r32;
	ld.global.u32 	%r33, [%rd103+1024];
	mul.wide.u32 	%rd201, %r33, 8;
	add.s64 	%rd202, %rd2, %rd201;
	ld.global.f64 	%fd171, [%rd202];
	add.s32 	%r34, %r18, 512;
	cvt.u64.u32 	%rd203, %r34;
	ld.global.u32 	%r35, [%rd103+2048];
	mul.wide.u32 	%rd204, %r35, 8;
	add.s64 	%rd205, %rd2, %rd204;
	ld.global.f64 	%fd172, [%rd205];
	add.s32 	%r36, %r18, 768;
	cvt.u64.u32 	%rd206, %r36;
	ld.global.u32 	%r37, [%rd103+3072];
	mul.wide.u32 	%rd207, %r37, 8;
	add.s64 	%rd208, %rd2, %rd207;
	ld.global.f64 	%fd173, [%rd208];
	or.b32  	%r38, %r18, 1024;
	cvt.u64.u32 	%rd104, %r38;
	add.s64 	%rd369, %rd194, %rd104;
	ld.global.u32 	%r39, [%rd103+4096];
	mul.wide.u32 	%rd209, %r39, 8;
	add.s64 	%rd210, %rd2, %rd209;
	ld.global.f64 	%fd228, [%rd210];
	setp.geu.f64 	%p3, %fd170, %fd171;
	selp.f64 	%fd174, %fd170, %fd171, %p3;
	selp.b64 	%rd211, %rd102, %rd200, %p3;
	setp.geu.f64 	%p4, %fd174, %fd172;
	selp.f64 	%fd175, %fd174, %fd172, %p4;
	selp.b64 	%rd212, %rd211, %rd203, %p4;
	setp.geu.f64 	%p5, %fd175, %fd173;
	selp.f64 	%fd94, %fd175, %fd173, %p5;
	selp.b64 	%rd106, %rd212, %rd206, %p5;
	setp.lt.f64 	%p6, %fd94, %fd228;
	@%p6 bra 	$L__BB6_124;
	setp.lt.f64 	%p7, %fd228, %fd94;
	setp.lt.u64 	%p8, %rd106, %rd104;
	or.pred  	%p9, %p7, %p8;
	selp.f64 	%fd228, %fd94, %fd228, %p9;
	add.s64 	%rd213, %rd194, %rd106;
	selp.b64 	%rd369, %rd213, %rd369, %p9;
$L__BB6_124:
	setp.lt.u64 	%p10, %rd196, 2560;
	mov.b64 	%rd358, 1280;
	@%p10 bra 	$L__BB6_137;
	mov.b64 	%rd350, 1280;
	mov.f64 	%fd213, %fd228;
$L__BB6_126:
	add.s64 	%rd216, %rd350, %rd102;
	shl.b64 	%rd217, %rd350, 2;
	add.s64 	%rd218, %rd103, %rd217;
	add.s64 	%rd352, %rd216, %rd194;
	ld.global.u32 	%r40, [%rd218];
	mul.wide.u32 	%rd219, %r40, 8;
	add.s64 	%rd220, %rd2, %rd219;
	ld.global.f64 	%fd214, [%rd220];
	ld.global.u32 	%r41, [%rd218+1024];
	mul.wide.u32 	%rd221, %r41, 8;
	add.s64 	%rd222, %rd2, %rd221;
	ld.global.f64 	%fd215, [%rd222];
	add.s64 	%rd354, %rd352, 512;
	ld.global.u32 	%r42, [%rd218+2048];
	mul.wide.u32 	%rd223, %r42, 8;
	add.s64 	%rd224, %rd2, %rd223;
	ld.global.f64 	%fd216, [%rd224];
	ld.global.u32 	%r43, [%rd218+3072];
	mul.wide.u32 	%rd225, %r43, 8;
	add.s64 	%rd226, %rd2, %rd225;
	ld.global.f64 	%fd217, [%rd226];
	ld.global.u32 	%r44, [%rd218+4096];
	mul.wide.u32 	%rd227, %r44, 8;
	add.s64 	%rd228, %rd2, %rd227;
	ld.global.f64 	%fd228, [%rd228];
	setp.lt.f64 	%p11, %fd213, %fd214;
	@%p11 bra 	$L__BB6_128;
	setp.lt.f64 	%p12, %fd214, %fd213;
	setp.lt.s64 	%p13, %rd369, %rd352;
	or.pred  	%p14, %p12, %p13;
	selp.f64 	%fd214, %fd213, %fd214, %p14;
	selp.b64 	%rd352, %rd369, %rd352, %p14;
$L__BB6_128:
	add.s64 	%rd229, %rd350, %rd102;
	add.s64 	%rd230, %rd229, %rd194;
	add.s64 	%rd353, %rd230, 256;
	setp.lt.f64 	%p15, %fd214, %fd215;
	@%p15 bra 	$L__BB6_130;
	setp.lt.f64 	%p16, %fd215, %fd214;
	setp.lt.s64 	%p17, %rd352, %rd353;
	or.pred  	%p18, %p16, %p17;
	selp.f64 	%fd215, %fd214, %fd215, %p18;
	selp.b64 	%rd353, %rd352, %rd353, %p18;
$L__BB6_130:
	setp.lt.f64 	%p19, %fd215, %fd216;
	@%p19 bra 	$L__BB6_132;
	setp.lt.f64 	%p20, %fd216, %fd215;
	setp.lt.s64 	%p21, %rd353, %rd354;
	or.pred  	%p22, %p20, %p21;
	selp.f64 	%fd216, %fd215, %fd216, %p22;
	selp.b64 	%rd354, %rd353, %rd354, %p22;
$L__BB6_132:
	add.s64 	%rd231, %rd350, %rd102;
	add.s64 	%rd232, %rd231, %rd194;
	add.s64 	%rd355, %rd232, 768;
	setp.lt.f64 	%p23, %fd216, %fd217;
	@%p23 bra 	$L__BB6_134;
	setp.lt.f64 	%p24, %fd217, %fd216;
	setp.lt.s64 	%p25, %rd354, %rd355;
	or.pred  	%p26, %p24, %p25;
	selp.f64 	%fd217, %fd216, %fd217, %p26;
	selp.b64 	%rd355, %rd354, %rd355, %p26;
$L__BB6_134:
	add.s64 	%rd369, %rd232, 1024;
	setp.lt.f64 	%p27, %fd217, %fd228;
	@%p27 bra 	$L__BB6_136;
	setp.lt.f64 	%p28, %fd228, %fd217;
	setp.lt.s64 	%p29, %rd355, %rd369;
	or.pred  	%p30, %p28, %p29;
	selp.f64 	%fd228, %fd217, %fd228, %p30;
	selp.b64 	%rd369, %rd355, %rd369, %p30;
$L__BB6_136:
	add.s64 	%rd358, %rd350, 1280;
	add.s64 	%rd235, %rd350, 2560;
	setp.le.s64 	%p31, %rd235, %rd196;
	mov.u64 	%rd350, %rd358;
	mov.f64 	%fd213, %fd228;
	@%p31 bra 	$L__BB6_126;
$L__BB6_137:
	setp.le.s64 	%p32, %rd196, %rd358;
	@%p32 bra 	$L__BB6_160;
	cvt.u32.u64 	%r45, %rd358;
	cvt.u32.u64 	%r46, %rd196;
	sub.s32 	%r19, %r46, %r45;
	setp.ge.s32 	%p33, %r18, %r19;
	@%p33 bra 	$L__BB6_160;
	cvta.to.global.u64 	%rd129, %rd192;
	not.b32 	%r48, %r18;
	add.s32 	%r49, %r48, %r46;
	sub.s32 	%r20, %r49, %r45;
	and.b32  	%r51, %r20, 768;
	setp.eq.s32 	%p34, %r51, 768;
	mov.u32 	%r410, %r18;
	@%p34 bra 	$L__BB6_145;
	add.s64 	%rd237, %rd358, %rd102;
	add.s64 	%rd360, %rd237, %rd194;
	shl.b64 	%rd238, %rd237, 2;
	add.s64 	%rd359, %rd129, %rd238;
	shr.u32 	%r52, %r20, 8;
	add.s32 	%r53, %r52, 1;
	and.b32  	%r54, %r53, 3;
	neg.s32 	%r408, %r54;
	mov.u32 	%r410, %r18;
$L__BB6_141:
	.pragma "nounroll";
	mov.u64 	%rd134, %rd369;
	mov.f64 	%fd114, %fd228;
	ld.global.u32 	%r55, [%rd359];
	mul.wide.u32 	%rd239, %r55, 8;
	add.s64 	%rd240, %rd2, %rd239;
	ld.global.f64 	%fd115, [%rd240];
	setp.lt.f64 	%p35, %fd114, %fd115;
	mov.f64 	%fd228, %fd115;
	mov.u64 	%rd369, %rd360;
	@%p35 bra 	$L__BB6_144;
	setp.lt.f64 	%p36, %fd115, %fd114;
	mov.f64 	%fd228, %fd114;
	mov.u64 	%rd369, %rd134;
	@%p36 bra 	$L__BB6_144;
	setp.lt.s64 	%p37, %rd134, %rd360;
	selp.f64 	%fd228, %fd114, %fd115, %p37;
	min.s64 	%rd369, %rd134, %rd360;
$L__BB6_144:
	add.s32 	%r410, %r410, 256;
	add.s64 	%rd360, %rd360, 256;
	add.s64 	%rd359, %rd359, 1024;
	add.s32 	%r408, %r408, 1;
	setp.ne.s32 	%p38, %r408, 0;
	@%p38 bra 	$L__BB6_141;
$L__BB6_145:
	setp.lt.u32 	%p39, %r20, 768;
	@%p39 bra 	$L__BB6_160;
	add.s32 	%r411, %r410, 512;
$L__BB6_147:
	mov.u32 	%r28, %r411;
	add.s32 	%r56, %r28, -512;
	cvt.u64.u32 	%rd241, %r56;
	add.s64 	%rd242, %rd358, %rd241;
	shl.b64 	%rd243, %rd242, 2;
	add.s64 	%rd142, %rd129, %rd243;
	add.s64 	%rd143, %rd242, %rd194;
	ld.global.u32 	%r57, [%rd142];
	mul.wide.u32 	%rd244, %r57, 8;
	add.s64 	%rd245, %rd2, %rd244;
	ld.global.f64 	%fd121, [%rd245];
	setp.lt.f64 	%p40, %fd228, %fd121;
	mov.f64 	%fd225, %fd121;
	mov.u64 	%rd366, %rd143;
	@%p40 bra 	$L__BB6_150;
	setp.lt.f64 	%p41, %fd121, %fd228;
	mov.f64 	%fd225, %fd228;
	mov.u64 	%rd366, %rd369;
	@%p41 bra 	$L__BB6_150;
	setp.lt.s64 	%p42, %rd369, %rd143;
	selp.f64 	%fd225, %fd228, %fd121, %p42;
	min.s64 	%rd366, %rd369, %rd143;
$L__BB6_150:
	add.s32 	%r58, %r28, -256;
	cvt.u64.u32 	%rd246, %r58;
	add.s64 	%rd247, %rd358, %rd246;
	add.s64 	%rd146, %rd247, %rd194;
	ld.global.u32 	%r59, [%rd142+1024];
	mul.wide.u32 	%rd248, %r59, 8;
	add.s64 	%rd249, %rd2, %rd248;
	ld.global.f64 	%fd124, [%rd249];
	setp.lt.f64 	%p43, %fd225, %fd124;
	mov.f64 	%fd226, %fd124;
	mov.u64 	%rd367, %rd146;
	@%p43 bra 	$L__BB6_153;
	setp.lt.f64 	%p44, %fd124, %fd225;
	mov.f64 	%fd226, %fd225;
	mov.u64 	%rd367, %rd366;
	@%p44 bra 	$L__BB6_153;
	setp.lt.s64 	%p45, %rd366, %rd146;
	selp.f64 	%fd226, %fd225, %fd124, %p45;
	min.s64 	%rd367, %rd366, %rd146;
$L__BB6_153:
	cvt.u64.u32 	%rd250, %r28;
	add.s64 	%rd251, %rd358, %rd250;
	add.s64 	%rd149, %rd251, %rd194;
	ld.global.u32 	%r60, [%rd142+2048];
	mul.wide.u32 	%rd252, %r60, 8;
	add.s64 	%rd253, %rd2, %rd252;
	ld.global.f64 	%fd127, [%rd253];
	setp.lt.f64 	%p46, %fd226, %fd127;
	mov.f64 	%fd227, %fd127;
	mov.u64 	%rd368, %rd149;
	@%p46 bra 	$L__BB6_156;
	setp.lt.f64 	%p47, %fd127, %fd226;
	mov.f64 	%fd227, %fd226;
	mov.u64 	%rd368, %rd367;
	@%p47 bra 	$L__BB6_156;
	setp.lt.s64 	%p48, %rd367, %rd149;
	selp.f64 	%fd227, %fd226, %fd127, %p48;
	min.s64 	%rd368, %rd367, %rd149;
$L__BB6_156:
	add.s32 	%r61, %r28, 256;
	cvt.u64.u32 	%rd254, %r61;
	add.s64 	%rd255, %rd358, %rd254;
	add.s64 	%rd152, %rd255, %rd194;
	ld.global.u32 	%r62, [%rd142+3072];
	mul.wide.u32 	%rd256, %r62, 8;
	add.s64 	%rd257, %rd2, %rd256;
	ld.global.f64 	%fd130, [%rd257];
	setp.lt.f64 	%p49, %fd227, %fd130;
	mov.f64 	%fd228, %fd130;
	mov.u64 	%rd369, %rd152;
	@%p49 bra 	$L__BB6_159;
	setp.lt.f64 	%p50, %fd130, %fd227;
	mov.f64 	%fd228, %fd227;
	mov.u64 	%rd369, %rd368;
	@%p50 bra 	$L__BB6_159;
	setp.lt.s64 	%p51, %rd368, %rd152;
	selp.f64 	%fd228, %fd227, %fd130, %p51;
	min.s64 	%rd369, %rd368, %rd152;
$L__BB6_159:
	add.s32 	%r411, %r28, 1024;
	add.s32 	%r63, %r28, 512;
	setp.lt.s32 	%p52, %r63, %r19;
	@%p52 bra 	$L__BB6_147;
$L__BB6_160:
	// begin inline asm
	mov.u32 %r64, %laneid;
	// end inline asm
	mov.b64 	%rd258, %fd228;
	mov.b64 	{%r66, %r71}, %rd258;
	mov.b32 	%r82, 1;
	mov.b32 	%r83, 31;
	mov.b32 	%r84, -1;
	// begin inline asm
	shfl.sync.down.b32 %r65, %r66, %r82, %r83, %r84;
	// end inline asm
	// begin inline asm
	shfl.sync.down.b32 %r70, %r71, %r82, %r83, %r84;
	// end inline asm
	mov.b64 	%rd259, {%r65, %r70};
	mov.b64 	%fd134, %rd259;
	mov.b64 	{%r76, %r81}, %rd369;
	// begin inline asm
	shfl.sync.down.b32 %r75, %r76, %r82, %r83, %r84;
	// end inline asm
	// begin inline asm
	shfl.sync.down.b32 %r80, %r81, %r82, %r83, %r84;
	// end inline asm
	mov.b64 	%rd156, {%r75, %r80};
	setp.gt.s32 	%p53, %r64, 30;
	mov.f64 	%fd230, %fd228;
	mov.u64 	%rd371, %rd369;
	@%p53 bra 	$L__BB6_164;
	setp.lt.f64 	%p54, %fd228, %fd134;
	mov.f64 	%fd230, %fd134;
	mov.u64 	%rd371, %rd156;
	@%p54 bra 	$L__BB6_164;
	setp.gt.f64 	%p55, %fd228, %fd134;
	mov.f64 	%fd230, %fd228;
	mov.u64 	%rd371, %rd369;
	@%p55 bra 	$L__BB6_164;
	setp.lt.s64 	%p56, %rd369, %rd156;
	selp.f64 	%fd230, %fd228, %fd134, %p56;
	min.s64 	%rd371, %rd369, %rd156;
$L__BB6_164:
	mov.b64 	%rd260, %fd230;
	mov.b64 	{%r86, %r91}, %rd260;
	mov.b32 	%r102, 2;
	mov.b32 	%r103, 31;
	mov.b32 	%r104, -1;
	// begin inline asm
	shfl.sync.down.b32 %r85, %r86, %r102, %r103, %r104;
	// end inline asm
	// begin inline asm
	shfl.sync.down.b32 %r90, %r91, %r102, %r103, %r104;
	// end inline asm
	mov.b64 	%rd261, {%r85, %r90};
	mov.b64 	%fd137, %rd261;
	mov.b64 	{%r96, %r101}, %rd371;
	// begin inline asm
	shfl.sync.down.b32 %r95, %r96, %r102, %r103, %r104;
	// end inline asm
	// begin inline asm
	shfl.sync.down.b32 %r100, %r101, %r102, %r103, %r104;
	// end inline asm
	mov.b64 	%rd159, {%r95, %r100};
	setp.gt.s32 	%p57, %r64, 29;
	mov.f64 	%fd231, %fd230;
	mov.u64 	%rd372, %rd371;
	@%p57 bra 	$L__BB6_168;
	setp.lt.f64 	%p58, %fd230, %fd137;
	mov.f64 	%fd231, %fd137;
	mov.u64 	%rd372, %rd159;
	@%p58 bra 	$L__BB6_168;
	setp.gt.f64 	%p59, %fd230, %fd137;
	mov.f64 	%fd231, %fd230;
	mov.u64 	%rd372, %rd371;
	@%p59 bra 	$L__BB6_168;
	setp.lt.s64 	%p60, %rd371, %rd159;
	selp.f64 	%fd231, %fd230, %fd137, %p60;
	min.s64 	%rd372, %rd371, %rd159;
$L__BB6_168:
	mov.b64 	%rd262, %fd231;
	mov.b64 	{%r106, %r111}, %rd262;
	mov.b32 	%r122, 4;
	mov.b32 	%r123, 31;
	mov.b32 	%r124, -1;
	// begin inline asm
	shfl.sync.down.b32 %r105, %r106, %r122, %r123, %r124;
	// end inline asm
	// begin inline asm
	shfl.sync.down.b32 %r110, %r111, %r122, %r123, %r124;
	// end inline asm
	mov.b64 	%rd263, {%r105, %r110};
	mov.b64 	%fd140, %rd263;
	mov.b64 	{%r116, %r121}, %rd372;
	// begin inline asm
	shfl.sync.down.b32 %r115, %r116, %r122, %r123, %r124;
	// end inline asm
	// begin inline asm
	shfl.sync.down.b32 %r120, %r121, %r122, %r123, %r124;
	// end inline asm
	mov.b64 	%rd162, {%r115, %r120};
	setp.gt.s32 	%p61, %r64, 27;
	mov.f64 	%fd232, %fd231;
	mov.u64 	%rd373, %rd372;
	@%p61 bra 	$L__BB6_172;
	setp.lt.f64 	%p62, %fd231, %fd140;
	mov.f64 	%fd232, %fd140;
	mov.u64 	%rd373, %rd162;
	@%p62 bra 	$L__BB6_172;
	setp.gt.f64 	%p63, %fd231, %fd140;
	mov.f64 	%fd232, %fd231;
	mov.u64 	%rd373, %rd372;
	@%p63 bra 	$L__BB6_172;
	setp.lt.s64 	%p64, %rd372, %rd162;
	selp.f64 	%fd232, %fd231, %fd140, %p64;
	min.s64 	%rd373, %rd372, %rd162;
$L__BB6_172:
	mov.b64 	%rd264, %fd232;
	mov.b64 	{%r126, %r131}, %rd264;
	mov.b32 	%r142, 8;
	mov.b32 	%r143, 31;
	mov.b32 	%r144, -1;
	// begin inline asm
	shfl.sync.down.b32 %r125, %r126, %r142, %r143, %r144;
	// end inline asm
	// begin inline asm
	shfl.sync.down.b32 %r130, %r131, %r142, %r143, %r144;
	// end inline asm
	mov.b64 	%rd265, {%r125, %r130};
	mov.b64 	%fd143, %rd265;
	mov.b64 	{%r136, %r141}, %rd373;
	// begin inline asm
	shfl.sync.down.b32 %r135, %r136, %r142, %r143, %r144;
	// end inline asm
	// begin inline asm
	shfl.sync.down.b32 %r140, %r141, %r142, %r143, %r144;
	// end inline asm
	mov.b64 	%rd165, {%r135, %r140};
	setp.gt.s32 	%p65, %r64, 23;
	mov.f64 	%fd233, %fd232;
	mov.u64 	%rd374, %rd373;
	@%p65 bra 	$L__BB6_176;
	setp.lt.f64 	%p66, %fd232, %fd143;
	mov.f64 	%fd233, %fd143;
	mov.u64 	%rd374, %rd165;
	@%p66 bra 	$L__BB6_176;
	setp.gt.f64 	%p67, %fd232, %fd143;
	mov.f64 	%fd233, %fd232;
	mov.u64 	%rd374, %rd373;
	@%p67 bra 	$L__BB6_176;
	setp.lt.s64 	%p68, %rd373, %rd165;
	selp.f64 	%fd233, %fd232, %fd143, %p68;
	min.s64 	%rd374, %rd373, %rd165;
$L__BB6_176:
	mov.b64 	%rd266, %fd233;
	mov.b64 	{%r146, %r151}, %rd266;
	mov.b32 	%r162, 16;
	mov.b32 	%r163, 31;
	mov.b32 	%r164, -1;
	// begin inline asm
	shfl.sync.down.b32 %r145, %r146, %r162, %r163, %r164;
	// end inline asm
	// begin inline asm
	shfl.sync.down.b32 %r150, %r151, %r162, %r163, %r164;
	// end inline asm
	mov.b64 	%rd267, {%r145, %r150};
	mov.b64 	%fd146, %rd267;
	mov.b64 	{%r156, %r161}, %rd374;
	// begin inline asm
	shfl.sync.down.b32 %r155, %r156, %r162, %r163, %r164;
	// end inline asm
	// begin inline asm
	shfl.sync.down.b32 %r160, %r161, %r162, %r163, %r164;
	// end inline asm
	mov.b64 	%rd168, {%r155, %r160};
	setp.gt.s32 	%p69, %r64, 15;
	mov.f64 	%fd241, %fd233;
	mov.u64 	%rd382, %rd374;
	@%p69 bra 	$L__BB6_180;
	setp.lt.f64 	%p70, %fd233, %fd146;
	mov.f64 	%fd241, %fd146;
	mov.u64 	%rd382, %rd168;
	@%p70 bra 	$L__BB6_180;
	setp.gt.f64 	%p71, %fd233, %fd146;
	mov.f64 	%fd241, %fd233;
	mov.u64 	%rd382, %rd374;
	@%p71 bra 	$L__BB6_180;
	setp.lt.s64 	%p72, %rd374, %rd168;
	selp.f64 	%fd241, %fd233, %fd146, %p72;
	min.s64 	%rd382, %rd374, %rd168;
$L__BB6_180:
	setp.ne.s32 	%p73, %r64, 0;
	@%p73 bra 	$L__BB6_182;
	shr.u32 	%r165, %r18, 1;
	and.b32  	%r166, %r165, 496;
	mov.u32 	%r167, _ZN6thrust24THRUST_300001_SM_1000_NS8cuda_cub4core6detail5shmemE;
	add.s32 	%r168, %r167, %r166;
	st.shared.f64 	[%r168+8], %fd241;
	st.shared.u64 	[%r168+16], %rd382;
$L__BB6_182:
	bar.sync 	0;
	setp.ne.s32 	%p74, %r18, 0;
	@%p74 bra 	$L__BB6_204;
	ld.shared.f64 	%fd149, [_ZN6thrust24THRUST_300001_SM_1000_NS8cuda_cub4core6detail5shmemE+24];
	ld.shared.u64 	%rd171, [_ZN6thrust24THRUST_300001_SM_1000_NS8cuda_cub4core6detail5shmemE+32];
	setp.lt.f64 	%p75, %fd241, %fd149;
	mov.f64 	%fd235, %fd149;
	mov.u64 	%rd376, %rd171;
	@%p75 bra 	$L__BB6_186;
	setp.lt.f64 	%p76, %fd149, %fd241;
	mov.f64 	%fd235, %fd241;
	mov.u64 	%rd376, %rd382;
	@%p76 bra 	$L__BB6_186;
	setp.lt.s64 	%p77, %rd382, %rd171;
	selp.f64 	%fd235, %fd241, %fd149, %p77;
	min.s64 	%rd376, %rd382, %rd171;
$L__BB6_186:
	ld.shared.f64 	%fd152, [_ZN6thrust24THRUST_300001_SM_1000_NS8cuda_cub4core6detail5shmemE+40];
	ld.shared.u64 	%rd174, [_ZN6thrust24THRUST_300001_SM_1000_NS8cuda_cub4core6detail5shmemE+48];
	setp.lt.f64 	%p78, %fd235, %fd152;
	mov.f64 	%fd236, %fd152;
	mov.u64 	%rd377, %rd174;
	@%p78 bra 	$L__BB6_189;
	setp.lt.f64 	%p79, %fd152, %fd235;
	mov.f64 	%fd236, %fd235;
	mov.u64 	%rd377, %rd376;
	@%p79 bra 	$L__BB6_189;
	setp.lt.s64 	%p80, %rd376, %rd174;
	selp.f64 	%fd236, %fd235, %fd152, %p80;
	min.s64 	%rd377, %rd376, %rd174;
$L__BB6_189:
	ld.shared.f64 	%fd155, [_ZN6thrust24THRUST_300001_SM_1000_NS8cuda_cub4core6detail5shmemE+56];
	ld.shared.u64 	%rd177, [_ZN6thrust24THRUST_300001_SM_1000_NS8cuda_cub4core6detail5shmemE+64];
	setp.lt.f64 	%p81, %fd236, %fd155;
	mov.f64 	%fd237, %fd155;
	mov.u64 	%rd378, %rd177;
	@%p81 bra 	$L__BB6_192;
	setp.lt.f64 	%p82, %fd155, %fd236;
	mov.f64 	%fd237, %fd236;
	mov.u64 	%rd378, %rd377;
	@%p82 bra 	$L__BB6_192;
	setp.lt.s64 	%p83, %rd377, %rd177;
	selp.f64 	%fd237, %fd236, %fd155, %p83;
	min.s64 	%rd378, %rd377, %rd177;
$L__BB6_192:
	ld.shared.f64 	%fd158, [_ZN6thrust24THRUST_300001_SM_1000_NS8cuda_cub4core6detail5shmemE+72];
	ld.shared.u64 	%rd180, [_ZN6thrust24THRUST_300001_SM_1000_NS8cuda_cub4core6detail5shmemE+80];
	setp.lt.f64 	%p84, %fd237, %fd158;
	mov.f64 	%fd238, %fd158;
	mov.u64 	%rd379, %rd180;
	@%p84 bra 	$L__BB6_195;
	setp.lt.f64 	%p85, %fd158, %fd237;
	mov.f64 	%fd238, %fd237;
	mov.u64 	%rd379, %rd378;
	@%p85 bra 	$L__BB6_195;
	setp.lt.s64 	%p86, %rd378, %rd180;
	selp.f64 	%fd238, %fd237, %fd158, %p86;
	min.s64 	%rd379, %rd378, %rd180;
$L__BB6_195:
	ld.shared.f64 	%fd161, [_ZN6thrust24THRUST_300001_SM_1000_NS8cuda_cub4core6detail5shmemE+88];
	ld.shared.u64 	%rd183, [_ZN6thrust24THRUST_300001_SM_1000_NS8cuda_cub4core6detail5shmemE+96];
	setp.lt.f64 	%p87, %fd238, %fd161;
	mov.f64 	%fd239, %fd161;
	mov.u64 	%rd380, %rd183;
	@%p87 bra 	$L__BB6_198;
	setp.lt.f64 	%p88, %fd161, %fd238;
	mov.f64 	%fd239, %fd238;
	mov.u64 	%rd380, %rd379;
	@%p88 bra 	$L__BB6_198;
	setp.lt.s64 	%p89, %rd379, %rd183;
	selp.f64 	%fd239, %fd238, %fd161, %p89;
	min.s64 	%rd380, %rd379, %rd183;
$L__BB6_198:
	ld.shared.f64 	%fd164, [_ZN6thrust24THRUST_300001_SM_1000_NS8cuda_cub4core6detail5shmemE+104];
	ld.shared.u64 	%rd186, [_ZN6thrust24THRUST_300001_SM_1000_NS8cuda_cub4core6detail5shmemE+112];
	setp.lt.f64 	%p90, %fd239, %fd164;
	mov.f64 	%fd240, %fd164;
	mov.u64 	%rd381, %rd186;
	@%p90 bra 	$L__BB6_201;
	setp.lt.f64 	%p91, %fd164, %fd239;
	mov.f64 	%fd240, %fd239;
	mov.u64 	%rd381, %rd380;
	@%p91 bra 	$L__BB6_201;
	setp.lt.s64 	%p92, %rd380, %rd186;
	selp.f64 	%fd240, %fd239, %fd164, %p92;
	min.s64 	%rd381, %rd380, %rd186;
$L__BB6_201:
	ld.shared.f64 	%fd167, [_ZN6thrust24THRUST_300001_SM_1000_NS8cuda_cub4core6detail5shmemE+120];
	ld.shared.u64 	%rd189, [_ZN6thrust24THRUST_300001_SM_1000_NS8cuda_cub4core6detail5shmemE+128];
	setp.lt.f64 	%p93, %fd240, %fd167;
	mov.u64 	%rd382, %rd189;
	mov.f64 	%fd241, %fd167;
	@%p93 bra 	$L__BB6_204;
	setp.lt.f64 	%p94, %fd167, %fd240;
	mov.u64 	%rd382, %rd381;
	mov.f64 	%fd241, %fd240;
	@%p94 bra 	$L__BB6_204;
	setp.lt.s64 	%p95, %rd381, %rd189;
	selp.f64 	%fd241, %fd240, %fd167, %p95;
	min.s64 	%rd382, %rd381, %rd189;
$L__BB6_204:
	mov.u32 	%r402, %tid.x;
	setp.ne.s32 	%p212, %r402, 0;
	@%p212 bra 	$L__BB6_206;
	ld.param.u64 	%rd313, [_ZN6thrust24THRUST_300001_SM_1000_NS8cuda_cub4core6detail13_kernel_agentINS1_8__reduce11ReduceAgentINS0_12zip_iteratorIN4cuda3std3__45tupleIJNS0_20permutation_iteratorINS0_6detail15normal_iteratorINS0_10device_ptrIdEEEENSE_INSF_IjEEEEEENS0_17counting_iteratorIlNS0_11use_defaultESM_SM_EEEEEEEPNSB_IJdlEEESQ_lNS1_9__extrema9arg_max_fIdlNSA_4lessIdEEEEEEJSP_SR_lSW_EEEvDpT0__param_1];
	cvta.to.global.u64 	%rd312, %rd313;
	st.global.f64 	[%rd312], %fd241;
	st.global.u64 	[%rd312+8], %rd382;
$L__BB6_206:
	ret;

}
	// .globl	_ZN6thrust24THRUST_300001_SM_1000_NS8cuda_cub4core6detail13_kernel_agentINS1_8__reduce11ReduceAgentINS0_12zip_iteratorIN4cuda3std3__45tupleIJNS0_20permutation_iteratorINS0_6detail15normal_iteratorINS0_10device_ptrIdEEEENSE_INSF_IjEEEEEENS0_17counting_iteratorIlNS0_11use_defaultESM_SM_EEEEEEEPNSB_IJdlEEESQ_lNS1_9__extrema9arg_max_fIdlNSA_4lessIdEEEEEEJSP_SR_lN3cub18CUB_300001_SM_100013GridEvenShareIlEENSZ_9GridQueueIyEESW_EEEvDpT0_
.visible .entry _ZN6thrust24THRUST_300001_SM_1000_NS8cuda_cub4core6detail13_kernel_agentINS1_8__reduce11ReduceAgentINS0_12zip_iteratorIN4cuda3std3__45tupleIJNS0_20permutation_iteratorINS0_6detail15normal_iteratorINS0_10device_ptrIdEEEENSE_INSF_IjEEEEEENS0_17counting_iteratorIlNS0_11use_defaultESM_SM_EEEEEEEPNSB_IJdlEEESQ_lNS1_9__extrema9arg_max_fIdlNSA_4lessIdEEEEEEJSP_SR_lN3cub18CUB_300001_SM_100013GridEvenShareIlEENSZ_9GridQueueIyEESW_EEEvDpT0_(
	.param .align 8 .b8 _ZN6thrust24THRUST_300001_SM_1000_NS8cuda_cub4core6detail13_kernel_agentINS1_8__reduce11ReduceAgentINS0_12zip_iteratorIN4cuda3std3__45tupleIJNS0_20permutation_iteratorINS0_6detail15normal_iteratorINS0_10device_ptrIdEEEENSE_INSF_IjEEEEEENS0_17counting_iteratorIlNS0_11use_defaultESM_SM_EEEEEEEPNSB_IJdlEEESQ_lNS1_9__extrema9arg_max_fIdlNSA_4lessIdEEEEEEJSP_SR_lN3cub18CUB_300001_SM_100013GridEvenShareIlEENSZ_9GridQueueIyEESW_EEEvDpT0__param_0[24],
	.param .u64 .ptr .align 1 _ZN6thrust24THRUST_300001_SM_1000_NS8cuda_cub4core6detail13_kernel_agentINS1_8__reduce11ReduceAgentINS0_12zip_iteratorIN4cuda3std3__45tupleIJNS0_20permutation_iteratorINS0_6detail15normal_iteratorINS0_10device_ptrIdEEEENSE_INSF_IjEEEEEENS0_17counting_iteratorIlNS0_11use_defaultESM_SM_EEEEEEEPNSB_IJdlEEESQ_lNS1_9__extrema9arg_max_fIdlNSA_4lessIdEEEEEEJSP_SR_lN3cub18CUB_300001_SM_100013GridEvenShareIlEENSZ_9GridQueueIyEESW_EEEvDpT0__param_1,
	.param .u64 _ZN6thrust24THRUST_300001_SM_1000_NS8cuda_cub4core6detail13_kernel_agentINS1_8__reduce11ReduceAgentINS0_12zip_iteratorIN4cuda3std3__45tupleIJNS0_20permutation_iteratorINS0_6detail15normal_iteratorINS0_10device_ptrIdEEEENSE_INSF_IjEEEEEENS0_17counting_iteratorIlNS0_11use_defaultESM_SM_EEEEEEEPNSB_IJdlEEESQ_lNS1_9__extrema9arg_max_fIdlNSA_4lessIdEEEEEEJSP_SR_lN3cub18CUB_300001_SM_100013GridEvenShareIlEENSZ_9GridQueueIyEESW_EEEvDpT0__param_2,
	.param .align 8 .b8 _ZN6thrust24THRUST_300001_SM_1000_NS8cuda_cub4core6detail13_kernel_agentINS1_8__reduce11ReduceAgentINS0_12zip_iteratorIN4cuda3std3__45tupleIJNS0_20permutation_iteratorINS0_6detail15normal_iteratorINS0_10device_ptrIdEEEENSE_INSF_IjEEEEEENS0_17counting_iteratorIlNS0_11use_defaultESM_SM_EEEEEEEPNSB_IJdlEEESQ_lNS1_9__extrema9arg_max_fIdlNSA_4lessIdEEEEEEJSP_SR_lN3cub18CUB_300001_SM_100013GridEvenShareIlEENSZ_9GridQueueIyEESW_EEEvDpT0__param_3[72],
	.param .align 8 .b8 _ZN6thrust24THRUST_300001_SM_1000_NS8cuda_cub4core6detail13_kernel_agentINS1_8__reduce11ReduceAgentINS0_12zip_iteratorIN4cuda3std3__45tupleIJNS0_20permutation_iteratorINS0_6detail15normal_iteratorINS0_10device_ptrIdEEEENSE_INSF_IjEEEEEENS0_17counting_iteratorIlNS0_11use_defaultESM_SM_EEEEEEEPNSB_IJdlEEESQ_lNS1_9__extrema9arg_max_fIdlNSA_4lessIdEEEEEEJSP_SR_lN3cub18CUB_300001_SM_100013GridEvenShareIlEENSZ_9GridQueueIyEESW_EEEvDpT0__param_4[8],
	.param .align 1 .b8 _ZN6thrust24THRUST_300001_SM_1000_NS8cuda_cub4core6detail13_kernel_agentINS1_8__reduce11ReduceAgentINS0_12zip_iteratorIN4cuda3std3__45tupleIJNS0_20permutation_iteratorINS0_6detail15normal_iteratorINS0_10device_ptrIdEEEENSE_INSF_IjEEEEEENS0_17counting_iteratorIlNS0_11use_defaultESM_SM_EEEEEEEPNSB_IJdlEEESQ_lNS1_9__extrema9arg_max_fIdlNSA_4lessIdEEEEEEJSP_SR_lN3cub18CUB_300001_SM_100013GridEvenShareIlEENSZ_9GridQueueIyEESW_EEEvDpT0__param_5[1]
)
.maxntid 256
{
	.reg .pred 	%p<215>;
	.reg .b32 	%r<420>;
	.reg .b64 	%rd<398>;
	.reg .b64 	%fd<242>;

	ld.param.u64 	%rd198, [_ZN6thrust24THRUST_300001_SM_1000_NS8cuda_cub4core6detail13_kernel_agentINS1_8__reduce11ReduceAgentINS0_12zip_iteratorIN4cuda3std3__45tupleIJNS0_20permutation_iteratorINS0_6detail15normal_iteratorINS0_10device_ptrIdEEEENSE_INSF_IjEEEEEENS0_17counting_iteratorIlNS0_11use_defaultESM_SM_EEEEEEEPNSB_IJdlEEESQ_lNS1_9__extrema9arg_max_fIdlNSA_4lessIdEEEEEEJSP_SR_lN3cub18CUB_300001_SM_100013GridEvenShareIlEENSZ_9GridQueueIyEESW_EEEvDpT0__param_0+16];
	ld.param.u64 	%rd197, [_ZN6thrust24THRUST_300001_SM_1000_NS8cuda_cub4core6detail13_kernel_agentINS1_8__reduce11ReduceAgentINS0_12zip_iteratorIN4cuda3std3__45tupleIJNS0_20permutation_iteratorINS0_6detail15normal_iteratorINS0_10device_ptrIdEEEENSE_INSF_IjEEEEEENS0_17counting_iteratorIlNS0_11use_defaultESM_SM_EEEEEEEPNSB_IJdlEEESQ_lNS1_9__extrema9arg_max_fIdlNSA_4lessIdEEEEEEJSP_SR_lN3cub18CUB_300001_SM_100013GridEvenShareIlEENSZ_9GridQueueIyEESW_EEEvDpT0__param_0+8];
	ld.param.u64 	%rd196, [_ZN6thrust24THRUST_300001_SM_1000_NS8cuda_cub4core6detail13_kernel_agentINS1_8__reduce11ReduceAgentINS0_12zip_iteratorIN4cuda3std3__45tupleIJNS0_20permutation_iteratorINS0_6detail15normal_iteratorINS0_10device_ptrIdEEEENSE_INSF_IjEEEEEENS0_17counting_iteratorIlNS0_11use_defaultESM_SM_EEEEEEEPNSB_IJdlEEESQ_lNS1_9__extrema9arg_max_fIdlNSA_4lessIdEEEEEEJSP_SR_lN3cub18CUB_300001_SM_100013GridEvenShareIlEENSZ_9GridQueueIyEESW_EEEvDpT0__param_0];
	ld.param.u64 	%rd201, [_ZN6thrust24THRUST_300001_SM_1000_NS8cuda_cub4core6detail13_kernel_agentINS1_8__reduce11ReduceAgentINS0_12zip_iteratorIN4cuda3std3__45tupleIJNS0_20permutation_iteratorINS0_6detail15normal_iteratorINS0_10device_ptrIdEEEENSE_INSF_IjEEEEEENS0_17counting_iteratorIlNS0_11use_defaultESM_SM_EEEEEEEPNSB_IJdlEEESQ_lNS1_9__extrema9arg_max_fIdlNSA_4lessIdEEEEEEJSP_SR_lN3cub18CUB_300001_SM_100013GridEvenShareIlEENSZ_9GridQueueIyEESW_EEEvDpT0__param_4];
	ld.param.u64 	%rd200, [_ZN6thrust24THRUST_300001_SM_1000_NS8cuda_cub4core6detail13_kernel_agentINS1_8__reduce11ReduceAgentINS0_12zip_iteratorIN4cuda3std3__45tupleIJNS0_20permutation_iteratorINS0_6detail15normal_iteratorINS0_10device_ptrIdEEEENSE_INSF_IjEEEEEENS0_17counting_iteratorIlNS0_11use_defaultESM_SM_EEEEEEEPNSB_IJdlEEESQ_lNS1_9__extrema9arg_max_fIdlNSA_4lessIdEEEEEEJSP_SR_lN3cub18CUB_300001_SM_100013GridEvenShareIlEENSZ_9GridQueueIyEESW_EEEvDpT0__param_2];
	cvta.to.global.u64 	%rd1, %rd201;
	cvta.to.global.u64 	%rd2, %rd196;
	cvta.to.global.u64 	%rd3, %rd197;
	mov.u32 	%r1, %ctaid.x;
	mul.lo.s32 	%r33, %r1, 1280;
	cvt.u64.u32 	%rd5, %r33;
	mov.u32 	%r34, %nctaid.x;
	mul.lo.s32 	%r35, %r34, 1280;
	cvt.u64.u32 	%rd6, %r35;
	add.s64 	%rd202, %rd5, 1280;
	setp.le.s64 	%p1, %rd202, %rd200;
	@%p1 bra 	$L__BB7_121;
	cvt.u32.u64 	%r174, %rd5;
	cvt.u32.u64 	%r2, %rd200;
	sub.s32 	%r3, %r2, %r174;
	mov.u32 	%r4, %tid.x;
	setp.ge.s32 	%p98, %r4, %r3;
	mov.f64 	%fd188, 0d0000000000000000;
	mov.b64 	%rd340, 0;
	mov.u32 	%r414, %r4;
	@%p98 bra 	$L__BB7_3;
	cvt.u64.u32 	%rd276, %r4;
	add.s64 	%rd277, %rd5, %rd276;
	shl.b64 	%rd278, %rd277, 2;
	add.s64 	%rd279, %rd2, %rd278;
	add.s64 	%rd340, %rd198, %rd277;
	ld.global.u32 	%r175, [%rd279];
	mul.wide.u32 	%rd280, %r175, 8;
	add.s64 	%rd281, %rd3, %rd280;
	ld.global.f64 	%fd188, [%rd281];
	add.s32 	%r414, %r4, 256;
$L__BB7_3:
	setp.ge.s32 	%p99, %r414, %r3;
	@%p99 bra 	$L__BB7_25;
	not.b32 	%r177, %r414;
	add.s32 	%r178, %r177, %r2;
	sub.s32 	%r7, %r178, %r174;
	and.b32  	%r179, %r7, 768;
	setp.eq.s32 	%p100, %r179, 768;
	@%p100 bra 	$L__BB7_10;
	cvt.u64.u32 	%rd283, %r414;
	add.s64 	%rd284, %rd283, %rd5;
	add.s64 	%rd331, %rd284, %rd198;
	shl.b64 	%rd285, %rd284, 2;
	add.s64 	%rd330, %rd2, %rd285;
	shr.u32 	%r180, %r7, 8;
	add.s32 	%r181, %r180, 1;
	and.b32  	%r182, %r181, 3;
	neg.s32 	%r412, %r182;
$L__BB7_6:
	.pragma "nounroll";
	mov.u64 	%rd13, %rd340;
	mov.f64 	%fd3, %fd188;
	ld.global.u32 	%r183, [%rd330];
	mul.wide.u32 	%rd286, %r183, 8;
	add.s64 	%rd287, %rd3, %rd286;
	ld.global.f64 	%fd4, [%rd287];
	setp.lt.f64 	%p101, %fd3, %fd4;
	mov.u64 	%rd340, %rd331;
	mov.f64 	%fd188, %fd4;
	@%p101 bra 	$L__BB7_9;
	setp.lt.f64 	%p102, %fd4, %fd3;
	mov.u64 	%rd340, %rd13;
	mov.f64 	%fd188, %fd3;
	@%p102 bra 	$L__BB7_9;
	setp.lt.s64 	%p103, %rd13, %rd331;
	min.s64 	%rd340, %rd13, %rd331;
	selp.f64 	%fd188, %fd3, %fd4, %p103;
$L__BB7_9:
	add.s32 	%r414, %r414, 256;
	add.s64 	%rd331, %rd331, 256;
	add.s64 	%rd330, %rd330, 1024;
	add.s32 	%r412, %r412, 1;
	setp.ne.s32 	%p104, %r412, 0;
	@%p104 bra 	$L__BB7_6;
$L__BB7_10:
	setp.lt.u32 	%p105, %r7, 768;
	@%p105 bra 	$L__BB7_25;
	add.s32 	%r415, %r414, 512;
$L__BB7_12:
	mov.u32 	%r15, %r415;
	add.s32 	%r184, %r15, -512;
	cvt.s64.s32 	%rd288, %r184;
	add.s64 	%rd289, %rd288, %rd5;
	shl.b64 	%rd290, %rd289, 2;
	add.s64 	%rd21, %rd2, %rd290;
	add.s64 	%rd22, %rd289, %rd198;
	ld.global.u32 	%r185, [%rd21];
	mul.wide.u32 	%rd291, %r185, 8;
	add.s64 	%rd292, %rd3, %rd291;
	ld.global.f64 	%fd10, [%rd292];
	setp.lt.f64 	%p106, %fd188, %fd10;
	mov.u64 	%rd337, %rd22;
	mov.f64 	%fd185, %fd10;
	@%p106 bra 	$L__BB7_15;
	setp.lt.f64 	%p107, %fd10, %fd188;
	mov.u64 	%rd337, %rd340;
	mov.f64 	%fd185, %fd188;
	@%p107 bra 	$L__BB7_15;
	setp.lt.s64 	%p108, %rd340, %rd22;
	min.s64 	%rd337, %rd340, %rd22;
	selp.f64 	%fd185, %fd188, %fd10, %p108;
$L__BB7_15:
	add.s32 	%r186, %r15, -256;
	cvt.s64.s32 	%rd293, %r186;
	add.s64 	%rd294, %rd293, %rd5;
	add.s64 	%rd25, %rd294, %rd198;
	ld.global.u32 	%r187, [%rd21+1024];
	mul.wide.u32 	%rd295, %r187, 8;
	add.s64 	%rd296, %rd3, %rd295;
	ld.global.f64 	%fd13, [%rd296];
	setp.lt.f64 	%p109, %fd185, %fd13;
	mov.u64 	%rd338, %rd25;
	mov.f64 	%fd186, %fd13;
	@%p109 bra 	$L__BB7_18;
	setp.lt.f64 	%p110, %fd13, %fd185;
	mov.u64 	%rd338, %rd337;
	mov.f64 	%fd186, %fd185;
	@%p110 bra 	$L__BB7_18;
	setp.lt.s64 	%p111, %rd337, %rd25;
	min.s64 	%rd338, %rd337, %rd25;
	selp.f64 	%fd186, %fd185, %fd13, %p111;
$L__BB7_18:
	cvt.s64.s32 	%rd297, %r15;
	add.s64 	%rd298, %rd297, %rd5;
	add.s64 	%rd28, %rd298, %rd198;
	ld.global.u32 	%r188, [%rd21+2048];
	mul.wide.u32 	%rd299, %r188, 8;
	add.s64 	%rd300, %rd3, %rd299;
	ld.global.f64 	%fd16, [%rd300];
	setp.lt.f64 	%p112, %fd186, %fd16;
	mov.u64 	%rd339, %rd28;
	mov.f64 	%fd187, %fd16;
	@%p112 bra 	$L__BB7_21;
	setp.lt.f64 	%p113, %fd16, %fd186;
	mov.u64 	%rd339, %rd338;
	mov.f64 	%fd187, %fd186;
	@%p113 bra 	$L__BB7_21;
	setp.lt.s64 	%p114, %rd338, %rd28;
	min.s64 	%rd339, %rd338, %rd28;
	selp.f64 	%fd187, %fd186, %fd16, %p114;
$L__BB7_21:
	add.s32 	%r189, %r15, 256;
	cvt.s64.s32 	%rd301, %r189;
	add.s64 	%rd302, %rd301, %rd5;
	add.s64 	%rd31, %rd302, %rd198;
	ld.global.u32 	%r190, [%rd21+3072];
	mul.wide.u32 	%rd303, %r190, 8;
	add.s64 	%rd304, %rd3, %rd303;
	ld.global.f64 	%fd19, [%rd304];
	setp.lt.f64 	%p115, %fd187, %fd19;
	mov.u64 	%rd340, %rd31;
	mov.f64 	%fd188, %fd19;
	@%p115 bra 	$L__BB7_24;
	setp.lt.f64 	%p116, %fd19, %fd187;
	mov.u64 	%rd340, %rd339;
	mov.f64 	%fd188, %fd187;
	@%p116 bra 	$L__BB7_24;
	setp.lt.s64 	%p117, %rd339, %rd31;
	min.s64 	%rd340, %rd339, %rd31;
	selp.f64 	%fd188, %fd187, %fd19, %p117;
$L__BB7_24:
	add.s32 	%r415, %r15, 1024;
	add.s32 	%r191, %r15, 512;
	setp.lt.s32 	%p118, %r191, %r3;
	@%p118 bra 	$L__BB7_12;
$L__BB7_25:
	setp.lt.s32 	%p119, %r3, 256;
	@%p119 bra 	$L__BB7_70;
	// begin inline asm
	mov.u32 %r305, %laneid;
	// end inline asm
	mov.b64 	%rd315, %fd188;
	mov.b64 	{%r307, %r312}, %rd315;
	mov.b32 	%r323, 1;
	mov.b32 	%r324, 31;
	mov.b32 	%r325, -1;
	// begin inline asm
	shfl.sync.down.b32 %r306, %r307, %r323, %r324, %r325;
	// end inline asm
	// begin inline asm
	shfl.sync.down.b32 %r311, %r312, %r323, %r324, %r325;
	// end inline asm
	mov.b64 	%rd316, {%r306, %r311};
	mov.b64 	%fd23, %rd316;
	mov.b64 	{%r317, %r322}, %rd340;
	// begin inline asm
	shfl.sync.down.b32 %r316, %r317, %r323, %r324, %r325;
	// end inline asm
	// begin inline asm
	shfl.sync.down.b32 %r321, %r322, %r323, %r324, %r325;
	// end inline asm
	mov.b64 	%rd35, {%r316, %r321};
	setp.gt.s32 	%p171, %r305, 30;
	mov.u64 	%rd342, %rd340;
	mov.f64 	%fd190, %fd188;
	@%p171 bra 	$L__BB7_30;
	setp.lt.f64 	%p172, %fd188, %fd23;
	mov.u64 	%rd342, %rd35;
	mov.f64 	%fd190, %fd23;
	@%p172 bra 	$L__BB7_30;
	setp.gt.f64 	%p173, %fd188, %fd23;
	mov.u64 	%rd342, %rd340;
	mov.f64 	%fd190, %fd188;
	@%p173 bra 	$L__BB7_30;
	setp.lt.s64 	%p174, %rd340, %rd35;
	min.s64 	%rd342, %rd340, %rd35;
	selp.f64 	%fd190, %fd188, %fd23, %p174;
$L__BB7_30:
	mov.b64 	%rd317, %fd190;
	mov.b64 	{%r327, %r332}, %rd317;
	mov.b32 	%r343, 2;
	mov.b32 	%r344, 31;
	mov.b32 	%r345, -1;
	// begin inline asm
	shfl.sync.down.b32 %r326, %r327, %r343, %r344, %r345;
	// end inline asm
	// begin inline asm
	shfl.sync.down.b32 %r331, %r332, %r343, %r344, %r345;
	// end inline asm
	mov.b64 	%rd318, {%r326, %r331};
	mov.b64 	%fd26, %rd318;
	mov.b64 	{%r337, %r342}, %rd342;
	// begin inline asm
	shfl.sync.down.b32 %r336, %r337, %r343, %r344, %r345;
	// end inline asm
	// begin inline asm
	shfl.sync.down.b32 %r341, %r342, %r343, %r344, %r345;
	// end inline asm
	mov.b64 	%rd38, {%r336, %r341};
	setp.gt.s32 	%p175, %r305, 29;
	mov.u64 	%rd343, %rd342;
	mov.f64 	%fd191, %fd190;
	@%p175 bra 	$L__BB7_34;
	setp.lt.f64 	%p176, %fd190, %fd26;
	mov.u64 	%rd343, %rd38;
	mov.f64 	%fd191, %fd26;
	@%p176 bra 	$L__BB7_34;
	setp.gt.f64 	%p177, %fd190, %fd26;
	mov.u64 	%rd343, %rd342;
	mov.f64 	%fd191, %fd190;
	@%p177 bra 	$L__BB7_34;
	setp.lt.s64 	%p178, %rd342, %rd38;
	min.s64 	%rd343, %rd342, %rd38;
	selp.f64 	%fd191, %fd190, %fd26, %p178;
$L__BB7_34:
	mov.b64 	%rd319, %fd191;
	mov.b64 	{%r347, %r352}, %rd319;
	mov.b32 	%r363, 4;
	mov.b32 	%r364, 31;
	mov.b32 	%r365, -1;
	// begin inline asm
	shfl.sync.down.b32 %r346, %r347, %r363, %r364, %r365;
	// end inline asm
	// begin inline asm
	shfl.sync.down.b32 %r351, %r352, %r363, %r364, %r365;
	// end inline asm
	mov.b64 	%rd320, {%r346, %r351};
	mov.b64 	%fd29, %rd320;
	mov.b64 	{%r357, %r362}, %rd343;
	// begin inline asm
	shfl.sync.down.b32 %r356, %r357, %r363, %r364, %r365;
	// end inline asm
	// begin inline asm
	shfl.sync.down.b32 %r361, %r362, %r363, %r364, %r365;
	// end inline asm
	mov.b64 	%rd41, {%r356, %r361};
	setp.gt.s32 	%p179, %r305, 27;
	mov.u64 	%rd344, %rd343;
	mov.f64 	%fd192, %fd191;
	@%p179 bra 	$L__BB7_38;
	setp.lt.f64 	%p180, %fd191, %fd29;
	mov.u64 	%rd344, %rd41;
	mov.f64 	%fd192, %fd29;
	@%p180 bra 	$L__BB7_38;
	setp.gt.f64 	%p181, %fd191, %fd29;
	mov.u64 	%rd344, %rd343;
	mov.f64 	%fd192, %fd191;
	@%p181 bra 	$L__BB7_38;
	setp.lt.s64 	%p182, %rd343, %rd41;
	min.s64 	%rd344, %rd343, %rd41;
	selp.f64 	%fd192, %fd191, %fd29, %p182;
$L__BB7_38:
	mov.b64 	%rd321, %fd192;
	mov.b64 	{%r367, %r372}, %rd321;
	mov.b32 	%r383, 8;
	mov.b32 	%r384, 31;
	mov.b32 	%r385, -1;
	// begin inline asm
	shfl.sync.down.b32 %r366, %r367, %r383, %r384, %r385;
	// end inline asm
	// begin inline asm
	shfl.sync.down.b32 %r371, %r372, %r383, %r384, %r385;
	// end inline asm
	mov.b64 	%rd322, {%r366, %r371};
	mov.b64 	%fd32, %rd322;
	mov.b64 	{%r377, %r382}, %rd344;
	// begin inline asm
	shfl.sync.down.b32 %r376, %r377, %r383, %r384, %r385;
	// end inline asm
	// begin inline asm
	shfl.sync.down.b32 %r381, %r382, %r383, %r384, %r385;
	// end inline asm
	mov.b64 	%rd44, {%r376, %r381};
	setp.gt.s32 	%p183, %r305, 23;
	mov.u64 	%rd345, %rd344;
	mov.f64 	%fd193, %fd192;
	@%p183 bra 	$L__BB7_42;
	setp.lt.f64 	%p184, %fd192, %fd32;
	mov.u64 	%rd345, %rd44;
	mov.f64 	%fd193, %fd32;
	@%p184 bra 	$L__BB7_42;
	setp.gt.f64 	%p185, %fd192, %fd32;
	mov.u64 	%rd345, %rd344;
	mov.f64 	%fd193, %fd192;
	@%p185 bra 	$L__BB7_42;
	setp.lt.s64 	%p186, %rd344, %rd44;
	min.s64 	%rd345, %rd344, %rd44;
	selp.f64 	%fd193, %fd192, %fd32, %p186;
$L__BB7_42:
	mov.b64 	%rd323, %fd193;
	mov.b64 	{%r387, %r392}, %rd323;
	mov.b32 	%r403, 16;
	mov.b32 	%r404, 31;
	mov.b32 	%r405, -1;
	// begin inline asm
	shfl.sync.down.b32 %r386, %r387, %r403, %r404, %r405;
	// end inline asm
	// begin inline asm
	shfl.sync.down.b32 %r391, %r392, %r403, %r404, %r405;
	// end inline asm
	mov.b64 	%rd324, {%r386, %r391};
	mov.b64 	%fd35, %rd324;
	mov.b64 	{%r397, %r402}, %rd345;
	// begin inline asm
	shfl.sync.down.b32 %r396, %r397, %r403, %r404, %r405;
	// end inline asm
	// begin inline asm
	shfl.sync.down.b32 %r401, %r402, %r403, %r404, %r405;
	// end inline asm
	mov.b64 	%rd47, {%r396, %r401};
	setp.gt.s32 	%p187, %r305, 15;
	mov.u64 	%rd397, %rd345;
	mov.f64 	%fd241, %fd193;
	@%p187 bra 	$L__BB7_46;
	setp.lt.f64 	%p188, %fd193, %fd35;
	mov.u64 	%rd397, %rd47;
	mov.f64 	%fd241, %fd35;
	@%p188 bra 	$L__BB7_46;
	setp.gt.f64 	%p189, %fd193, %fd35;
	mov.u64 	%rd397, %rd345;
	mov.f64 	%fd241, %fd193;
	@%p189 bra 	$L__BB7_46;
	setp.lt.s64 	%p190, %rd345, %rd47;
	min.s64 	%rd397, %rd345, %rd47;
	selp.f64 	%fd241, %fd193, %fd35, %p190;
$L__BB7_46:
	setp.ne.s32 	%p191, %r305, 0;
	@%p191 bra 	$L__BB7_48;
	shr.u32 	%r406, %r4, 1;
	and.b32  	%r407, %r406, 496;
	mov.u32 	%r408, _ZN6thrust24THRUST_300001_SM_1000_NS8cuda_cub4core6detail5shmemE;
	add.s32 	%r409, %r408, %r407;
	st.shared.f64 	[%r409+8], %fd241;
	st.shared.u64 	[%r409+16], %rd397;
$L__BB7_48:
	bar.sync 	0;
	setp.ne.s32 	%p192, %r4, 0;
	@%p192 bra 	$L__BB7_208;
	ld.shared.f64 	%fd38, [_ZN6thrust24THRUST_300001_SM_1000_NS8cuda_cub4core6detail5shmemE+24];
	ld.shared.u64 	%rd50, [_ZN6thrust24THRUST_300001_SM_1000_NS8cuda_cub4core6detail5shmemE+32];
	setp.lt.f64 	%p193, %fd241, %fd38;
	mov.u64 	%rd347, %rd50;
	mov.f64 	%fd195, %fd38;
	@%p193 bra 	$L__BB7_52;
	setp.lt.f64 	%p194, %fd38, %fd241;
	mov.u64 	%rd347, %rd397;
	mov.f64 	%fd195, %fd241;
	@%p194 bra 	$L__BB7_52;
	setp.lt.s64 	%p195, %rd397, %rd50;
	min.s64 	%rd347, %rd397, %rd50;
	selp.f64 	%fd195, %fd241, %fd38, %p195;
$L__BB7_52:
	ld.shared.f64 	%fd41, [_ZN6thrust24THRUST_300001_SM_1000_NS8cuda_cub4core6detail5shmemE+40];
	ld.shared.u64 	%rd53, [_ZN6thrust24THRUST_300001_SM_1000_NS8cuda_cub4core6detail5shmemE+48];
	setp.lt.f64 	%p196, %fd195, %fd41;
	mov.u64 	%rd348, %rd53;
	mov.f64 	%fd196, %fd41;
	@%p196 bra 	$L__BB7_55;
	setp.lt.f64 	%p197, %fd41, %fd195;
	mov.u64 	%rd348, %rd347;
	mov.f64 	%fd196, %fd195;
	@%p197 bra 	$L__BB7_55;
	setp.lt.s64 	%p198, %rd347, %rd53;
	min.s64 	%rd348, %rd347, %rd53;
	selp.f64 	%fd196, %fd195, %fd41, %p198;
$L__BB7_55:
	ld.shared.f64 	%fd44, [_ZN6thrust24THRUST_300001_SM_1000_NS8cuda_cub4core6detail5shmemE+56];
	ld.shared.u64 	%rd56, [_ZN6thrust24THRUST_300001_SM_1000_NS8cuda_cub4core6detail5shmemE+64];
	setp.lt.f64 	%p199, %fd196, %fd44;
	mov.u64 	%rd349, %rd56;
	mov.f64 	%fd197, %fd44;
	@%p199 bra 	$L__BB7_58;
	setp.lt.f64 	%p200, %fd44, %fd196;
	mov.u64 	%rd349, %rd348;
	mov.f64 	%fd197, %fd196;
	@%p200 bra 	$L__BB7_58;
	setp.lt.s64 	%p201, %rd348, %rd56;
	min.s64 	%rd349, %rd348, %rd56;
	selp.f64 	%fd197, %fd196, %fd44, %p201;
$L__BB7_58:
	ld.shared.f64 	%fd47, [_ZN6thrust24THRUST_300001_SM_1000_NS8cuda_cub4core6detail5shmemE+72];
	ld.shared.u64 	%rd59, [_ZN6thrust24THRUST_300001_SM_1000_NS8cuda_cub4core6detail5shmemE+80];
	setp.lt.f64 	%p202, %fd197, %fd47;
	mov.u64 	%rd350, %rd59;
	mov.f64 	%fd198, %fd47;
	@%p202 bra 	$L__BB7_61;
	setp.lt.f64 	%p203, %fd47, %fd197;
	mov.u64 	%rd350, %rd349;
	mov.f64 	%fd198, %fd197;
	@%p203 bra 	$L__BB7_61;
	setp.lt.s64 	%p204, %rd349, %rd59;
	min.s64 	%rd350, %rd349, %rd59;
	selp.f64 	%fd198, %fd197, %fd47, %p204;
$L__BB7_61:
	ld.shared.f64 	%fd50, [_ZN6thrust24THRUST_300001_SM_1000_NS8cuda_cub4core6detail5shmemE+88];
	ld.shared.u64 	%rd62, [_ZN6thrust24THRUST_300001_SM_1000_NS8cuda_cub4core6detail5shmemE+96];
	setp.lt.f64 	%p205, %fd198, %fd50;
	mov.f64 	%fd199, %fd50;
	mov.u64 	%rd351, %rd62;
	@%p205 bra 	$L__BB7_64;
	setp.lt.f64 	%p206, %fd50, %fd198;
	mov.f64 	%fd199, %fd198;
	mov.u64 	%rd351, %rd350;
	@%p206 bra 	$L__BB7_64;
	setp.lt.s64 	%p207, %rd350, %rd62;
	selp.f64 	%fd199, %fd198, %fd50, %p207;
	min.s64 	%rd351, %rd350, %rd62;
$L__BB7_64:
	ld.shared.f64 	%fd53, [_ZN6thrust24THRUST_300001_SM_1000_NS8cuda_cub4core6detail5shmemE+104];
	ld.shared.u64 	%rd65, [_ZN6thrust24THRUST_300001_SM_1000_NS8cuda_cub4core6detail5shmemE+112];
	setp.lt.f64 	%p208, %fd199, %fd53;
	mov.f64 	%fd200, %fd53;
	mov.u64 	%rd352, %rd65;
	@%p208 bra 	$L__BB7_67;
	setp.lt.f64 	%p209, %fd53, %fd199;
	mov.f64 	%fd200, %fd199;
	mov.u64 	%rd352, %rd351;
	@%p209 bra 	$L__BB7_67;
	setp.lt.s64 	%p210, %rd351, %rd65;
	selp.f64 	%fd200, %fd199, %fd53, %p210;
	min.s64 	%rd352, %rd351, %rd65;
$L__BB7_67:
	ld.shared.f64 	%fd56, [_ZN6thrust24THRUST_300001_SM_1000_NS8cuda_cub4core6detail5shmemE+120];
	ld.shared.u64 	%rd68, [_ZN6thrust24THRUST_300001_SM_1000_NS8cuda_cub4core6detail5shmemE+128];
	setp.lt.f64 	%p211, %fd200, %fd56;
	mov.u64 	%rd397, %rd68;
	mov.f64 	%fd241, %fd56;
	@%p211 bra 	$L__BB7_208;
	setp.lt.f64 	%p212, %fd56, %fd200;
	mov.u64 	%rd397, %rd352;
	mov.f64 	%fd241, %fd200;
	@%p212 bra 	$L__BB7_208;
	setp.lt.s64 	%p213, %rd352, %rd68;
	selp.f64 	%fd241, %fd200, %fd56, %p213;
	min.s64 	%rd397, %rd352, %rd68;
	bra.uni 	$L__BB7_208;
$L__BB7_70:
	// begin inline asm
	mov.u32 %r192, %laneid;
	// end inline asm
	and.b32  	%r213, %r4, 992;
	add.s32 	%r214, %r213, 32;
	setp.gt.s32 	%p120, %r214, %r3;
	not.b32 	%r215, %r213;
	add.s32 	%r216, %r3, %r215;
	selp.b32 	%r211, %r216, 31, %p120;
	mov.b64 	%rd305, %fd188;
	mov.b64 	{%r194, %r199}, %rd305;
	mov.b32 	%r210, 1;
	mov.b32 	%r212, -1;
	// begin inline asm
	shfl.sync.down.b32 %r193, %r194, %r210, %r211, %r212;
	// end inline asm
	// begin inline asm
	shfl.sync.down.b32 %r198, %r199, %r210, %r211, %r212;
	// end inline asm
	mov.b64 	%rd306, {%r193, %r198};
	mov.b64 	%fd58, %rd306;
	mov.b64 	{%r204, %r209}, %rd340;
	// begin inline asm
	shfl.sync.down.b32 %r203, %r204, %r210, %r211, %r212;
	// end inline asm
	// begin inline asm
	shfl.sync.down.b32 %r208, %r209, %r210, %r211, %r212;
	// end inline asm
	mov.b64 	%rd70, {%r203, %r208};
	setp.ge.s32 	%p121, %r192, %r211;
	mov.f64 	%fd201, %fd188;
	mov.u64 	%rd353, %rd340;
	@%p121 bra 	$L__BB7_74;
	setp.lt.f64 	%p122, %fd188, %fd58;
	mov.f64 	%fd201, %fd58;
	mov.u64 	%rd353, %rd70;
	@%p122 bra 	$L__BB7_74;
	setp.gt.f64 	%p123, %fd188, %fd58;
	mov.f64 	%fd201, %fd188;
	mov.u64 	%rd353, %rd340;
	@%p123 bra 	$L__BB7_74;
	setp.lt.s64 	%p124, %rd340, %rd70;
	selp.f64 	%fd201, %fd188, %fd58, %p124;
	min.s64 	%rd353, %rd340, %rd70;
$L__BB7_74:
	mov.b64 	%rd307, %fd201;
	mov.b64 	{%r218, %r223}, %rd307;
	mov.b32 	%r234, 2;
	mov.b32 	%r236, -1;
	// begin inline asm
	shfl.sync.down.b32 %r217, %r218, %r234, %r211, %r236;
	// end inline asm
	// begin inline asm
	shfl.sync.down.b32 %r222, %r223, %r234, %r211, %r236;
	// end inline asm
	mov.b64 	%rd308, {%r217, %r222};
	mov.b64 	%fd61, %rd308;
	mov.b64 	{%r228, %r233}, %rd353;
	// begin inline asm
	shfl.sync.down.b32 %r227, %r228, %r234, %r211, %r236;
	// end inline asm
	// begin inline asm
	shfl.sync.down.b32 %r232, %r233, %r234, %r211, %r236;
	// end inline asm
	mov.b64 	%rd73, {%r227, %r232};
	add.s32 	%r237, %r192, 2;
	setp.gt.s32 	%p125, %r237, %r211;
	mov.f64 	%fd202, %fd201;
	mov.u64 	%rd354, %rd353;
	@%p125 bra 	$L__BB7_78;
	setp.lt.f64 	%p126, %fd201, %fd61;
	mov.f64 	%fd202, %fd61;
	mov.u64 	%rd354, %rd73;
	@%p126 bra 	$L__BB7_78;
	setp.gt.f64 	%p127, %fd201, %fd61;
	mov.f64 	%fd202, %fd201;
	mov.u64 	%rd354, %rd353;
	@%p127 bra 	$L__BB7_78;
	setp.lt.s64 	%p128, %rd353, %rd73;
	selp.f64 	%fd202, %fd201, %fd61, %p128;
	min.s64 	%rd354, %rd353, %rd73;
$L__BB7_78:
	mov.b64 	%rd309, %fd202;
	mov.b64 	{%r239, %r244}, %rd309;
	mov.b32 	%r255, 4;
	mov.b32 	%r257, -1;
	// begin inline asm
	shfl.sync.down.b32 %r238, %r239, %r255, %r211, %r257;
	// end inline asm
	// begin inline asm
	shfl.sync.down.b32 %r243, %r244, %r255, %r211, %r257;
	// end inline asm
	mov.b64 	%rd310, {%r238, %r243};
	mov.b64 	%fd64, %rd310;
	mov.b64 	{%r249, %r254}, %rd354;
	// begin inline asm
	shfl.sync.down.b32 %r248, %r249, %r255, %r211, %r257;
	// end inline asm
	// begin inline asm
	shfl.sync.down.b32 %r253, %r254, %r255, %r211, %r257;
	// end inline asm
	mov.b64 	%rd76, {%r248, %r253};
	add.s32 	%r258, %r192, 4;
	setp.gt.s32 	%p129, %r258, %r211;
	mov.f64 	%fd203, %fd202;
	mov.u64 	%rd355, %rd354;
	@%p129 bra 	$L__BB7_82;
	setp.lt.f64 	%p130, %fd202, %fd64;
	mov.f64 	%fd203, %fd64;
	mov.u64 	%rd355, %rd76;
	@%p130 bra 	$L__BB7_82;
	setp.gt.f64 	%p131, %fd202, %fd64;
	mov.f64 	%fd203, %fd202;
	mov.u64 	%rd355, %rd354;
	@%p131 bra 	$L__BB7_82;
	setp.lt.s64 	%p132, %rd354, %rd76;
	selp.f64 	%fd203, %fd202, %fd64, %p132;
	min.s64 	%rd355, %rd354, %rd76;
$L__BB7_82:
	mov.b64 	%rd311, %fd203;
	mov.b64 	{%r260, %r265}, %rd311;
	mov.b32 	%r276, 8;
	mov.b32 	%r278, -1;
	// begin inline asm
	shfl.sync.down.b32 %r259, %r260, %r276, %r211, %r278;
	// end inline asm
	// begin inline asm
	shfl.sync.down.b32 %r264, %r265, %r276, %r211, %r278;
	// end inline asm
	mov.b64 	%rd312, {%r259, %r264};
	mov.b64 	%fd67, %rd312;
	mov.b64 	{%r270, %r275}, %rd355;
	// begin inline asm
	shfl.sync.down.b32 %r269, %r270, %r276, %r211, %r278;
	// end inline asm
	// begin inline asm
	shfl.sync.down.b32 %r274, %r275, %r276, %r211, %r278;
	// end inline asm
	mov.b64 	%rd79, {%r269, %r274};
	add.s32 	%r279, %r192, 8;
	setp.gt.s32 	%p133, %r279, %r211;
	mov.f64 	%fd204, %fd203;
	mov.u64 	%rd356, %rd355;
	@%p133 bra 	$L__BB7_86;
	setp.lt.f64 	%p134, %fd203, %fd67;
	mov.f64 	%fd204, %fd67;
	mov.u64 	%rd356, %rd79;
	@%p134 bra 	$L__BB7_86;
	setp.gt.f64 	%p135, %fd203, %fd67;
	mov.f64 	%fd204, %fd203;
	mov.u64 	%rd356, %rd355;
	@%p135 bra 	$L__BB7_86;
	setp.lt.s64 	%p136, %rd355, %rd79;
	selp.f64 	%fd204, %fd203, %fd67, %p136;
	min.s64 	%rd356, %rd355, %rd79;
$L__BB7_86:
	mov.b64 	%rd313, %fd204;
	mov.b64 	{%r281, %r286}, %rd313;
	mov.b32 	%r297, 16;
	mov.b32 	%r299, -1;
	// begin inline asm
	shfl.sync.down.b32 %r280, %r281, %r297, %r211, %r299;
	// end inline asm
	// begin inline asm
	shfl.sync.down.b32 %r285, %r286, %r297, %r211, %r299;
	// end inline asm
	mov.b64 	%rd314, {%r280, %r285};
	mov.b64 	%fd70, %rd314;
	mov.b64 	{%r291, %r296}, %rd356;
	// begin inline asm
	shfl.sync.down.b32 %r290, %r291, %r297, %r211, %r299;
	// end inline asm
	// begin inline asm
	shfl.sync.down.b32 %r295, %r296, %r297, %r211, %r299;
	// end inline asm
	mov.b64 	%rd82, {%r290, %r295};
	add.s32 	%r300, %r192, 16;
	setp.gt.s32 	%p137, %r300, %r211;
	mov.f64 	%fd241, %fd204;
	mov.u64 	%rd397, %rd356;
	@%p137 bra 	$L__BB7_90;
	setp.lt.f64 	%p138, %fd204, %fd70;
	mov.f64 	%fd241, %fd70;
	mov.u64 	%rd397, %rd82;
	@%p138 bra 	$L__BB7_90;
	setp.gt.f64 	%p139, %fd204, %fd70;
	mov.f64 	%fd241, %fd204;
	mov.u64 	%rd397, %rd356;
	@%p139 bra 	$L__BB7_90;
	setp.lt.s64 	%p140, %rd356, %rd82;
	selp.f64 	%fd241, %fd204, %fd70, %p140;
	min.s64 	%rd397, %rd356, %rd82;
$L__BB7_90:
	setp.ne.s32 	%p141, %r192, 0;
	@%p141 bra 	$L__BB7_92;
	shr.u32 	%r301, %r4, 1;
	and.b32  	%r302, %r301, 496;
	mov.u32 	%r303, _ZN6thrust24THRUST_300001_SM_1000_NS8cuda_cub4core6detail5shmemE;
	add.s32 	%r304, %r303, %r302;
	st.shared.f64 	[%r304+8], %fd241;
	st.shared.u64 	[%r304+16], %rd397;
$L__BB7_92:
	bar.sync 	0;
	setp.ne.s32 	%p142, %r4, 0;
	@%p142 bra 	$L__BB7_208;
	setp.lt.s32 	%p143, %r3, 33;
	mov.f64 	%fd206, %fd241;
	mov.u64 	%rd358, %rd397;
	@%p143 bra 	$L__BB7_97;
	ld.shared.f64 	%fd73, [_ZN6thrust24THRUST_300001_SM_1000_NS8cuda_cub4core6detail5shmemE+24];
	ld.shared.u64 	%rd85, [_ZN6thrust24THRUST_300001_SM_1000_NS8cuda_cub4core6detail5shmemE+32];
	setp.lt.f64 	%p144, %fd241, %fd73;
	mov.f64 	%fd206, %fd73;
	mov.u64 	%rd358, %rd85;
	@%p144 bra 	$L__BB7_97;
	setp.lt.f64 	%p145, %fd73, %fd241;
	mov.f64 	%fd206, %fd241;
	mov.u64 	%rd358, %rd397;
	@%p145 bra 	$L__BB7_97;
	setp.lt.s64 	%p146, %rd397, %rd85;
	selp.f64 	%fd206, %fd241, %fd73, %p146;
	min.s64 	%rd358, %rd397, %rd85;
$L__BB7_97:
	setp.lt.s32 	%p147, %r3, 65;
	mov.f64 	%fd207, %fd206;
	mov.u64 	%rd359, %rd358;
	@%p147 bra 	$L__BB7_101;
	ld.shared.f64 	%fd76, [_ZN6thrust24THRUST_300001_SM_1000_NS8cuda_cub4core6detail5shmemE+40];
	ld.shared.u64 	%rd88, [_ZN6thrust24THRUST_300001_SM_1000_NS8cuda_cub4core6detail5shmemE+48];
	setp.lt.f64 	%p148, %fd206, %fd76;
	mov.f64 	%fd207, %fd76;
	mov.u64 	%rd359, %rd88;
	@%p148 bra 	$L__BB7_101;
	setp.lt.f64 	%p149, %fd76, %fd206;
	mov.f64 	%fd207, %fd206;
	mov.u64 	%rd359, %rd358;
	@%p149 bra 	$L__BB7_101;
	setp.lt.s64 	%p150, %rd358, %rd88;
	selp.f64 	%fd207, %fd206, %fd76, %p150;
	min.s64 	%rd359, %rd358, %rd88;
$L__BB7_101:
	setp.lt.s32 	%p151, %r3, 97;
	mov.f64 	%fd208, %fd207;
	mov.u64 	%rd360, %rd359;
	@%p151 bra 	$L__BB7_105;
	ld.shared.f64 	%fd79, [_ZN6thrust24THRUST_300001_SM_1000_NS8cuda_cub4core6detail5shmemE+56];
	ld.shared.u64 	%rd91, [_ZN6thrust24THRUST_300001_SM_1000_NS8cuda_cub4core6detail5shmemE+64];
	setp.lt.f64 	%p152, %fd207, %fd79;
	mov.f64 	%fd208, %fd79;
	mov.u64 	%rd360, %rd91;
	@%p152 bra 	$L__BB7_105;
	setp.lt.f64 	%p153, %fd79, %fd207;
	mov.f64 	%fd208, %fd207;
	mov.u64 	%rd360, %rd359;
	@%p153 bra 	$L__BB7_105;
	setp.lt.s64 	%p154, %rd359, %rd91;
	selp.f64 	%fd208, %fd207, %fd79, %p154;
	min.s64 	%rd360, %rd359, %rd91;
$L__BB7_105:
	setp.lt.s32 	%p155, %r3, 129;
	mov.f64 	%fd209, %fd208;
	mov.u64 	%rd361, %rd360;
	@%p155 bra 	$L__BB7_109;
	ld.shared.f64 	%fd82, [_ZN6thrust24THRUST_300001_SM_1000_NS8cuda_cub4core6detail5shmemE+72];
	ld.shared.u64 	%rd94, [_ZN6thrust24THRUST_300001_SM_1000_NS8cuda_cub4core6detail5shmemE+80];
	setp.lt.f64 	%p156, %fd208, %fd82;
	mov.f64 	%fd209, %fd82;
	mov.u64 	%rd361, %rd94;
	@%p156 bra 	$L__BB7_109;
	setp.lt.f64 	%p157, %fd82, %fd208;
	mov.f64 	%fd209, %fd208;
	mov.u64 	%rd361, %rd360;
	@%p157 bra 	$L__BB7_109;
	setp.lt.s64 	%p158, %rd360, %rd94;
	selp.f64 	%fd209, %fd208, %fd82, %p158;
	min.s64 	%rd361, %rd360, %rd94;
$L__BB7_109:
	setp.lt.s32 	%p159, %r3, 161;
	mov.f64 	%fd210, %fd209;
	mov.u64 	%rd362, %rd361;
	@%p159 bra 	$L__BB7_113;
	ld.shared.f64 	%fd85, [_ZN6thrust24THRUST_300001_SM_1000_NS8cuda_cub4core6detail5shmemE+88];
	ld.shared.u64 	%rd97, [_ZN6thrust24THRUST_300001_SM_1000_NS8cuda_cub4core6detail5shmemE+96];
	setp.lt.f64 	%p160, %fd209, %fd85;
	mov.f64 	%fd210, %fd85;
	mov.u64 	%rd362, %rd97;
	@%p160 bra 	$L__BB7_113;
	setp.lt.f64 	%p161, %fd85, %fd209;
	mov.f64 	%fd210, %fd209;
	mov.u64 	%rd362, %rd361;
	@%p161 bra 	$L__BB7_113;
	setp.lt.s64 	%p162, %rd361, %rd97;
	selp.f64 	%fd210, %fd209, %fd85, %p162;
	min.s64 	%rd362, %rd361, %rd97;
$L__BB7_113:
	setp.lt.s32 	%p163, %r3, 193;
	mov.f64 	%fd211, %fd210;
	mov.u64 	%rd363, %rd362;
	@%p163 bra 	$L__BB7_117;
	ld.shared.f64 	%fd88, [_ZN6thrust24THRUST_300001_SM_1000_NS8cuda_cub4core6detail5shmemE+104];
	ld.shared.u64 	%rd100, [_ZN6thrust24THRUST_300001_SM_1000_NS8cuda_cub4core6detail5shmemE+112];
	setp.lt.f64 	%p164, %fd210, %fd88;
	mov.f64 	%fd211, %fd88;
	mov.u64 	%rd363, %rd100;
	@%p164 bra 	$L__BB7_117;
	setp.lt.f64 	%p165, %fd88, %fd210;
	mov.f64 	%fd211, %fd210;
	mov.u64 	%rd363, %rd362;
	@%p165 bra 	$L__BB7_117;
	setp.lt.s64 	%p166, %rd362, %rd100;
	selp.f64 	%fd211, %fd210, %fd88, %p166;
	min.s64 	%rd363, %rd362, %rd100;
$L__BB7_117:
	setp.lt.s32 	%p167, %r3, 225;
	mov.u64 	%rd397, %rd363;
	mov.f64 	%fd241, %fd211;
	@%p167 bra 	$L__BB7_208;
	ld.shared.f64 	%fd91, [_ZN6thrust24THRUST_300001_SM_1000_NS8cuda_cub4core6detail5shmemE+120];
	ld.shared.u64 	%rd103, [_ZN6thrust24THRUST_300001_SM_1000_NS8cuda_cub4core6detail5shmemE+128];
	setp.lt.f64 	%p168, %fd211, %fd91;
	mov.u64 	%rd397, %rd103;
	mov.f64 	%fd241, %fd91;
	@%p168 bra 	$L__BB7_208;
	setp.lt.f64 	%p169, %fd91, %fd211;
	mov.u64 	%rd397, %rd363;
	mov.f64 	%fd241, %fd211;
	@%p169 bra 	$L__BB7_208;
	setp.lt.s64 	%p170, %rd363, %rd103;
	selp.f64 	%fd241, %fd211, %fd91, %p170;
	min.s64 	%rd397, %rd363, %rd103;
	bra.uni 	$L__BB7_208;
$L__BB7_121:
	mov.u32 	%r20, %tid.x;
	add.s64 	%rd105, %rd198, %rd5;
	cvt.u64.u32 	%rd106, %r20;
	add.s64 	%rd203, %rd106, %rd5;
	cvta.to.global.u64 	%rd204, %rd196;
	shl.b64 	%rd205, %rd203, 2;
	add.s64 	%rd206, %rd204, %rd205;
	ld.global.u32 	%r36, [%rd206];
	mul.wide.u32 	%rd207, %r36, 8;
	add.s64 	%rd208, %rd3, %rd207;
	ld.global.f64 	%fd170, [%rd208];
	add.s32 	%r37, %r20, 256;
	cvt.u64.u32 	%rd209, %r37;
	ld.global.u32 	%r38, [%rd206+1024];
	mul.wide.u32 	%rd210, %r38, 8;
	add.s64 	%rd211, %rd3, %rd210;
	ld.global.f64 	%fd171, [%rd211];
	add.s32 	%r39, %r20, 512;
	cvt.u64.u32 	%rd212, %r39;
	ld.global.u32 	%r40, [%rd206+2048];
	mul.wide.u32 	%rd213, %r40, 8;
	add.s64 	%rd214, %rd3, %rd213;
	ld.global.f64 	%fd172, [%rd214];
	add.s32 	%r41, %r20, 768;
	cvt.u64.u32 	%rd215, %r41;
	ld.global.u32 	%r42, [%rd206+3072];
	mul.wide.u32 	%rd216, %r42, 8;
	add.s64 	%rd217, %rd3, %rd216;
	ld.global.f64 	%fd173, [%rd217];
	or.b32  	%r43, %r20, 1024;
	cvt.u64.u32 	%rd107, %r43;
	add.s64 	%rd385, %rd105, %rd107;
	ld.global.u32 	%r44, [%rd206+4096];
	mul.wide.u32 	%rd218, %r44, 8;
	add.s64 	%rd219, %rd3, %rd218;
	ld.global.f64 	%fd229, [%rd219];
	setp.geu.f64 	%p2, %fd170, %fd171;
	selp.f64 	%fd174, %fd170, %fd171, %p2;
	selp.b64 	%rd220, %rd106, %rd209, %p2;
	setp.geu.f64 	%p3, %fd174, %fd172;
	selp.f64 	%fd175, %fd174, %fd172, %p3;
	selp.b64 	%rd221, %rd220, %rd212, %p3;
	setp.geu.f64 	%p4, %fd175, %fd173;
	selp.f64 	%fd94, %fd175, %fd173, %p4;
	selp.b64 	%rd109, %rd221, %rd215, %p4;
	setp.lt.f64 	%p5, %fd94, %fd229;
	@%p5 bra 	$L__BB7_123;
	setp.lt.f64 	%p6, %fd229, %fd94;
	setp.lt.u64 	%p7, %rd109, %rd107;
	or.pred  	%p8, %p6, %p7;
	selp.f64 	%fd229, %fd94, %fd229, %p8;
	add.s64 	%rd222, %rd105, %rd109;
	selp.b64 	%rd385, %rd222, %rd385, %p8;
$L__BB7_123:
	setp.le.u64 	%p9, %rd200, %rd6;
	@%p9 bra 	$L__BB7_164;
	setp.ne.s32 	%p10, %r20, 0;
	@%p10 bra 	$L__BB7_126;
	atom.global.add.u64 	%rd223, [%rd1+8], 1280;
	add.s64 	%rd224, %rd223, %rd6;
	st.shared.u64 	[_ZN6thrust24THRUST_300001_SM_1000_NS8cuda_cub4core6detail5shmemE+152], %rd224;
$L__BB7_126:
	bar.sync 	0;
	ld.shared.u64 	%rd373, [_ZN6thrust24THRUST_300001_SM_1000_NS8cuda_cub4core6detail5shmemE+152];
	add.s64 	%rd225, %rd373, 1280;
	setp.gt.s64 	%p11, %rd225, %rd200;
	@%p11 bra 	$L__BB7_141;
	mov.f64 	%fd213, %fd229;
	mov.u64 	%rd366, %rd385;
$L__BB7_128:
	add.s64 	%rd226, %rd373, %rd106;
	cvta.to.global.u64 	%rd227, %rd196;
	shl.b64 	%rd228, %rd226, 2;
	add.s64 	%rd229, %rd227, %rd228;
	add.s64 	%rd367, %rd226, %rd198;
	ld.global.u32 	%r45, [%rd229];
	mul.wide.u32 	%rd230, %r45, 8;
	add.s64 	%rd231, %rd3, %rd230;
	ld.global.f64 	%fd214, [%rd231];
	add.s64 	%rd368, %rd367, 256;
	ld.global.u32 	%r46, [%rd229+1024];
	mul.wide.u32 	%rd232, %r46, 8;
	add.s64 	%rd233, %rd3, %rd232;
	ld.global.f64 	%fd215, [%rd233];
	add.s64 	%rd369, %rd367, 512;
	ld.global.u32 	%r47, [%rd229+2048];
	mul.wide.u32 	%rd234, %r47, 8;
	add.s64 	%rd235, %rd3, %rd234;
	ld.global.f64 	%fd216, [%rd235];
	add.s64 	%rd370, %rd367, 768;
	ld.global.u32 	%r48, [%rd229+3072];
	mul.wide.u32 	%rd236, %r48, 8;
	add.s64 	%rd237, %rd3, %rd236;
	ld.global.f64 	%fd217, [%rd237];
	add.s64 	%rd385, %rd367, 1024;
	ld.global.u32 	%r49, [%rd229+4096];
	mul.wide.u32 	%rd238, %r49, 8;
	add.s64 	%rd239, %rd3, %rd238;
	ld.global.f64 	%fd229, [%rd239];
	setp.lt.f64 	%p12, %fd213, %fd214;
	@%p12 bra 	$L__BB7_130;
	setp.lt.f64 	%p13, %fd214, %fd213;
	setp.lt.s64 	%p14, %rd366, %rd367;
	or.pred  	%p15, %p13, %p14;
	selp.f64 	%fd214, %fd213, %fd214, %p15;
	selp.b64 	%rd367, %rd366, %rd367, %p15;
$L__BB7_130:
	setp.lt.f64 	%p16, %fd214, %fd215;
	@%p16 bra 	$L__BB7_132;
	setp.lt.f64 	%p17, %fd215, %fd214;
	setp.lt.s64 	%p18, %rd367, %rd368;
	or.pred  	%p19, %p17, %p18;
	selp.f64 	%fd215, %fd214, %fd215, %p19;
	selp.b64 	%rd368, %rd367, %rd368, %p19;
$L__BB7_132:
	setp.lt.f64 	%p20, %fd215, %fd216;
	@%p20 bra 	$L__BB7_134;
	setp.lt.f64 	%p21, %fd216, %fd215;
	setp.lt.s64 	%p22, %rd368, %rd369;
	or.pred  	%p23, %p21, %p22;
	selp.f64 	%fd216, %fd215, %fd216, %p23;
	selp.b64 	%rd369, %rd368, %rd369, %p23;
$L__BB7_134:
	setp.lt.f64 	%p24, %fd216, %fd217;
	@%p24 bra 	$L__BB7_136;
	setp.lt.f64 	%p25, %fd217, %fd216;
	setp.lt.s64 	%p26, %rd369, %rd370;
	or.pred  	%p27, %p25, %p26;
	selp.f64 	%fd217, %fd216, %fd217, %p27;
	selp.b64 	%rd370, %rd369, %rd370, %p27;
$L__BB7_136:
	setp.lt.f64 	%p28, %fd217, %fd229;
	@%p28 bra 	$L__BB7_138;
	setp.lt.f64 	%p29, %fd229, %fd217;
	setp.lt.s64 	%p30, %rd370, %rd385;
	or.pred  	%p31, %p29, %p30;
	selp.f64 	%fd229, %fd217, %fd229, %p31;
	selp.b64 	%rd385, %rd370, %rd385, %p31;
$L__BB7_138:
	setp.ne.s32 	%p32, %r20, 0;
	bar.sync 	0;
	@%p32 bra 	$L__BB7_140;
	atom.global.add.u64 	%rd240, [%rd1+8], 1280;
	add.s64 	%rd241, %rd240, %rd6;
	st.shared.u64 	[_ZN6thrust24THRUST_300001_SM_1000_NS8cuda_cub4core6detail5shmemE+152], %rd241;
$L__BB7_140:
	bar.sync 	0;
	ld.shared.u64 	%rd373, [_ZN6thrust24THRUST_300001_SM_1000_NS8cuda_cub4core6detail5shmemE+152];
	add.s64 	%rd242, %rd373, 1280;
	setp.le.s64 	%p33, %rd242, %rd200;
	mov.f64 	%fd213, %fd229;
	mov.u64 	%rd366, %rd385;
	@%p33 bra 	$L__BB7_128;
$L__BB7_141:
	setp.le.s64 	%p34, %rd200, %rd373;
	@%p34 bra 	$L__BB7_164;
	cvt.u32.u64 	%r50, %rd373;
	cvt.u32.u64 	%r51, %rd200;
	sub.s32 	%r21, %r51, %r50;
	setp.ge.s32 	%p35, %r20, %r21;
	@%p35 bra 	$L__BB7_164;
	cvta.to.global.u64 	%rd133, %rd196;
	not.b32 	%r53, %r20;
	add.s32 	%r54, %r53, %r51;
	sub.s32 	%r22, %r54, %r50;
	and.b32  	%r56, %r22, 768;
	setp.eq.s32 	%p36, %r56, 768;
	mov.u32 	%r418, %r20;
	@%p36 bra 	$L__BB7_149;
	add.s64 	%rd244, %rd373, %rd106;
	add.s64 	%rd375, %rd244, %rd198;
	shl.b64 	%rd245, %rd244, 2;
	add.s64 	%rd374, %rd133, %rd245;
	shr.u32 	%r57, %r22, 8;
	add.s32 	%r58, %r57, 1;
	and.b32  	%r59, %r58, 3;
	neg.s32 	%r416, %r59;
	mov.u32 	%r418, %r20;
$L__BB7_145:
	.pragma "nounroll";
	mov.u64 	%rd138, %rd385;
	mov.f64 	%fd114, %fd229;
	ld.global.u32 	%r60, [%rd374];
	mul.wide.u32 	%rd246, %r60, 8;
	add.s64 	%rd247, %rd3, %rd246;
	ld.global.f64 	%fd115, [%rd247];
	setp.lt.f64 	%p37, %fd114, %fd115;
	mov.f64 	%fd229, %fd115;
	mov.u64 	%rd385, %rd375;
	@%p37 bra 	$L__BB7_148;
	setp.lt.f64 	%p38, %fd115, %fd114;
	mov.f64 	%fd229, %fd114;
	mov.u64 	%rd385, %rd138;
	@%p38 bra 	$L__BB7_148;
	setp.lt.s64 	%p39, %rd138, %rd375;
	selp.f64 	%fd229, %fd114, %fd115, %p39;
	min.s64 	%rd385, %rd138, %rd375;
$L__BB7_148:
	add.s32 	%r418, %r418, 256;
	add.s64 	%rd375, %rd375, 256;
	add.s64 	%rd374, %rd374, 1024;
	add.s32 	%r416, %r416, 1;
	setp.ne.s32 	%p40, %r416, 0;
	@%p40 bra 	$L__BB7_145;
$L__BB7_149:
	setp.lt.u32 	%p41, %r22, 768;
	@%p41 bra 	$L__BB7_164;
	add.s32 	%r419, %r418, 512;
$L__BB7_151:
	mov.u32 	%r30, %r419;
	add.s32 	%r61, %r30, -512;
	cvt.u64.u32 	%rd248, %r61;
	add.s64 	%rd249, %rd373, %rd248;
	shl.b64 	%rd250, %rd249, 2;
	add.s64 	%rd146, %rd133, %rd250;
	add.s64 	%rd147, %rd249, %rd198;
	ld.global.u32 	%r62, [%rd146];
	mul.wide.u32 	%rd251, %r62, 8;
	add.s64 	%rd252, %rd3, %rd251;
	ld.global.f64 	%fd121, [%rd252];
	setp.lt.f64 	%p42, %fd229, %fd121;
	mov.f64 	%fd225, %fd121;
	mov.u64 	%rd381, %rd147;
	@%p42 bra 	$L__BB7_154;
	setp.lt.f64 	%p43, %fd121, %fd229;
	mov.f64 	%fd225, %fd229;
	mov.u64 	%rd381, %rd385;
	@%p43 bra 	$L__BB7_154;
	setp.lt.s64 	%p44, %rd385, %rd147;
	selp.f64 	%fd225, %fd229, %fd121, %p44;
	min.s64 	%rd381, %rd385, %rd147;
$L__BB7_154:
	add.s32 	%r63, %r30, -256;
	cvt.u64.u32 	%rd253, %r63;
	add.s64 	%rd254, %rd373, %rd253;
	add.s64 	%rd150, %rd254, %rd198;
	ld.global.u32 	%r64, [%rd146+1024];
	mul.wide.u32 	%rd255, %r64, 8;
	add.s64 	%rd256, %rd3, %rd255;
	ld.global.f64 	%fd124, [%rd256];
	setp.lt.f64 	%p45, %fd225, %fd124;
	mov.f64 	%fd226, %fd124;
	mov.u64 	%rd382, %rd150;
	@%p45 bra 	$L__BB7_157;
	setp.lt.f64 	%p46, %fd124, %fd225;
	mov.f64 	%fd226, %fd225;
	mov.u64 	%rd382, %rd381;
	@%p46 bra 	$L__BB7_157;
	setp.lt.s64 	%p47, %rd381, %rd150;
	selp.f64 	%fd226, %fd225, %fd124, %p47;
	min.s64 	%rd382, %rd381, %rd150;
$L__BB7_157:
	cvt.u64.u32 	%rd257, %r30;
	add.s64 	%rd258, %rd373, %rd257;
	add.s64 	%rd153, %rd258, %rd198;
	ld.global.u32 	%r65, [%rd146+2048];
	mul.wide.u32 	%rd259, %r65, 8;
	add.s64 	%rd260, %rd3, %rd259;
	ld.global.f64 	%fd127, [%rd260];
	setp.lt.f64 	%p48, %fd226, %fd127;
	mov.f64 	%fd227, %fd127;
	mov.u64 	%rd383, %rd153;
	@%p48 bra 	$L__BB7_160;
	setp.lt.f64 	%p49, %fd127, %fd226;
	mov.f64 	%fd227, %fd226;
	mov.u64 	%rd383, %rd382;
	@%p49 bra 	$L__BB7_160;
	setp.lt.s64 	%p50, %rd382, %rd153;
	selp.f64 	%fd227, %fd226, %fd127, %p50;
	min.s64 	%rd383, %rd382, %rd153;
$L__BB7_160:
	add.s32 	%r66, %r30, 256;
	cvt.u64.u32 	%rd261, %r66;
	add.s64 	%rd262, %rd373, %rd261;
	add.s64 	%rd156, %rd262, %rd198;
	ld.global.u32 	%r67, [%rd146+3072];
	mul.wide.u32 	%rd263, %r67, 8;
	add.s64 	%rd264, %rd3, %rd263;
	ld.global.f64 	%fd130, [%rd264];
	setp.lt.f64 	%p51, %fd227, %fd130;
	mov.f64 	%fd229, %fd130;
	mov.u64 	%rd385, %rd156;
	@%p51 bra 	$L__BB7_163;
	setp.lt.f64 	%p52, %fd130, %fd227;
	mov.f64 	%fd229, %fd227;
	mov.u64 	%rd385, %rd383;
	@%p52 bra 	$L__BB7_163;
	setp.lt.s64 	%p53, %rd383, %rd156;
	selp.f64 	%fd229, %fd227, %fd130, %p53;
	min.s64 	%rd385, %rd383, %rd156;
$L__BB7_163:
	add.s32 	%r419, %r30, 1024;
	add.s32 	%r68, %r30, 512;
	setp.lt.s32 	%p54, %r68, %r21;
	@%p54 bra 	$L__BB7_151;
$L__BB7_164:
	// begin inline asm
	mov.u32 %r69, %laneid;
	// end inline asm
	mov.b64 	%rd265, %fd229;
	mov.b64 	{%r71, %r76}, %rd265;
	mov.b32 	%r87, 1;
	mov.b32 	%r88, 31;
	mov.b32 	%r89, -1;
	// begin inline asm
	shfl.sync.down.b32 %r70, %r71, %r87, %r88, %r89;
	// end inline asm
	// begin inline asm
	shfl.sync.down.b32 %r75, %r76, %r87, %r88, %r89;
	// end inline asm
	mov.b64 	%rd266, {%r70, %r75};
	mov.b64 	%fd134, %rd266;
	mov.b64 	{%r81, %r86}, %rd385;
	// begin inline asm
	shfl.sync.down.b32 %r80, %r81, %r87, %r88, %r89;
	// end inline asm
	// begin inline asm
	shfl.sync.down.b32 %r85, %r86, %r87, %r88, %r89;
	// end inline asm
	mov.b64 	%rd160, {%r80, %r85};
	setp.gt.s32 	%p55, %r69, 30;
	mov.f64 	%fd230, %fd229;
	mov.u64 	%rd386, %rd385;
	@%p55 bra 	$L__BB7_168;
	setp.lt.f64 	%p56, %fd229, %fd134;
	mov.f64 	%fd230, %fd134;
	mov.u64 	%rd386, %rd160;
	@%p56 bra 	$L__BB7_168;
	setp.gt.f64 	%p57, %fd229, %fd134;
	mov.f64 	%fd230, %fd229;
	mov.u64 	%rd386, %rd385;
	@%p57 bra 	$L__BB7_168;
	setp.lt.s64 	%p58, %rd385, %rd160;
	selp.f64 	%fd230, %fd229, %fd134, %p58;
	min.s64 	%rd386, %rd385, %rd160;
$L__BB7_168:
	mov.b64 	%rd267, %fd230;
	mov.b64 	{%r91, %r96}, %rd267;
	mov.b32 	%r107, 2;
	mov.b32 	%r108, 31;
	mov.b32 	%r109, -1;
	// begin inline asm
	shfl.sync.down.b32 %r90, %r91, %r107, %r108, %r109;
	// end inline asm
	// begin inline asm
	shfl.sync.down.b32 %r95, %r96, %r107, %r108, %r109;
	// end inline asm
	mov.b64 	%rd268, {%r90, %r95};
	mov.b64 	%fd137, %rd268;
	mov.b64 	{%r101, %r106}, %rd386;
	// begin inline asm
	shfl.sync.down.b32 %r100, %r101, %r107, %r108, %r109;
	// end inline asm
	// begin inline asm
	shfl.sync.down.b32 %r105, %r106, %r107, %r108, %r109;
	// end inline asm
	mov.b64 	%rd163, {%r100, %r105};
	setp.gt.s32 	%p59, %r69, 29;
	mov.f64 	%fd231, %fd230;
	mov.u64 	%rd387, %rd386;
	@%p59 bra 	$L__BB7_172;
	setp.lt.f64 	%p60, %fd230, %fd137;
	mov.f64 	%fd231, %fd137;
	mov.u64 	%rd387, %rd163;
	@%p60 bra 	$L__BB7_172;
	setp.gt.f64 	%p61, %fd230, %fd137;
	mov.f64 	%fd231, %fd230;
	mov.u64 	%rd387, %rd386;
	@%p61 bra 	$L__BB7_172;
	setp.lt.s64 	%p62, %rd386, %rd163;
	selp.f64 	%fd231, %fd230, %fd137, %p62;
	min.s64 	%rd387, %rd386, %rd163;
$L__BB7_172:
	mov.b64 	%rd269, %fd231;
	mov.b64 	{%r111, %r116}, %rd269;
	mov.b32 	%r127, 4;
	mov.b32 	%r128, 31;
	mov.b32 	%r129, -1;
	// begin inline asm
	shfl.sync.down.b32 %r110, %r111, %r127, %r128, %r129;
	// end inline asm
	// begin inline asm
	shfl.sync.down.b32 %r115, %r116, %r127, %r128, %r129;
	// end inline asm
	mov.b64 	%rd270, {%r110, %r115};
	mov.b64 	%fd140, %rd270;
	mov.b64 	{%r121, %r126}, %rd387;
	// begin inline asm
	shfl.sync.down.b32 %r120, %r121, %r127, %r128, %r129;
	// end inline asm
	// begin inline asm
	shfl.sync.down.b32 %r125, %r126, %r127, %r128, %r129;
	// end inline asm
	mov.b64 	%rd166, {%r120, %r125};
	setp.gt.s32 	%p63, %r69, 27;
	mov.f64 	%fd232, %fd231;
	mov.u64 	%rd388, %rd387;
	@%p63 bra 	$L__BB7_176;
	setp.lt.f64 	%p64, %fd231, %fd140;
	mov.f64 	%fd232, %fd140;
	mov.u64 	%rd388, %rd166;
	@%p64 bra 	$L__BB7_176;
	setp.gt.f64 	%p65, %fd231, %fd140;
	mov.f64 	%fd232, %fd231;
	mov.u64 	%rd388, %rd387;
	@%p65 bra 	$L__BB7_176;
	setp.lt.s64 	%p66, %rd387, %rd166;
	selp.f64 	%fd232, %fd231, %fd140, %p66;
	min.s64 	%rd388, %rd387, %rd166;
$L__BB7_176:
	mov.b64 	%rd271, %fd232;
	mov.b64 	{%r131, %r136}, %rd271;
	mov.b32 	%r147, 8;
	mov.b32 	%r148, 31;
	mov.b32 	%r149, -1;
	// begin inline asm
	shfl.sync.down.b32 %r130, %r131, %r147, %r148, %r149;
	// end inline asm
	// begin inline asm
	shfl.sync.down.b32 %r135, %r136, %r147, %r148, %r149;
	// end inline asm
	mov.b64 	%rd272, {%r130, %r135};
	mov.b64 	%fd143, %rd272;
	mov.b64 	{%r141, %r146}, %rd388;
	// begin inline asm
	shfl.sync.down.b32 %r140, %r141, %r147, %r148, %r149;
	// end inline asm
	// begin inline asm
	shfl.sync.down.b32 %r145, %r146, %r147, %r148, %r149;
	// end inline asm
	mov.b64 	%rd169, {%r140, %r145};
	setp.gt.s32 	%p67, %r69, 23;
	mov.f64 	%fd233, %fd232;
	mov.u64 	%rd389, %rd388;
	@%p67 bra 	$L__BB7_180;
	setp.lt.f64 	%p68, %fd232, %fd143;
	mov.f64 	%fd233, %fd143;
	mov.u64 	%rd389, %rd169;
	@%p68 bra 	$L__BB7_180;
	setp.gt.f64 	%p69, %fd232, %fd143;
	mov.f64 	%fd233, %fd232;
	mov.u64 	%rd389, %rd388;
	@%p69 bra 	$L__BB7_180;
	setp.lt.s64 	%p70, %rd388, %rd169;
	selp.f64 	%fd233, %fd232, %fd143, %p70;
	min.s64 	%rd389, %rd388, %rd169;
$L__BB7_180:
	mov.b64 	%rd273, %fd233;
	mov.b64 	{%r151, %r156}, %rd273;
	mov.b32 	%r167, 16;
	mov.b32 	%r168, 31;
	mov.b32 	%r169, -1;
	// begin inline asm
	shfl.sync.down.b32 %r150, %r151, %r167, %r168, %r169;
	// end inline asm
	// begin inline asm
	shfl.sync.down.b32 %r155, %r156, %r167, %r168, %r169;
	// end inline asm
	mov.b64 	%rd274, {%r150, %r155};
	mov.b64 	%fd146, %rd274;
	mov.b64 	{%r161, %r166}, %rd389;
	// begin inline asm
	shfl.sync.down.b32 %r160, %r161, %r167, %r168, %r169;
	// end inline asm
	// begin inline asm
	shfl.sync.down.b32 %r165, %r166, %r167, %r168, %r169;
	// end inline asm
	mov.b64 	%rd172, {%r160, %r165};
	setp.gt.s32 	%p71, %r69, 15;
	mov.f64 	%fd241, %fd233;
	mov.u64 	%rd397, %rd389;
	@%p71 bra 	$L__BB7_184;
	setp.lt.f64 	%p72, %fd233, %fd146;
	mov.f64 	%fd241, %fd146;
	mov.u64 	%rd397, %rd172;
	@%p72 bra 	$L__BB7_184;
	setp.gt.f64 	%p73, %fd233, %fd146;
	mov.f64 	%fd241, %fd233;
	mov.u64 	%rd397, %rd389;
	@%p73 bra 	$L__BB7_184;
	setp.lt.s64 	%p74, %rd389, %rd172;
	selp.f64 	%fd241, %fd233, %fd146, %p74;
	min.s64 	%rd397, %rd389, %rd172;
$L__BB7_184:
	setp.ne.s32 	%p75, %r69, 0;
	@%p75 bra 	$L__BB7_186;
	shr.u32 	%r170, %r20, 1;
	and.b32  	%r171, %r170, 496;
	mov.u32 	%r172, _ZN6thrust24THRUST_300001_SM_1000_NS8cuda_cub4core6detail5shmemE;
	add.s32 	%r173, %r172, %r171;
	st.shared.f64 	[%r173+8], %fd241;
	st.shared.u64 	[%r173+16], %rd397;
$L__BB7_186:
	bar.sync 	0;
	setp.ne.s32 	%p76, %r20, 0;
	@%p76 bra 	$L__BB7_208;
	ld.shared.f64 	%fd149, [_ZN6thrust24THRUST_300001_SM_1000_NS8cuda_cub4core6detail5shmemE+24];
	ld.shared.u64 	%rd175, [_ZN6thrust24THRUST_300001_SM_1000_NS8cuda_cub4core6detail5shmemE+32];
	setp.lt.f64 	%p77, %fd241, %fd149;
	mov.f64 	%fd235, %fd149;
	mov.u64 	%rd391, %rd175;
	@%p77 bra 	$L__BB7_190;
	setp.lt.f64 	%p78, %fd149, %fd241;
	mov.f64 	%fd235, %fd241;
	mov.u64 	%rd391, %rd397;
	@%p78 bra 	$L__BB7_190;
	setp.lt.s64 	%p79, %rd397, %rd175;
	selp.f64 	%fd235, %fd241, %fd149, %p79;
	min.s64 	%rd391, %rd397, %rd175;
$L__BB7_190:
	ld.shared.f64 	%fd152, [_ZN6thrust24THRUST_300001_SM_1000_NS8cuda_cub4core6detail5shmemE+40];
	ld.shared.u64 	%rd178, [_ZN6thrust24THRUST_300001_SM_1000_NS8cuda_cub4core6detail5shmemE+48];
	setp.lt.f64 	%p80, %fd235, %fd152;
	mov.f64 	%fd236, %fd152;
	mov.u64 	%rd392, %rd178;
	@%p80 bra 	$L__BB7_193;
	setp.lt.f64 	%p81, %fd152, %fd235;
	mov.f64 	%fd236, %fd235;
	mov.u64 	%rd392, %rd391;
	@%p81 bra 	$L__BB7_193;
	setp.lt.s64 	%p82, %rd391, %rd178;
	selp.f64 	%fd236, %fd235, %fd152, %p82;
	min.s64 	%rd392, %rd391, %rd178;
$L__BB7_193:
	ld.shared.f64 	%fd155, [_ZN6thrust24THRUST_300001_SM_1000_NS8cuda_cub4core6detail5shmemE+56];
	ld.shared.u64 	%rd181, [_ZN6thrust24THRUST_300001_SM_1000_NS8cuda_cub4core6detail5shmemE+64];
	setp.lt.f64 	%p83, %fd236, %fd155;
	mov.f64 	%fd237, %fd155;
	mov.u64 	%rd393, %rd181;
	@%p83 bra 	$L__BB7_196;
	setp.lt.f64 	%p84, %fd155, %fd236;
	mov.f64 	%fd237, %fd236;
	mov.u64 	%rd393, %rd392;
	@%p84 bra 	$L__BB7_196;
	setp.lt.s64 	%p85, %rd392, %rd181;
	selp.f64 	%fd237, %fd236, %fd155, %p85;
	min.s64 	%rd393, %rd392, %rd181;
$L__BB7_196:
	ld.shared.f64 	%fd158, [_ZN6thrust24THRUST_300001_SM_1000_NS8cuda_cub4core6detail5shmemE+72];
	ld.shared.u64 	%rd184, [_ZN6thrust24THRUST_300001_SM_1000_NS8cuda_cub4core6detail5shmemE+80];
	setp.lt.f64 	%p86, %fd237, %fd158;
	mov.f64 	%fd238, %fd158;
	mov.u64 	%rd394, %rd184;
	@%p86 bra 	$L__BB7_199;
	setp.lt.f64 	%p87, %fd158, %fd237;
	mov.f64 	%fd238, %fd237;
	mov.u64 	%rd394, %rd393;
	@%p87 bra 	$L__BB7_199;
	setp.lt.s64 	%p88, %rd393, %rd184;
	selp.f64 	%fd238, %fd237, %fd158, %p88;
	min.s64 	%rd394, %rd393, %rd184;
$L__BB7_199:
	ld.shared.f64 	%fd161, [_ZN6thrust24THRUST_300001_SM_1000_NS8cuda_cub4core6detail5shmemE+88];
	ld.shared.u64 	%rd187, [_ZN6thrust24THRUST_300001_SM_1000_NS8cuda_cub4core6detail5shmemE+96];
	setp.lt.f64 	%p89, %fd238, %fd161;
	mov.f64 	%fd239, %fd161;
	mov.u64 	%rd395, %rd187;
	@%p89 bra 	$L__BB7_202;
	setp.lt.f64 	%p90, %fd161, %fd238;
	mov.f64 	%fd239, %fd238;
	mov.u64 	%rd395, %rd394;
	@%p90 bra 	$L__BB7_202;
	setp.lt.s64 	%p91, %rd394, %rd187;
	selp.f64 	%fd239, %fd238, %fd161, %p91;
	min.s64 	%rd395, %rd394, %rd187;
$L__BB7_202:
	ld.shared.f64 	%fd164, [_ZN6thrust24THRUST_300001_SM_1000_NS8cuda_cub4core6detail5shmemE+104];
	ld.shared.u64 	%rd190, [_ZN6thrust24THRUST_300001_SM_1000_NS8cuda_cub4core6detail5shmemE+112];
	setp.lt.f64 	%p92, %fd239, %fd164;
	mov.f64 	%fd240, %fd164;
	mov.u64 	%rd396, %rd190;
	@%p92 bra 	$L__BB7_205;
	setp.lt.f64 	%p93, %fd164, %fd239;
	mov.f64 	%fd240, %fd239;
	mov.u64 	%rd396, %rd395;
	@%p93 bra 	$L__BB7_205;
	setp.lt.s64 	%p94, %rd395, %rd190;
	selp.f64 	%fd240, %fd239, %fd164, %p94;
	min.s64 	%rd396, %rd395, %rd190;
$L__BB7_205:
	ld.shared.f64 	%fd167, [_ZN6thrust24THRUST_300001_SM_1000_NS8cuda_cub4core6detail5shmemE+120];
	ld.shared.u64 	%rd193, [_ZN6thrust24THRUST_300001_SM_1000_NS8cuda_cub4core6detail5shmemE+128];
	setp.lt.f64 	%p95, %fd240, %fd167;
	mov.u64 	%rd397, %rd193;
	mov.f64 	%fd241, %fd167;
	@%p95 bra 	$L__BB7_208;
	setp.lt.f64 	%p96, %fd167, %fd240;
	mov.u64 	%rd397, %rd396;
	mov.f64 	%fd241, %fd240;
	@%p96 bra 	$L__BB7_208;
	setp.lt.s64 	%p97, %rd396, %rd193;
	selp.f64 	%fd241, %fd240, %fd167, %p97;
	min.s64 	%rd397, %rd396, %rd193;
$L__BB7_208:
	mov.u32 	%r410, %tid.x;
	setp.ne.s32 	%p214, %r410, 0;
	@%p214 bra 	$L__BB7_210;
	ld.param.u64 	%rd328, [_ZN6thrust24THRUST_300001_SM_1000_NS8cuda_cub4core6detail13_kernel_agentINS1_8__reduce11ReduceAgentINS0_12zip_iteratorIN4cuda3std3__45tupleIJNS0_20permutation_iteratorINS0_6detail15normal_iteratorINS0_10device_ptrIdEEEENSE_INSF_IjEEEEEENS0_17counting_iteratorIlNS0_11use_defaultESM_SM_EEEEEEEPNSB_IJdlEEESQ_lNS1_9__extrema9arg_max_fIdlNSA_4lessIdEEEEEEJSP_SR_lN3cub18CUB_300001_SM_100013GridEvenShareIlEENSZ_9GridQueueIyEESW_EEEvDpT0__param_1];
	cvta.to.global.u64 	%rd325, %rd328;
	mul.wide.u32 	%rd326, %r1, 16;
	add.s64 	%rd327, %rd325, %rd326;
	st.global.f64 	[%rd327], %fd241;
	st.global.u64 	[%rd327+8], %rd397;
$L__BB7_210:
	ret;

}
	// .globl	_ZN6thrust24THRUST_300001_SM_1000_NS8cuda_cub4core6detail13_kernel_agentINS1_8__reduce10DrainAgentIlEEJN3cub18CUB_300001_SM_10009GridQueueIyEElEEEvDpT0_
.visible .entry _ZN6thrust24THRUST_300001_SM_1000_NS8cuda_cub4core6detail13_kernel_agentINS1_8__reduce10DrainAgentIlEEJN3cub18CUB_300001_SM_10009GridQueueIyEElEEEvDpT0_(
	.param .align 8 .b8 _ZN6thrust24THRUST_300001_SM_1000_NS8cuda_cub4core6detail13_kernel_agentINS1_8__reduce10DrainAgentIlEEJN3cub18CUB_300001_SM_10009GridQueueIyEElEEEvDpT0__param_0[8],
	.param .u64 _ZN6thrust24THRUST_300001_SM_1000_NS8cuda_cub4core6detail13_kernel_agentINS1_8__reduce10DrainAgentIlEEJN3cub18CUB_300001_SM_10009GridQueueIyEElEEEvDpT0__param_1
)
.maxntid 1
{
	.reg .b64 	%rd<5>;

	ld.param.u64 	%rd1, [_ZN6thrust24THRUST_300001_SM_1000_NS8cuda_cub4core6detail13_kernel_agentINS1_8__reduce10DrainAgentIlEEJN3cub18CUB_300001_SM_10009GridQueueIyEElEEEvDpT0__param_0];
	ld.param.u64 	%rd2, [_ZN6thrust24THRUST_300001_SM_1000_NS8cuda_cub4core6detail13_kernel_agentINS1_8__reduce10DrainAgentIlEEJN3cub18CUB_300001_SM_10009GridQueueIyEElEEEvDpT0__param_1];
	cvta.to.global.u64 	%rd3, %rd1;
	st.global.u64 	[%rd3], %rd2;
	mov.b64 	%rd4, 0;
	st.global.u64 	[%rd3+8], %rd4;
	ret;

}
	// .globl	_ZN6thrust24THRUST_300001_SM_1000_NS8cuda_cub4core6detail13_kernel_agentINS1_8__reduce11ReduceAgentIPN4cuda3std3__45tupleIJdlEEESC_SB_lNS1_9__extrema9arg_max_fIdlNS9_4lessIdEEEEEEJSC_SC_iSH_EEEvDpT0_
.visible .entry _ZN6thrust24THRUST_300001_SM_1000_NS8cuda_cub4core6detail13_kernel_agentINS1_8__reduce11ReduceAgentIPN4cuda3std3__45tupleIJdlEEESC_SB_lNS1_9__extrema9arg_max_fIdlNS9_4lessIdEEEEEEJSC_SC_iSH_EEEvDpT0_(
	.param .u64 .ptr .align 1 _ZN6thrust24THRUST_300001_SM_1000_NS8cuda_cub4core6detail13_kernel_agentINS1_8__reduce11ReduceAgentIPN4cuda3std3__45tupleIJdlEEESC_SB_lNS1_9__extrema9arg_max_fIdlNS9_4lessIdEEEEEEJSC_SC_iSH_EEEvDpT0__param_0,
	.param .u64 .ptr .align 1 _ZN6thrust24THRUST_300001_SM_1000_NS8cuda_cub4core6detail13_kernel_agentINS1_8__reduce11ReduceAgentIPN4cuda3std3__45tupleIJdlEEESC_SB_lNS1_9__extrema9arg_max_fIdlNS9_4lessIdEEEEEEJSC_SC_iSH_EEEvDpT0__param_1,
	.param .u32 _ZN6thrust24THRUST_300001_SM_1000_NS8cuda_cub4core6detail13_kernel_agentINS1_8__reduce11ReduceAgentIPN4cuda3std3__45tupleIJdlEEESC_SB_lNS1_9__extrema9arg_max_fIdlNS9_4lessIdEEEEEEJSC_SC_iSH_EEEvDpT0__param_2,
	.param .align 1 .b8 _ZN6thrust24THRUST_300001_SM_1000_NS8cuda_cub4core6detail13_kernel_agentINS1_8__reduce11ReduceAgentIPN4cuda3std3__45tupleIJdlEEESC_SB_lNS1_9__extrema9arg_max_fIdlNS9_4lessIdEEEEEEJSC_SC_iSH_EEEvDpT0__param_3[1]
)
.maxntid 256
{
	.reg .pred 	%p<264>;
	.reg .b32 	%r<374>;
	.reg .b64 	%rd<508>;
	.reg .b64 	%fd<293>;

	ld.param.u64 	%rd237, [_ZN6thrust24THRUST_300001_SM_1000_NS8cuda_cub4core6detail13_kernel_agentINS1_8__reduce11ReduceAgentIPN4cuda3std3__45tupleIJdlEEESC_SB_lNS1_9__extrema9arg_max_fIdlNS9_4lessIdEEEEEEJSC_SC_iSH_EEEvDpT0__param_0];
	ld.param.u32 	%r29, [_ZN6thrust24THRUST_300001_SM_1000_NS8cuda_cub4core6detail13_kernel_agentINS1_8__reduce11ReduceAgentIPN4cuda3std3__45tupleIJdlEEESC_SB_lNS1_9__extrema9arg_max_fIdlNS9_4lessIdEEEEEEJSC_SC_iSH_EEEvDpT0__param_2];
	cvt.s64.s32 	%rd1, %r29;
	setp.eq.s32 	%p1, %r29, 0;
	@%p1 bra 	$L__BB9_234;
	setp.gt.s32 	%p2, %r29, 1279;
	@%p2 bra 	$L__BB9_121;
	mov.u32 	%r1, %tid.x;
	setp.ge.s32 	%p147, %r1, %r29;
	mov.f64 	%fd224, 0d0000000000000000;
	mov.b64 	%rd431, 0;
	mov.u32 	%r368, %r1;
	@%p147 bra 	$L__BB9_4;
	mul.wide.u32 	%rd375, %r1, 16;
	add.s64 	%rd372, %rd237, %rd375;
	// begin inline asm
	ld.global.nc.u64 %rd371, [%rd372];
	// end inline asm
	add.s64 	%rd374, %rd372, 8;
	// begin inline asm
	ld.global.nc.u64 %rd431, [%rd374];
	// end inline asm
	mov.b64 	%fd224, %rd371;
	add.s32 	%r368, %r1, 256;
$L__BB9_4:
	setp.ge.s32 	%p148, %r368, %r29;
	@%p148 bra 	$L__BB9_25;
	not.b32 	%r141, %r368;
	add.s32 	%r4, %r29, %r141;
	and.b32  	%r142, %r4, 768;
	setp.eq.s32 	%p149, %r142, 768;
	@%p149 bra 	$L__BB9_11;
	mul.wide.u32 	%rd377, %r368, 16;
	add.s64 	%rd422, %rd237, %rd377;
	shr.u32 	%r143, %r4, 8;
	add.s32 	%r144, %r143, 1;
	and.b32  	%r145, %r144, 3;
	neg.s32 	%r366, %r145;
$L__BB9_7:
	.pragma "nounroll";
	mov.u64 	%rd6, %rd431;
	mov.f64 	%fd3, %fd224;
	// begin inline asm
	ld.global.nc.u64 %rd378, [%rd422];
	// end inline asm
	add.s64 	%rd381, %rd422, 8;
	// begin inline asm
	ld.global.nc.u64 %rd380, [%rd381];
	// end inline asm
	mov.b64 	%fd4, %rd378;
	setp.lt.f64 	%p150, %fd3, %fd4;
	mov.u64 	%rd431, %rd380;
	mov.f64 	%fd224, %fd4;
	@%p150 bra 	$L__BB9_10;
	setp.gt.f64 	%p151, %fd3, %fd4;
	mov.u64 	%rd431, %rd6;
	mov.f64 	%fd224, %fd3;
	@%p151 bra 	$L__BB9_10;
	setp.lt.s64 	%p152, %rd6, %rd380;
	min.s64 	%rd431, %rd6, %rd380;
	selp.f64 	%fd224, %fd3, %fd4, %p152;
$L__BB9_10:
	add.s32 	%r368, %r368, 256;
	add.s64 	%rd422, %rd422, 4096;
	add.s32 	%r366, %r366, 1;
	setp.ne.s32 	%p153, %r366, 0;
	@%p153 bra 	$L__BB9_7;
$L__BB9_11:
	setp.lt.u32 	%p154, %r4, 768;
	@%p154 bra 	$L__BB9_25;
$L__BB9_12:
	mul.wide.s32 	%rd386, %r368, 16;
	add.s64 	%rd383, %rd237, %rd386;
	// begin inline asm
	ld.global.nc.u64 %rd382, [%rd383];
	// end inline asm
	add.s64 	%rd385, %rd383, 8;
	// begin inline asm
	ld.global.nc.u64 %rd384, [%rd385];
	// end inline asm
	mov.b64 	%fd10, %rd382;
	setp.lt.f64 	%p155, %fd224, %fd10;
	mov.u64 	%rd428, %rd384;
	mov.f64 	%fd221, %fd10;
	@%p155 bra 	$L__BB9_15;
	setp.gt.f64 	%p156, %fd224, %fd10;
	mov.u64 	%rd428, %rd431;
	mov.f64 	%fd221, %fd224;
	@%p156 bra 	$L__BB9_15;
	setp.lt.s64 	%p157, %rd431, %rd384;
	min.s64 	%rd428, %rd431, %rd384;
	selp.f64 	%fd221, %fd224, %fd10, %p157;
$L__BB9_15:
	add.s64 	%rd388, %rd383, 4096;
	// begin inline asm
	ld.global.nc.u64 %rd387, [%rd388];
	// end inline asm
	add.s64 	%rd390, %rd383, 4104;
	// begin inline asm
	ld.global.nc.u64 %rd389, [%rd390];
	// end inline asm
	mov.b64 	%fd13, %rd387;
	setp.lt.f64 	%p158, %fd221, %fd13;
	mov.u64 	%rd429, %rd389;
	mov.f64 	%fd222, %fd13;
	@%p158 bra 	$L__BB9_18;
	setp.gt.f64 	%p159, %fd221, %fd13;
	mov.u64 	%rd429, %rd428;
	mov.f64 	%fd222, %fd221;
	@%p159 bra 	$L__BB9_18;
	setp.lt.s64 	%p160, %rd428, %rd389;
	min.s64 	%rd429, %rd428, %rd389;
	selp.f64 	%fd222, %fd221, %fd13, %p160;
$L__BB9_18:
	add.s64 	%rd392, %rd383, 8192;
	// begin inline asm
	ld.global.nc.u64 %rd391, [%rd392];
	// end inline asm
	add.s64 	%rd394, %rd383, 8200;
	// begin inline asm
	ld.global.nc.u64 %rd393, [%rd394];
	// end inline asm
	mov.b64 	%fd16, %rd391;
	setp.lt.f64 	%p161, %fd222, %fd16;
	mov.u64 	%rd430, %rd393;
	mov.f64 	%fd223, %fd16;
	@%p161 bra 	$L__BB9_21;
	setp.gt.f64 	%p162, %fd222, %fd16;
	mov.u64 	%rd430, %rd429;
	mov.f64 	%fd223, %fd222;
	@%p162 bra 	$L__BB9_21;
	setp.lt.s64 	%p163, %rd429, %rd393;
	min.s64 	%rd430, %rd429, %rd393;
	selp.f64 	%fd223, %fd222, %fd16, %p163;
$L__BB9_21:
	add.s64 	%rd396, %rd383, 12288;
	// begin inline asm
	ld.global.nc.u64 %rd395, [%rd396];
	// end inline asm
	add.s64 	%rd398, %rd383, 12296;
	// begin inline asm
	ld.global.nc.u64 %rd397, [%rd398];
	// end inline asm
	mov.b64 	%fd19, %rd395;
	setp.lt.f64 	%p164, %fd223, %fd19;
	mov.u64 	%rd431, %rd397;
	mov.f64 	%fd224, %fd19;
	@%p164 bra 	$L__BB9_24;
	setp.gt.f64 	%p165, %fd223, %fd19;
	mov.u64 	%rd431, %rd430;
	mov.f64 	%fd224, %fd223;
	@%p165 bra 	$L__BB9_24;
	setp.lt.s64 	%p166, %rd430, %rd397;
	min.s64 	%rd431, %rd430, %rd397;
	selp.f64 	%fd224, %fd223, %fd19, %p166;
$L__BB9_24:
	add.s32 	%r368, %r368, 1024;
	setp.lt.s32 	%p167, %r368, %r29;
	@%p167 bra 	$L__BB9_12;
$L__BB9_25:
	setp.lt.s32 	%p168, %r29, 256;
	@%p168 bra 	$L__BB9_70;
	// begin inline asm
	mov.u32 %r259, %laneid;
	// end inline asm
	mov.b64 	%rd409, %fd224;
	mov.b64 	{%r261, %r266}, %rd409;
	mov.b32 	%r277, 1;
	mov.b32 	%r278, 31;
	mov.b32 	%r279, -1;
	// begin inline asm
	shfl.sync.down.b32 %r260, %r261, %r277, %r278, %r279;
	// end inline asm
	// begin inline asm
	shfl.sync.down.b32 %r265, %r266, %r277, %r278, %r279;
	// end inline asm
	mov.b64 	%rd410, {%r260, %r265};
	mov.b64 	%fd23, %rd410;
	mov.b64 	{%r271, %r276}, %rd431;
	// begin inline asm
	shfl.sync.down.b32 %r270, %r271, %r277, %r278, %r279;
	// end inline asm
	// begin inline asm
	shfl.sync.down.b32 %r275, %r276, %r277, %r278, %r279;
	// end inline asm
	mov.b64 	%rd28, {%r270, %r275};
	setp.gt.s32 	%p220, %r259, 30;
	mov.u64 	%rd433, %rd431;
	mov.f64 	%fd226, %fd224;
	@%p220 bra 	$L__BB9_30;
	setp.lt.f64 	%p221, %fd224, %fd23;
	mov.u64 	%rd433, %rd28;
	mov.f64 	%fd226, %fd23;
	@%p221 bra 	$L__BB9_30;
	setp.gt.f64 	%p222, %fd224, %fd23;
	mov.u64 	%rd433, %rd431;
	mov.f64 	%fd226, %fd224;
	@%p222 bra 	$L__BB9_30;
	setp.lt.s64 	%p223, %rd431, %rd28;
	min.s64 	%rd433, %rd431, %rd28;
	selp.f64 	%fd226, %fd224, %fd23, %p223;
$L__BB9_30:
	mov.b64 	%rd411, %fd226;
	mov.b64 	{%r281, %r286}, %rd411;
	mov.b32 	%r297, 2;
	mov.b32 	%r298, 31;
	mov.b32 	%r299, -1;
	// begin inline asm
	shfl.sync.down.b32 %r280, %r281, %r297, %r298, %r299;
	// end inline asm
	// begin inline asm
	shfl.sync.down.b32 %r285, %r286, %r297, %r298, %r299;
	// end inline asm
	mov.b64 	%rd412, {%r280, %r285};
	mov.b64 	%fd26, %rd412;
	mov.b64 	{%r291, %r296}, %rd433;
	// begin inline asm
	shfl.sync.down.b32 %r290, %r291, %r297, %r298, %r299;
	// end inline asm
	// begin inline asm
	shfl.sync.down.b32 %r295, %r296, %r297, %r298, %r299;
	// end inline asm
	mov.b64 	%rd31, {%r290, %r295};
	setp.gt.s32 	%p224, %r259, 29;
	mov.u64 	%rd434, %rd433;
	mov.f64 	%fd227, %fd226;
	@%p224 bra 	$L__BB9_34;
	setp.lt.f64 	%p225, %fd226, %fd26;
	mov.u64 	%rd434, %rd31;
	mov.f64 	%fd227, %fd26;
	@%p225 bra 	$L__BB9_34;
	setp.gt.f64 	%p226, %fd226, %fd26;
	mov.u64 	%rd434, %rd433;
	mov.f64 	%fd227, %fd226;
	@%p226 bra 	$L__BB9_34;
	setp.lt.s64 	%p227, %rd433, %rd31;
	min.s64 	%rd434, %rd433, %rd31;
	selp.f64 	%fd227, %fd226, %fd26, %p227;
$L__BB9_34:
	mov.b64 	%rd413, %fd227;
	mov.b64 	{%r301, %r306}, %rd413;
	mov.b32 	%r317, 4;
	mov.b32 	%r318, 31;
	mov.b32 	%r319, -1;
	// begin inline asm
	shfl.sync.down.b32 %r300, %r301, %r317, %r318, %r319;
	// end inline asm
	// begin inline asm
	shfl.sync.down.b32 %r305, %r306, %r317, %r318, %r319;
	// end inline asm
	mov.b64 	%rd414, {%r300, %r305};
	mov.b64 	%fd29, %rd414;
	mov.b64 	{%r311, %r316}, %rd434;
	// begin inline asm
	shfl.sync.down.b32 %r310, %r311, %r317, %r318, %r319;
	// end inline asm
	// begin inline asm
	shfl.sync.down.b32 %r315, %r316, %r317, %r318, %r319;
	// end inline asm
	mov.b64 	%rd34, {%r310, %r315};
	setp.gt.s32 	%p228, %r259, 27;
	mov.u64 	%rd435, %rd434;
	mov.f64 	%fd228, %fd227;
	@%p228 bra 	$L__BB9_38;
	setp.lt.f64 	%p229, %fd227, %fd29;
	mov.u64 	%rd435, %rd34;
	mov.f64 	%fd228, %fd29;
	@%p229 bra 	$L__BB9_38;
	setp.gt.f64 	%p230, %fd227, %fd29;
	mov.u64 	%rd435, %rd434;
	mov.f64 	%fd228, %fd227;
	@%p230 bra 	$L__BB9_38;
	setp.lt.s64 	%p231, %rd434, %rd34;
	min.s64 	%rd435, %rd434, %rd34;
	selp.f64 	%fd228, %fd227, %fd29, %p231;
$L__BB9_38:
	mov.b64 	%rd415, %fd228;
	mov.b64 	{%r321, %r326}, %rd415;
	mov.b32 	%r337, 8;
	mov.b32 	%r338, 31;
	mov.b32 	%r339, -1;
	// begin inline asm
	shfl.sync.down.b32 %r320, %r321, %r337, %r338, %r339;
	// end inline asm
	// begin inline asm
	shfl.sync.down.b32 %r325, %r326, %r337, %r338, %r339;
	// end inline asm
	mov.b64 	%rd416, {%r320, %r325};
	mov.b64 	%fd32, %rd416;
	mov.b64 	{%r331, %r336}, %rd435;
	// begin inline asm
	shfl.sync.down.b32 %r330, %r331, %r337, %r338, %r339;
	// end inline asm
	// begin inline asm
	shfl.sync.down.b32 %r335, %r336, %r337, %r338, %r339;
	// end inline asm
	mov.b64 	%rd37, {%r330, %r335};
	setp.gt.s32 	%p232, %r259, 23;
	mov.u64 	%rd436, %rd435;
	mov.f64 	%fd229, %fd228;
	@%p232 bra 	$L__BB9_42;
	setp.lt.f64 	%p233, %fd228, %fd32;
	mov.u64 	%rd436, %rd37;
	mov.f64 	%fd229, %fd32;
	@%p233 bra 	$L__BB9_42;
	setp.gt.f64 	%p234, %fd228, %fd32;
	mov.u64 	%rd436, %rd435;
	mov.f64 	%fd229, %fd228;
	@%p234 bra 	$L__BB9_42;
	setp.lt.s64 	%p235, %rd435, %rd37;
	min.s64 	%rd436, %rd435, %rd37;
	selp.f64 	%fd229, %fd228, %fd32, %p235;
$L__BB9_42:
	mov.b64 	%rd417, %fd229;
	mov.b64 	{%r341, %r346}, %rd417;
	mov.b32 	%r357, 16;
	mov.b32 	%r358, 31;
	mov.b32 	%r359, -1;
	// begin inline asm
	shfl.sync.down.b32 %r340, %r341, %r357, %r358, %r359;
	// end inline asm
	// begin inline asm
	shfl.sync.down.b32 %r345, %r346, %r357, %r358, %r359;
	// end inline asm
	mov.b64 	%rd418, {%r340, %r345};
	mov.b64 	%fd35, %rd418;
	mov.b64 	{%r351, %r356}, %rd436;
	// begin inline asm
	shfl.sync.down.b32 %r350, %r351, %r357, %r358, %r359;
	// end inline asm
	// begin inline asm
	shfl.sync.down.b32 %r355, %r356, %r357, %r358, %r359;
	// end inline asm
	mov.b64 	%rd40, {%r350, %r355};
	setp.gt.s32 	%p236, %r259, 15;
	mov.u64 	%rd507, %rd436;
	mov.f64 	%fd292, %fd229;
	@%p236 bra 	$L__BB9_46;
	setp.lt.f64 	%p237, %fd229, %fd35;
	mov.u64 	%rd507, %rd40;
	mov.f64 	%fd292, %fd35;
	@%p237 bra 	$L__BB9_46;
	setp.gt.f64 	%p238, %fd229, %fd35;
	mov.u64 	%rd507, %rd436;
	mov.f64 	%fd292, %fd229;
	@%p238 bra 	$L__BB9_46;
	setp.lt.s64 	%p239, %rd436, %rd40;
	min.s64 	%rd507, %rd436, %rd40;
	selp.f64 	%fd292, %fd229, %fd35, %p239;
$L__BB9_46:
	setp.ne.s32 	%p240, %r259, 0;
	@%p240 bra 	$L__BB9_48;
	shr.u32 	%r360, %r1, 1;
	and.b32  	%r361, %r360, 496;
	mov.u32 	%r362, _ZN6thrust24THRUST_300001_SM_1000_NS8cuda_cub4core6detail5shmemE;
	add.s32 	%r363, %r362, %r361;
	st.shared.f64 	[%r363+8], %fd292;
	st.shared.u64 	[%r363+16], %rd507;
$L__BB9_48:
	bar.sync 	0;
	setp.ne.s32 	%p241, %r1, 0;
	@%p241 bra 	$L__BB9_232;
	ld.shared.f64 	%fd38, [_ZN6thrust24THRUST_300001_SM_1000_NS8cuda_cub4core6detail5shmemE+24];
	ld.shared.u64 	%rd43, [_ZN6thrust24THRUST_300001_SM_1000_NS8cuda_cub4core6detail5shmemE+32];
	setp.lt.f64 	%p242, %fd292, %fd38;
	mov.u64 	%rd438, %rd43;
	mov.f64 	%fd231, %fd38;
	@%p242 bra 	$L__BB9_52;
	setp.lt.f64 	%p243, %fd38, %fd292;
	mov.u64 	%rd438, %rd507;
	mov.f64 	%fd231, %fd292;
	@%p243 bra 	$L__BB9_52;
	setp.lt.s64 	%p244, %rd507, %rd43;
	min.s64 	%rd438, %rd507, %rd43;
	selp.f64 	%fd231, %fd292, %fd38, %p244;
$L__BB9_52:
	ld.shared.f64 	%fd41, [_ZN6thrust24THRUST_300001_SM_1000_NS8cuda_cub4core6detail5shmemE+40];
	ld.shared.u64 	%rd46, [_ZN6thrust24THRUST_300001_SM_1000_NS8cuda_cub4core6detail5shmemE+48];
	setp.lt.f64 	%p245, %fd231, %fd41;
	mov.u64 	%rd439, %rd46;
	mov.f64 	%fd232, %fd41;
	@%p245 bra 	$L__BB9_55;
	setp.lt.f64 	%p246, %fd41, %fd231;
	mov.u64 	%rd439, %rd438;
	mov.f64 	%fd232, %fd231;
	@%p246 bra 	$L__BB9_55;
	setp.lt.s64 	%p247, %rd438, %rd46;
	min.s64 	%rd439, %rd438, %rd46;
	selp.f64 	%fd232, %fd231, %fd41, %p247;
$L__BB9_55:
	ld.shared.f64 	%fd44, [_ZN6thrust24THRUST_300001_SM_1000_NS8cuda_cub4core6detail5shmemE+56];
	ld.shared.u64 	%rd49, [_ZN6thrust24THRUST_300001_SM_1000_NS8cuda_cub4core6detail5shmemE+64];
	setp.lt.f64 	%p248, %fd232, %fd44;
	mov.u64 	%rd440, %rd49;
	mov.f64 	%fd233, %fd44;
	@%p248 bra 	$L__BB9_58;
	setp.lt.f64 	%p249, %fd44, %fd232;
	mov.u64 	%rd440, %rd439;
	mov.f64 	%fd233, %fd232;
	@%p249 bra 	$L__BB9_58;
	setp.lt.s64 	%p250, %rd439, %rd49;
	min.s64 	%rd440, %rd439, %rd49;
	selp.f64 	%fd233, %fd232, %fd44, %p250;
$L__BB9_58:
	ld.shared.f64 	%fd47, [_ZN6thrust24THRUST_300001_SM_1000_NS8cuda_cub4core6detail5shmemE+72];
	ld.shared.u64 	%rd52, [_ZN6thrust24THRUST_300001_SM_1000_NS8cuda_cub4core6detail5shmemE+80];
	setp.lt.f64 	%p251, %fd233, %fd47;
	mov.u64 	%rd441, %rd52;
	mov.f64 	%fd234, %fd47;
	@%p251 bra 	$L__BB9_61;
	setp.lt.f64 	%p252, %fd47, %fd233;
	mov.u64 	%rd441, %rd440;
	mov.f64 	%fd234, %fd233;
	@%p252 bra 	$L__BB9_61;
	setp.lt.s64 	%p253, %rd440, %rd52;
	min.s64 	%rd441, %rd440, %rd52;
	selp.f64 	%fd234, %fd233, %fd47, %p253;
$L__BB9_61:
	ld.shared.f64 	%fd50, [_ZN6thrust24THRUST_300001_SM_1000_NS8cuda_cub4core6detail5shmemE+88];
	ld.shared.u64 	%rd55, [_ZN6thrust24THRUST_300001_SM_1000_NS8cuda_cub4core6detail5shmemE+96];
	setp.lt.f64 	%p254, %fd234, %fd50;
	mov.u64 	%rd442, %rd55;
	mov.f64 	%fd235, %fd50;
	@%p254 bra 	$L__BB9_64;
	setp.lt.f64 	%p255, %fd50, %fd234;
	mov.u64 	%rd442, %rd441;
	mov.f64 	%fd235, %fd234;
	@%p255 bra 	$L__BB9_64;
	setp.lt.s64 	%p256, %rd441, %rd55;
	min.s64 	%rd442, %rd441, %rd55;
	selp.f64 	%fd235, %fd234, %fd50, %p256;
$L__BB9_64:
	ld.shared.f64 	%fd53, [_ZN6thrust24THRUST_300001_SM_1000_NS8cuda_cub4core6detail5shmemE+104];
	ld.shared.u64 	%rd58, [_ZN6thrust24THRUST_300001_SM_1000_NS8cuda_cub4core6detail5shmemE+112];
	setp.lt.f64 	%p257, %fd235, %fd53;
	mov.u64 	%rd443, %rd58;
	mov.f64 	%fd236, %fd53;
	@%p257 bra 	$L__BB9_67;
	setp.lt.f64 	%p258, %fd53, %fd235;
	mov.u64 	%rd443, %rd442;
	mov.f64 	%fd236, %fd235;
	@%p258 bra 	$L__BB9_67;
	setp.lt.s64 	%p259, %rd442, %rd58;
	min.s64 	%rd443, %rd442, %rd58;
	selp.f64 	%fd236, %fd235, %fd53, %p259;
$L__BB9_67:
	ld.shared.f64 	%fd56, [_ZN6thrust24THRUST_300001_SM_1000_NS8cuda_cub4core6detail5shmemE+120];
	ld.shared.u64 	%rd61, [_ZN6thrust24THRUST_300001_SM_1000_NS8cuda_cub4core6detail5shmemE+128];
	setp.lt.f64 	%p260, %fd236, %fd56;
	mov.u64 	%rd507, %rd61;
	mov.f64 	%fd292, %fd56;
	@%p260 bra 	$L__BB9_232;
	setp.lt.f64 	%p261, %fd56, %fd236;
	mov.u64 	%rd507, %rd443;
	mov.f64 	%fd292, %fd236;
	@%p261 bra 	$L__BB9_232;
	setp.lt.s64 	%p262, %rd443, %rd61;
	min.s64 	%rd507, %rd443, %rd61;
	selp.f64 	%fd292, %fd236, %fd56, %p262;
	bra.uni 	$L__BB9_232;
$L__BB9_70:
	// begin inline asm
	mov.u32 %r146, %laneid;
	// end inline asm
	and.b32  	%r167, %r1, 992;
	add.s32 	%r168, %r167, 32;
	setp.gt.s32 	%p169, %r168, %r29;
	not.b32 	%r169, %r167;
	add.s32 	%r170, %r29, %r169;
	selp.b32 	%r165, %r170, 31, %p169;
	mov.b64 	%rd399, %fd224;
	mov.b64 	{%r148, %r153}, %rd399;
	mov.b32 	%r164, 1;
	mov.b32 	%r166, -1;
	// begin inline asm
	shfl.sync.down.b32 %r147, %r148, %r164, %r165, %r166;
	// end inline asm
	// begin inline asm
	shfl.sync.down.b32 %r152, %r153, %r164, %r165, %r166;
	// end inline asm
	mov.b64 	%rd400, {%r147, %r152};
	mov.b64 	%fd58, %rd400;
	mov.b64 	{%r158, %r163}, %rd431;
	// begin inline asm
	shfl.sync.down.b32 %r157, %r158, %r164, %r165, %r166;
	// end inline asm
	// begin inline asm
	shfl.sync.down.b32 %r162, %r163, %r164, %r165, %r166;
	// end inline asm
	mov.b64 	%rd63, {%r157, %r162};
	setp.ge.s32 	%p170, %r146, %r165;
	mov.u64 	%rd444, %rd431;
	mov.f64 	%fd237, %fd224;
	@%p170 bra 	$L__BB9_74;
	setp.lt.f64 	%p171, %fd224, %fd58;
	mov.u64 	%rd444, %rd63;
	mov.f64 	%fd237, %fd58;
	@%p171 bra 	$L__BB9_74;
	setp.gt.f64 	%p172, %fd224, %fd58;
	mov.u64 	%rd444, %rd431;
	mov.f64 	%fd237, %fd224;
	@%p172 bra 	$L__BB9_74;
	setp.lt.s64 	%p173, %rd431, %rd63;
	min.s64 	%rd444, %rd431, %rd63;
	selp.f64 	%fd237, %fd224, %fd58, %p173;
$L__BB9_74:
	mov.b64 	%rd401, %fd237;
	mov.b64 	{%r172, %r177}, %rd401;
	mov.b32 	%r188, 2;
	mov.b32 	%r190, -1;
	// begin inline asm
	shfl.sync.down.b32 %r171, %r172, %r188, %r165, %r190;
	// end inline asm
	// begin inline asm
	shfl.sync.down.b32 %r176, %r177, %r188, %r165, %r190;
	// end inline asm
	mov.b64 	%rd402, {%r171, %r176};
	mov.b64 	%fd61, %rd402;
	mov.b64 	{%r182, %r187}, %rd444;
	// begin inline asm
	shfl.sync.down.b32 %r181, %r182, %r188, %r165, %r190;
	// end inline asm
	// begin inline asm
	shfl.sync.down.b32 %r186, %r187, %r188, %r165, %r190;
	// end inline asm
	mov.b64 	%rd66, {%r181, %r186};
	add.s32 	%r191, %r146, 2;
	setp.gt.s32 	%p174, %r191, %r165;
	mov.u64 	%rd445, %rd444;
	mov.f64 	%fd238, %fd237;
	@%p174 bra 	$L__BB9_78;
	setp.lt.f64 	%p175, %fd237, %fd61;
	mov.u64 	%rd445, %rd66;
	mov.f64 	%fd238, %fd61;
	@%p175 bra 	$L__BB9_78;
	setp.gt.f64 	%p176, %fd237, %fd61;
	mov.u64 	%rd445, %rd444;
	mov.f64 	%fd238, %fd237;
	@%p176 bra 	$L__BB9_78;
	setp.lt.s64 	%p177, %rd444, %rd66;
	min.s64 	%rd445, %rd444, %rd66;
	selp.f64 	%fd238, %fd237, %fd61, %p177;
$L__BB9_78:
	mov.b64 	%rd403, %fd238;
	mov.b64 	{%r193, %r198}, %rd403;
	mov.b32 	%r209, 4;
	mov.b32 	%r211, -1;
	// begin inline asm
	shfl.sync.down.b32 %r192, %r193, %r209, %r165, %r211;
	// end inline asm
	// begin inline asm
	shfl.sync.down.b32 %r197, %r198, %r209, %r165, %r211;
	// end inline asm
	mov.b64 	%rd404, {%r192, %r197};
	mov.b64 	%fd64, %rd404;
	mov.b64 	{%r203, %r208}, %rd445;
	// begin inline asm
	shfl.sync.down.b32 %r202, %r203, %r209, %r165, %r211;
	// end inline asm
	// begin inline asm
	shfl.sync.down.b32 %r207, %r208, %r209, %r165, %r211;
	// end inline asm
	mov.b64 	%rd69, {%r202, %r207};
	add.s32 	%r212, %r146, 4;
	setp.gt.s32 	%p178, %r212, %r165;
	mov.u64 	%rd446, %rd445;
	mov.f64 	%fd239, %fd238;
	@%p178 bra 	$L__BB9_82;
	setp.lt.f64 	%p179, %fd238, %fd64;
	mov.u64 	%rd446, %rd69;
	mov.f64 	%fd239, %fd64;
	@%p179 bra 	$L__BB9_82;
	setp.gt.f64 	%p180, %fd238, %fd64;
	mov.u64 	%rd446, %rd445;
	mov.f64 	%fd239, %fd238;
	@%p180 bra 	$L__BB9_82;
	setp.lt.s64 	%p181, %rd445, %rd69;
	min.s64 	%rd446, %rd445, %rd69;
	selp.f64 	%fd239, %fd238, %fd64, %p181;
$L__BB9_82:
	mov.b64 	%rd405, %fd239;
	mov.b64 	{%r214, %r219}, %rd405;
	mov.b32 	%r230, 8;
	mov.b32 	%r232, -1;
	// begin inline asm
	shfl.sync.down.b32 %r213, %r214, %r230, %r165, %r232;
	// end inline asm
	// begin inline asm
	shfl.sync.down.b32 %r218, %r219, %r230, %r165, %r232;
	// end inline asm
	mov.b64 	%rd406, {%r213, %r218};
	mov.b64 	%fd67, %rd406;
	mov.b64 	{%r224, %r229}, %rd446;
	// begin inline asm
	shfl.sync.down.b32 %r223, %r224, %r230, %r165, %r232;
	// end inline asm
	// begin inline asm
	shfl.sync.down.b32 %r228, %r229, %r230, %r165, %r232;
	// end inline asm
	mov.b64 	%rd72, {%r223, %r228};
	add.s32 	%r233, %r146, 8;
	setp.gt.s32 	%p182, %r233, %r165;
	mov.u64 	%rd447, %rd446;
	mov.f64 	%fd240, %fd239;
	@%p182 bra 	$L__BB9_86;
	setp.lt.f64 	%p183, %fd239, %fd67;
	mov.u64 	%rd447, %rd72;
	mov.f64 	%fd240, %fd67;
	@%p183 bra 	$L__BB9_86;
	setp.gt.f64 	%p184, %fd239, %fd67;
	mov.u64 	%rd447, %rd446;
	mov.f64 	%fd240, %fd239;
	@%p184 bra 	$L__BB9_86;
	setp.lt.s64 	%p185, %rd446, %rd72;
	min.s64 	%rd447, %rd446, %rd72;
	selp.f64 	%fd240, %fd239, %fd67, %p185;
$L__BB9_86:
	mov.b64 	%rd407, %fd240;
	mov.b64 	{%r235, %r240}, %rd407;
	mov.b32 	%r251, 16;
	mov.b32 	%r253, -1;
	// begin inline asm
	shfl.sync.down.b32 %r234, %r235, %r251, %r165, %r253;
	// end inline asm
	// begin inline asm
	shfl.sync.down.b32 %r239, %r240, %r251, %r165, %r253;
	// end inline asm
	mov.b64 	%rd408, {%r234, %r239};
	mov.b64 	%fd70, %rd408;
	mov.b64 	{%r245, %r250}, %rd447;
	// begin inline asm
	shfl.sync.down.b32 %r244, %r245, %r251, %r165, %r253;
	// end inline asm
	// begin inline asm
	shfl.sync.down.b32 %r249, %r250, %r251, %r165, %r253;
	// end inline asm
	mov.b64 	%rd75, {%r244, %r249};
	add.s32 	%r254, %r146, 16;
	setp.gt.s32 	%p186, %r254, %r165;
	mov.u64 	%rd507, %rd447;
	mov.f64 	%fd292, %fd240;
	@%p186 bra 	$L__BB9_90;
	setp.lt.f64 	%p187, %fd240, %fd70;
	mov.u64 	%rd507, %rd75;
	mov.f64 	%fd292, %fd70;
	@%p187 bra 	$L__BB9_90;
	setp.gt.f64 	%p188, %fd240, %fd70;
	mov.u64 	%rd507, %rd447;
	mov.f64 	%fd292, %fd240;
	@%p188 bra 	$L__BB9_90;
	setp.lt.s64 	%p189, %rd447, %rd75;
	min.s64 	%rd507, %rd447, %rd75;
	selp.f64 	%fd292, %fd240, %fd70, %p189;
$L__BB9_90:
	setp.ne.s32 	%p190, %r146, 0;
	@%p190 bra 	$L__BB9_92;
	shr.u32 	%r255, %r1, 1;
	and.b32  	%r256, %r255, 496;
	mov.u32 	%r257, _ZN6thrust24THRUST_300001_SM_1000_NS8cuda_cub4core6detail5shmemE;
	add.s32 	%r258, %r257, %r256;
	st.shared.f64 	[%r258+8], %fd292;
	st.shared.u64 	[%r258+16], %rd507;
$L__BB9_92:
	bar.sync 	0;
	setp.ne.s32 	%p191, %r1, 0;
	@%p191 bra 	$L__BB9_232;
	setp.lt.s32 	%p192, %r29, 33;
	mov.f64 	%fd242, %fd292;
	mov.u64 	%rd449, %rd507;
	@%p192 bra 	$L__BB9_97;
	ld.shared.f64 	%fd73, [_ZN6thrust24THRUST_300001_SM_1000_NS8cuda_cub4core6detail5shmemE+24];
	ld.shared.u64 	%rd78, [_ZN6thrust24THRUST_300001_SM_1000_NS8cuda_cub4core6detail5shmemE+32];
	setp.lt.f64 	%p193, %fd292, %fd73;
	mov.f64 	%fd242, %fd73;
	mov.u64 	%rd449, %rd78;
	@%p193 bra 	$L__BB9_97;
	setp.lt.f64 	%p194, %fd73, %fd292;
	mov.f64 	%fd242, %fd292;
	mov.u64 	%rd449, %rd507;
	@%p194 bra 	$L__BB9_97;
	setp.lt.s64 	%p195, %rd507, %rd78;
	min.s64 	%rd449, %rd507, %rd78;
	selp.f64 	%fd242, %fd292, %fd73, %p195;
$L__BB9_97:
	setp.lt.s32 	%p196, %r29, 65;
	mov.f64 	%fd243, %fd242;
	mov.u64 	%rd450, %rd449;
	@%p196 bra 	$L__BB9_101;
	ld.shared.f64 	%fd76, [_ZN6thrust24THRUST_300001_SM_1000_NS8cuda_cub4core6detail5shmemE+40];
	ld.shared.u64 	%rd81, [_ZN6thrust24THRUST_300001_SM_1000_NS8cuda_cub4core6detail5shmemE+48];
	setp.lt.f64 	%p197, %fd242, %fd76;
	mov.f64 	%fd243, %fd76;
	mov.u64 	%rd450, %rd81;
	@%p197 bra 	$L__BB9_101;
	setp.lt.f64 	%p198, %fd76, %fd242;
	mov.f64 	%fd243, %fd242;
	mov.u64 	%rd450, %rd449;
	@%p198 bra 	$L__BB9_101;
	setp.lt.s64 	%p199, %rd449, %rd81;
	selp.f64 	%fd243, %fd242, %fd76, %p199;
	min.s64 	%rd450, %rd449, %rd81;
$L__BB9_101:
	setp.lt.s32 	%p200, %r29, 97;
	mov.f64 	%fd244, %fd243;
	mov.u64 	%rd451, %rd450;
	@%p200 bra 	$L__BB9_105;
	ld.shared.f64 	%fd79, [_ZN6thrust24THRUST_300001_SM_1000_NS8cuda_cub4core6detail5shmemE+56];
	ld.shared.u64 	%rd84, [_ZN6thrust24THRUST_300001_SM_1000_NS8cuda_cub4core6detail5shmemE+64];
	setp.lt.f64 	%p201, %fd243, %fd79;
	mov.f64 	%fd244, %fd79;
	mov.u64 	%rd451, %rd84;
	@%p201 bra 	$L__BB9_105;
	setp.lt.f64 	%p202, %fd79, %fd243;
	mov.f64 	%fd244, %fd243;
	mov.u64 	%rd451, %rd450;
	@%p202 bra 	$L__BB9_105;
	setp.lt.s64 	%p203, %rd450, %rd84;
	selp.f64 	%fd244, %fd243, %fd79, %p203;
	min.s64 	%rd451, %rd450, %rd84;
$L__BB9_105:
	setp.lt.s32 	%p204, %r29, 129;
	mov.f64 	%fd245, %fd244;
	mov.u64 	%rd452, %rd451;
	@%p204 bra 	$L__BB9_109;
	ld.shared.f64 	%fd82, [_ZN6thrust24THRUST_300001_SM_1000_NS8cuda_cub4core6detail5shmemE+72];
	ld.shared.u64 	%rd87, [_ZN6thrust24THRUST_300001_SM_1000_NS8cuda_cub4core6detail5shmemE+80];
	setp.lt.f64 	%p205, %fd244, %fd82;
	mov.f64 	%fd245, %fd82;
	mov.u64 	%rd452, %rd87;
	@%p205 bra 	$L__BB9_109;
	setp.lt.f64 	%p206, %fd82, %fd244;
	mov.f64 	%fd245, %fd244;
	mov.u64 	%rd452, %rd451;
	@%p206 bra 	$L__BB9_109;
	setp.lt.s64 	%p207, %rd451, %rd87;
	selp.f64 	%fd245, %fd244, %fd82, %p207;
	min.s64 	%rd452, %rd451, %rd87;
$L__BB9_109:
	setp.lt.s32 	%p208, %r29, 161;
	mov.f64 	%fd246, %fd245;
	mov.u64 	%rd453, %rd452;
	@%p208 bra 	$L__BB9_113;
	ld.shared.f64 	%fd85, [_ZN6thrust24THRUST_300001_SM_1000_NS8cuda_cub4core6detail5shmemE+88];
	ld.shared.u64 	%rd90, [_ZN6thrust24THRUST_300001_SM_1000_NS8cuda_cub4core6detail5shmemE+96];
	setp.lt.f64 	%p209, %fd245, %fd85;
	mov.f64 	%fd246, %fd85;
	mov.u64 	%rd453, %rd90;
	@%p209 bra 	$L__BB9_113;
	setp.lt.f64 	%p210, %fd85, %fd245;
	mov.f64 	%fd246, %fd245;
	mov.u64 	%rd453, %rd452;
	@%p210 bra 	$L__BB9_113;
	setp.lt.s64 	%p211, %rd452, %rd90;
	selp.f64 	%fd246, %fd245, %fd85, %p211;
	min.s64 	%rd453, %rd452, %rd90;
$L__BB9_113:
	setp.lt.s32 	%p212, %r29, 193;
	mov.f64 	%fd247, %fd246;
	mov.u64 	%rd454, %rd453;
	@%p212 bra 	$L__BB9_117;
	ld.shared.f64 	%fd88, [_ZN6thrust24THRUST_300001_SM_1000_NS8cuda_cub4core6detail5shmemE+104];
	ld.shared.u64 	%rd93, [_ZN6thrust24THRUST_300001_SM_1000_NS8cuda_cub4core6detail5shmemE+112];
	setp.lt.f64 	%p213, %fd246, %fd88;
	mov.f64 	%fd247, %fd88;
	mov.u64 	%rd454, %rd93;
	@%p213 bra 	$L__BB9_117;
	setp.lt.f64 	%p214, %fd88, %fd246;
	mov.f64 	%fd247, %fd246;
	mov.u64 	%rd454, %rd453;
	@%p214 bra 	$L__BB9_117;
	setp.lt.s64 	%p215, %rd453, %rd93;
	selp.f64 	%fd247, %fd246, %fd88, %p215;
	min.s64 	%rd454, %rd453, %rd93;
$L__BB9_117:
	setp.lt.s32 	%p216, %r29, 225;
	mov.u64 	%rd507, %rd454;
	mov.f64 	%fd292, %fd247;
	@%p216 bra 	$L__BB9_232;
	ld.shared.f64 	%fd91, [_ZN6thrust24THRUST_300001_SM_1000_NS8cuda_cub4core6detail5shmemE+120];
	ld.shared.u64 	%rd96, [_ZN6thrust24THRUST_300001_SM_1000_NS8cuda_cub4core6detail5shmemE+128];
	setp.lt.f64 	%p217, %fd247, %fd91;
	mov.u64 	%rd507, %rd96;
	mov.f64 	%fd292, %fd91;
	@%p217 bra 	$L__BB9_232;
	setp.lt.f64 	%p218, %fd91, %fd247;
	mov.u64 	%rd507, %rd454;
	mov.f64 	%fd292, %fd247;
	@%p218 bra 	$L__BB9_232;
	setp.lt.s64 	%p219, %rd454, %rd96;
	selp.f64 	%fd292, %fd247, %fd91, %p219;
	min.s64 	%rd507, %rd454, %rd96;
	bra.uni 	$L__BB9_232;
$L__BB9_121:
	mov.u32 	%r16, %tid.x;
	cvt.u64.u32 	%rd98, %r16;
	mul.wide.u32 	%rd259, %r16, 16;
	add.s64 	%rd240, %rd237, %rd259;
	// begin inline asm
	ld.global.nc.u64 %rd239, [%rd240];
	// end inline asm
	add.s64 	%rd242, %rd240, 8;
	// begin inline asm
	ld.global.nc.u64 %rd241, [%rd242];
	// end inline asm
	mov.b64 	%fd93, %rd239;
	add.s64 	%rd244, %rd240, 4096;
	// begin inline asm
	ld.global.nc.u64 %rd243, [%rd244];
	// end inline asm
	add.s64 	%rd246, %rd240, 4104;
	// begin inline asm
	ld.global.nc.u64 %rd455, [%rd246];
	// end inline asm
	mov.b64 	%fd248, %rd243;
	add.s64 	%rd248, %rd240, 8192;
	// begin inline asm
	ld.global.nc.u64 %rd247, [%rd248];
	// end inline asm
	add.s64 	%rd250, %rd240, 8200;
	// begin inline asm
	ld.global.nc.u64 %rd456, [%rd250];
	// end inline asm
	mov.b64 	%fd249, %rd247;
	add.s64 	%rd252, %rd240, 12288;
	// begin inline asm
	ld.global.nc.u64 %rd251, [%rd252];
	// end inline asm
	add.s64 	%rd254, %rd240, 12296;
	// begin inline asm
	ld.global.nc.u64 %rd457, [%rd254];
	// end inline asm
	mov.b64 	%fd250, %rd251;
	add.s64 	%rd256, %rd240, 16384;
	// begin inline asm
	ld.global.nc.u64 %rd255, [%rd256];
	// end inline asm
	add.s64 	%rd258, %rd240, 16392;
	// begin inline asm
	ld.global.nc.u64 %rd494, [%rd258];
	// end inline asm
	mov.b64 	%fd279, %rd255;
	setp.lt.f64 	%p3, %fd93, %fd248;
	@%p3 bra 	$L__BB9_123;
	setp.lt.f64 	%p4, %fd248, %fd93;
	setp.lt.s64 	%p5, %rd241, %rd455;
	or.pred  	%p6, %p4, %p5;
	selp.f64 	%fd248, %fd93, %fd248, %p6;
	selp.b64 	%rd455, %rd241, %rd455, %p6;
$L__BB9_123:
	setp.lt.f64 	%p7, %fd248, %fd249;
	@%p7 bra 	$L__BB9_125;
	setp.gt.f64 	%p8, %fd248, %fd249;
	setp.lt.s64 	%p9, %rd455, %rd456;
	or.pred  	%p10, %p8, %p9;
	selp.f64 	%fd249, %fd248, %fd249, %p10;
	selp.b64 	%rd456, %rd455, %rd456, %p10;
$L__BB9_125:
	setp.lt.f64 	%p11, %fd249, %fd250;
	@%p11 bra 	$L__BB9_127;
	setp.gt.f64 	%p12, %fd249, %fd250;
	setp.lt.s64 	%p13, %rd456, %rd457;
	or.pred  	%p14, %p12, %p13;
	selp.f64 	%fd250, %fd249, %fd250, %p14;
	selp.b64 	%rd457, %rd456, %rd457, %p14;
$L__BB9_127:
	setp.lt.f64 	%p15, %fd250, %fd279;
	@%p15 bra 	$L__BB9_129;
	setp.gt.f64 	%p16, %fd250, %fd279;
	setp.lt.s64 	%p17, %rd457, %rd494;
	or.pred  	%p18, %p16, %p17;
	selp.f64 	%fd279, %fd250, %fd279, %p18;
	selp.b64 	%rd494, %rd457, %rd494, %p18;
$L__BB9_129:
	setp.lt.u32 	%p19, %r29, 2560;
	mov.b64 	%rd473, 1280;
	@%p19 bra 	$L__BB9_165;
	add.s64 	%rd263, %rd1, -2560;
	mul.hi.u64 	%rd264, %rd263, -3689348814741910323;
	shr.u64 	%rd113, %rd264, 10;
	setp.lt.u64 	%p20, %rd263, 1280;
	mov.b64 	%rd473, 1280;
	@%p20 bra 	$L__BB9_153;
	add.s64 	%rd266, %rd113, 1;
	and.b64  	%rd459, %rd266, 36028797018963966;
	shl.b64 	%rd267, %rd98, 4;
	add.s64 	%rd268, %rd267, %rd237;
	add.s64 	%rd460, %rd268, 57352;
	mov.b64 	%rd473, 1280;
$L__BB9_132:
	add.s64 	%rd270, %rd460, -36872;
	// begin inline asm
	ld.global.nc.u64 %rd269, [%rd270];
	// end inline asm
	add.s64 	%rd272, %rd460, -36864;
	// begin inline asm
	ld.global.nc.u64 %rd463, [%rd272];
	// end inline asm
	mov.b64 	%fd253, %rd269;
	add.s64 	%rd274, %rd460, -32776;
	// begin inline asm
	ld.global.nc.u64 %rd273, [%rd274];
	// end inline asm
	add.s64 	%rd276, %rd460, -32768;
	// begin inline asm
	ld.global.nc.u64 %rd464, [%rd276];
	// end inline asm
	mov.b64 	%fd254, %rd273;
	add.s64 	%rd278, %rd460, -28680;
	// begin inline asm
	ld.global.nc.u64 %rd277, [%rd278];
	// end inline asm
	add.s64 	%rd280, %rd460, -28672;
	// begin inline asm
	ld.global.nc.u64 %rd465, [%rd280];
	// end inline asm
	mov.b64 	%fd255, %rd277;
	add.s64 	%rd282, %rd460, -24584;
	// begin inline asm
	ld.global.nc.u64 %rd281, [%rd282];
	// end inline asm
	add.s64 	%rd284, %rd460, -24576;
	// begin inline asm
	ld.global.nc.u64 %rd466, [%rd284];
	// end inline asm
	mov.b64 	%fd256, %rd281;
	add.s64 	%rd286, %rd460, -20488;
	// begin inline asm
	ld.global.nc.u64 %rd285, [%rd286];
	// end inline asm
	add.s64 	%rd288, %rd460, -20480;
	// begin inline asm
	ld.global.nc.u64 %rd467, [%rd288];
	// end inline asm
	mov.b64 	%fd257, %rd285;
	setp.lt.f64 	%p21, %fd279, %fd253;
	@%p21 bra 	$L__BB9_134;
	setp.gt.f64 	%p22, %fd279, %fd253;
	setp.lt.s64 	%p23, %rd494, %rd463;
	or.pred  	%p24, %p22, %p23;
	selp.f64 	%fd253, %fd279, %fd253, %p24;
	selp.b64 	%rd463, %rd494, %rd463, %p24;
$L__BB9_134:
	setp.lt.f64 	%p25, %fd253, %fd254;
	@%p25 bra 	$L__BB9_136;
	setp.gt.f64 	%p26, %fd253, %fd254;
	setp.lt.s64 	%p27, %rd463, %rd464;
	or.pred  	%p28, %p26, %p27;
	selp.f64 	%fd254, %fd253, %fd254, %p28;
	selp.b64 	%rd464, %rd463, %rd464, %p28;
$L__BB9_136:
	setp.lt.f64 	%p29, %fd254, %fd255;
	@%p29 bra 	$L__BB9_138;
	setp.gt.f64 	%p30, %fd254, %fd255;
	setp.lt.s64 	%p31, %rd464, %rd465;
	or.pred  	%p32, %p30, %p31;
	selp.f64 	%fd255, %fd254, %fd255, %p32;
	selp.b64 	%rd465, %rd464, %rd465, %p32;
$L__BB9_138:
	setp.lt.f64 	%p33, %fd255, %fd256;
	@%p33 bra 	$L__BB9_140;
	setp.gt.f64 	%p34, %fd255, %fd256;
	setp.lt.s64 	%p35, %rd465, %rd466;
	or.pred  	%p36, %p34, %p35;
	selp.f64 	%fd256, %fd255, %fd256, %p36;
	selp.b64 	%rd466, %rd465, %rd466, %p36;
$L__BB9_140:
	setp.lt.f64 	%p37, %fd256, %fd257;
	@%p37 bra 	$L__BB9_142;
	setp.gt.f64 	%p38, %fd256, %fd257;
	setp.lt.s64 	%p39, %rd466, %rd467;
	or.pred  	%p40, %p38, %p39;
	selp.f64 	%fd257, %fd256, %fd257, %p40;
	selp.b64 	%rd467, %rd466, %rd467, %p40;
$L__BB9_142:
	add.s64 	%rd290, %rd460, -16392;
	// begin inline asm
	ld.global.nc.u64 %rd289, [%rd290];
	// end inline asm
	add.s64 	%rd292, %rd460, -16384;
	// begin inline asm
	ld.global.nc.u64 %rd468, [%rd292];
	// end inline asm
	mov.b64 	%fd258, %rd289;
	add.s64 	%rd294, %rd460, -12296;
	// begin inline asm
	ld.global.nc.u64 %rd293, [%rd294];
	// end inline asm
	add.s64 	%rd296, %rd460, -12288;
	// begin inline asm
	ld.global.nc.u64 %rd469, [%rd296];
	// end inline asm
	mov.b64 	%fd259, %rd293;
	add.s64 	%rd298, %rd460, -8200;
	// begin inline asm
	ld.global.nc.u64 %rd297, [%rd298];
	// end inline asm
	add.s64 	%rd300, %rd460, -8192;
	// begin inline asm
	ld.global.nc.u64 %rd470, [%rd300];
	// end inline asm
	mov.b64 	%fd260, %rd297;
	add.s64 	%rd302, %rd460, -4104;
	// begin inline asm
	ld.global.nc.u64 %rd301, [%rd302];
	// end inline asm
	add.s64 	%rd304, %rd460, -4096;
	// begin inline asm
	ld.global.nc.u64 %rd471, [%rd304];
	// end inline asm
	mov.b64 	%fd261, %rd301;
	add.s64 	%rd306, %rd460, -8;
	// begin inline asm
	ld.global.nc.u64 %rd305, [%rd306];
	// end inline asm
	// begin inline asm
	ld.global.nc.u64 %rd494, [%rd460];
	// end inline asm
	mov.b64 	%fd279, %rd305;
	setp.lt.f64 	%p41, %fd257, %fd258;
	@%p41 bra 	$L__BB9_144;
	setp.gt.f64 	%p42, %fd257, %fd258;
	setp.lt.s64 	%p43, %rd467, %rd468;
	or.pred  	%p44, %p42, %p43;
	selp.f64 	%fd258, %fd257, %fd258, %p44;
	selp.b64 	%rd468, %rd467, %rd468, %p44;
$L__BB9_144:
	setp.lt.f64 	%p45, %fd258, %fd259;
	@%p45 bra 	$L__BB9_146;
	setp.gt.f64 	%p46, %fd258, %fd259;
	setp.lt.s64 	%p47, %rd468, %rd469;
	or.pred  	%p48, %p46, %p47;
	selp.f64 	%fd259, %fd258, %fd259, %p48;
	selp.b64 	%rd469, %rd468, %rd469, %p48;
$L__BB9_146:
	setp.lt.f64 	%p49, %fd259, %fd260;
	@%p49 bra 	$L__BB9_148;
	setp.gt.f64 	%p50, %fd259, %fd260;
	setp.lt.s64 	%p51, %rd469, %rd470;
	or.pred  	%p52, %p50, %p51;
	selp.f64 	%fd260, %fd259, %fd260, %p52;
	selp.b64 	%rd470, %rd469, %rd470, %p52;
$L__BB9_148:
	setp.lt.f64 	%p53, %fd260, %fd261;
	@%p53 bra 	$L__BB9_150;
	setp.gt.f64 	%p54, %fd260, %fd261;
	setp.lt.s64 	%p55, %rd470, %rd471;
	or.pred  	%p56, %p54, %p55;
	selp.f64 	%fd261, %fd260, %fd261, %p56;
	selp.b64 	%rd471, %rd470, %rd471, %p56;
$L__BB9_150:
	setp.lt.f64 	%p57, %fd261, %fd279;
	@%p57 bra 	$L__BB9_152;
	setp.gt.f64 	%p58, %fd261, %fd279;
	setp.lt.s64 	%p59, %rd471, %rd494;
	or.pred  	%p60, %p58, %p59;
	selp.f64 	%fd279, %fd261, %fd279, %p60;
	selp.b64 	%rd494, %rd471, %rd494, %p60;
$L__BB9_152:
	add.s64 	%rd473, %rd473, 2560;
	add.s64 	%rd460, %rd460, 40960;
	add.s64 	%rd459, %rd459, -2;
	setp.ne.s64 	%p61, %rd459, 0;
	@%p61 bra 	$L__BB9_132;
$L__BB9_153:
	and.b64  	%rd309, %rd113, 1;
	setp.eq.b64 	%p62, %rd309, 1;
	@%p62 bra 	$L__BB9_165;
	shl.b64 	%rd330, %rd473, 4;
	add.s64 	%rd311, %rd240, %rd330;
	// begin inline asm
	ld.global.nc.u64 %rd310, [%rd311];
	// end inline asm
	add.s64 	%rd313, %rd311, 8;
	// begin inline asm
	ld.global.nc.u64 %rd477, [%rd313];
	// end inline asm
	mov.b64 	%fd265, %rd310;
	add.s64 	%rd315, %rd311, 4096;
	// begin inline asm
	ld.global.nc.u64 %rd314, [%rd315];
	// end inline asm
	add.s64 	%rd317, %rd311, 4104;
	// begin inline asm
	ld.global.nc.u64 %rd478, [%rd317];
	// end inline asm
	mov.b64 	%fd266, %rd314;
	add.s64 	%rd319, %rd311, 8192;
	// begin inline asm
	ld.global.nc.u64 %rd318, [%rd319];
	// end inline asm
	add.s64 	%rd321, %rd311, 8200;
	// begin inline asm
	ld.global.nc.u64 %rd479, [%rd321];
	// end inline asm
	mov.b64 	%fd267, %rd318;
	add.s64 	%rd323, %rd311, 12288;
	// begin inline asm
	ld.global.nc.u64 %rd322, [%rd323];
	// end inline asm
	add.s64 	%rd325, %rd311, 12296;
	// begin inline asm
	ld.global.nc.u64 %rd480, [%rd325];
	// end inline asm
	mov.b64 	%fd268, %rd322;
	add.s64 	%rd327, %rd311, 16384;
	// begin inline asm
	ld.global.nc.u64 %rd326, [%rd327];
	// end inline asm
	add.s64 	%rd329, %rd311, 16392;
	// begin inline asm
	ld.global.nc.u64 %rd481, [%rd329];
	// end inline asm
	mov.b64 	%fd269, %rd326;
	setp.lt.f64 	%p63, %fd279, %fd265;
	@%p63 bra 	$L__BB9_156;
	setp.gt.f64 	%p64, %fd279, %fd265;
	setp.lt.s64 	%p65, %rd494, %rd477;
	or.pred  	%p66, %p64, %p65;
	selp.f64 	%fd265, %fd279, %fd265, %p66;
	selp.b64 	%rd477, %rd494, %rd477, %p66;
$L__BB9_156:
	setp.lt.f64 	%p67, %fd265, %fd266;
	@%p67 bra 	$L__BB9_158;
	setp.gt.f64 	%p68, %fd265, %fd266;
	setp.lt.s64 	%p69, %rd477, %rd478;
	or.pred  	%p70, %p68, %p69;
	selp.f64 	%fd266, %fd265, %fd266, %p70;
	selp.b64 	%rd478, %rd477, %rd478, %p70;
$L__BB9_158:
	setp.lt.f64 	%p71, %fd266, %fd267;
	@%p71 bra 	$L__BB9_160;
	setp.gt.f64 	%p72, %fd266, %fd267;
	setp.lt.s64 	%p73, %rd478, %rd479;
	or.pred  	%p74, %p72, %p73;
	selp.f64 	%fd267, %fd266, %fd267, %p74;
	selp.b64 	%rd479, %rd478, %rd479, %p74;
$L__BB9_160:
	setp.lt.f64 	%p75, %fd267, %fd268;
	@%p75 bra 	$L__BB9_162;
	setp.gt.f64 	%p76, %fd267, %fd268;
	setp.lt.s64 	%p77, %rd479, %rd480;
	or.pred  	%p78, %p76, %p77;
	selp.f64 	%fd268, %fd267, %fd268, %p78;
	selp.b64 	%rd480, %rd479, %rd480, %p78;
$L__BB9_162:
	setp.lt.f64 	%p79, %fd268, %fd269;
	@%p79 bra 	$L__BB9_164;
	setp.gt.f64 	%p80, %fd268, %fd269;
	setp.lt.s64 	%p81, %rd480, %rd481;
	or.pred  	%p82, %p80, %p81;
	selp.f64 	%fd269, %fd268, %fd269, %p82;
	selp.b64 	%rd481, %rd480, %rd481, %p82;
$L__BB9_164:
	add.s64 	%rd473, %rd473, 1280;
	mov.u64 	%rd494, %rd481;
	mov.f64 	%fd279, %fd269;
$L__BB9_165:
	cvt.s64.s32 	%rd331, %r29;
	setp.ge.s64 	%p83, %rd473, %rd331;
	@%p83 bra 	$L__BB9_188;
	cvt.u32.u64 	%r17, %rd473;
	sub.s32 	%r18, %r29, %r17;
	setp.ge.s32 	%p84, %r16, %r18;
	@%p84 bra 	$L__BB9_188;
	not.b32 	%r30, %r16;
	add.s32 	%r31, %r29, %r30;
	sub.s32 	%r19, %r31, %r17;
	and.b32  	%r32, %r19, 768;
	setp.eq.s32 	%p85, %r32, 768;
	mov.u32 	%r372, %r16;
	@%p85 bra 	$L__BB9_173;
	cvt.u64.u32 	%rd333, %r16;
	add.s64 	%rd334, %rd473, %rd333;
	shl.b64 	%rd335, %rd334, 4;
	add.s64 	%rd484, %rd237, %rd335;
	shr.u32 	%r33, %r19, 8;
	add.s32 	%r34, %r33, 1;
	and.b32  	%r35, %r34, 3;
	neg.s32 	%r370, %r35;
	mov.u32 	%r372, %r16;
$L__BB9_169:
	.pragma "nounroll";
	mov.u64 	%rd177, %rd494;
	mov.f64 	%fd155, %fd279;
	// begin inline asm
	ld.global.nc.u64 %rd336, [%rd484];
	// end inline asm
	add.s64 	%rd339, %rd484, 8;
	// begin inline asm
	ld.global.nc.u64 %rd338, [%rd339];
	// end inline asm
	mov.b64 	%fd156, %rd336;
	setp.lt.f64 	%p86, %fd155, %fd156;
	mov.f64 	%fd279, %fd156;
	mov.u64 	%rd494, %rd338;
	@%p86 bra 	$L__BB9_172;
	setp.gt.f64 	%p87, %fd155, %fd156;
	mov.f64 	%fd279, %fd155;
	mov.u64 	%rd494, %rd177;
	@%p87 bra 	$L__BB9_172;
	setp.lt.s64 	%p88, %rd177, %rd338;
	selp.f64 	%fd279, %fd155, %fd156, %p88;
	min.s64 	%rd494, %rd177, %rd338;
$L__BB9_172:
	add.s32 	%r372, %r372, 256;
	add.s64 	%rd484, %rd484, 4096;
	add.s32 	%r370, %r370, 1;
	setp.ne.s32 	%p89, %r370, 0;
	@%p89 bra 	$L__BB9_169;
$L__BB9_173:
	setp.lt.u32 	%p90, %r19, 768;
	@%p90 bra 	$L__BB9_188;
	cvt.u64.u32 	%rd340, %r372;
	add.s64 	%rd341, %rd473, %rd340;
	shl.b64 	%rd342, %rd341, 4;
	add.s64 	%rd343, %rd342, %rd237;
	add.s64 	%rd489, %rd343, 12296;
$L__BB9_175:
	add.s64 	%rd345, %rd489, -12296;
	// begin inline asm
	ld.global.nc.u64 %rd344, [%rd345];
	// end inline asm
	add.s64 	%rd347, %rd489, -12288;
	// begin inline asm
	ld.global.nc.u64 %rd346, [%rd347];
	// end inline asm
	mov.b64 	%fd162, %rd344;
	setp.lt.f64 	%p91, %fd279, %fd162;
	mov.f64 	%fd276, %fd162;
	mov.u64 	%rd491, %rd346;
	@%p91 bra 	$L__BB9_178;
	setp.gt.f64 	%p92, %fd279, %fd162;
	mov.f64 	%fd276, %fd279;
	mov.u64 	%rd491, %rd494;
	@%p92 bra 	$L__BB9_178;
	setp.lt.s64 	%p93, %rd494, %rd346;
	selp.f64 	%fd276, %fd279, %fd162, %p93;
	min.s64 	%rd491, %rd494, %rd346;
$L__BB9_178:
	add.s64 	%rd349, %rd489, -8200;
	// begin inline asm
	ld.global.nc.u64 %rd348, [%rd349];
	// end inline asm
	add.s64 	%rd351, %rd489, -8192;
	// begin inline asm
	ld.global.nc.u64 %rd350, [%rd351];
	// end inline asm
	mov.b64 	%fd165, %rd348;
	setp.lt.f64 	%p94, %fd276, %fd165;
	mov.f64 	%fd277, %fd165;
	mov.u64 	%rd492, %rd350;
	@%p94 bra 	$L__BB9_181;
	setp.gt.f64 	%p95, %fd276, %fd165;
	mov.f64 	%fd277, %fd276;
	mov.u64 	%rd492, %rd491;
	@%p95 bra 	$L__BB9_181;
	setp.lt.s64 	%p96, %rd491, %rd350;
	selp.f64 	%fd277, %fd276, %fd165, %p96;
	min.s64 	%rd492, %rd491, %rd350;
$L__BB9_181:
	add.s64 	%rd353, %rd489, -4104;
	// begin inline asm
	ld.global.nc.u64 %rd352, [%rd353];
	// end inline asm
	add.s64 	%rd355, %rd489, -4096;
	// begin inline asm
	ld.global.nc.u64 %rd354, [%rd355];
	// end inline asm
	mov.b64 	%fd168, %rd352;
	setp.lt.f64 	%p97, %fd277, %fd168;
	mov.f64 	%fd278, %fd168;
	mov.u64 	%rd493, %rd354;
	@%p97 bra 	$L__BB9_184;
	setp.gt.f64 	%p98, %fd277, %fd168;
	mov.f64 	%fd278, %fd277;
	mov.u64 	%rd493, %rd492;
	@%p98 bra 	$L__BB9_184;
	setp.lt.s64 	%p99, %rd492, %rd354;
	selp.f64 	%fd278, %fd277, %fd168, %p99;
	min.s64 	%rd493, %rd492, %rd354;
$L__BB9_184:
	add.s64 	%rd357, %rd489, -8;
	// begin inline asm
	ld.global.nc.u64 %rd356, [%rd357];
	// end inline asm
	// begin inline asm
	ld.global.nc.u64 %rd358, [%rd489];
	// end inline asm
	mov.b64 	%fd171, %rd356;
	setp.lt.f64 	%p100, %fd278, %fd171;
	mov.f64 	%fd279, %fd171;
	mov.u64 	%rd494, %rd358;
	@%p100 bra 	$L__BB9_187;
	setp.gt.f64 	%p101, %fd278, %fd171;
	mov.f64 	%fd279, %fd278;
	mov.u64 	%rd494, %rd493;
	@%p101 bra 	$L__BB9_187;
	setp.lt.s64 	%p102, %rd493, %rd358;
	selp.f64 	%fd279, %fd278, %fd171, %p102;
	min.s64 	%rd494, %rd493, %rd358;
$L__BB9_187:
	add.s32 	%r372, %r372, 1024;
	add.s64 	%rd489, %rd489, 16384;
	setp.lt.s32 	%p103, %r372, %r18;
	@%p103 bra 	$L__BB9_175;
$L__BB9_188:
	// begin inline asm
	mov.u32 %r36, %laneid;
	// end inline asm
	mov.b64 	%rd360, %fd279;
	mov.b64 	{%r38, %r43}, %rd360;
	mov.b32 	%r54, 1;
	mov.b32 	%r55, 31;
	mov.b32 	%r56, -1;
	// begin inline asm
	shfl.sync.down.b32 %r37, %r38, %r54, %r55, %r56;
	// end inline asm
	// begin inline asm
	shfl.sync.down.b32 %r42, %r43, %r54, %r55, %r56;
	// end inline asm
	mov.b64 	%rd361, {%r37, %r42};
	mov.b64 	%fd175, %rd361;
	mov.b64 	{%r48, %r53}, %rd494;
	// begin inline asm
	shfl.sync.down.b32 %r47, %r48, %r54, %r55, %r56;
	// end inline asm
	// begin inline asm
	shfl.sync.down.b32 %r52, %r53, %r54, %r55, %r56;
	// end inline asm
	mov.b64 	%rd201, {%r47, %r52};
	setp.gt.s32 	%p104, %r36, 30;
	mov.f64 	%fd281, %fd279;
	mov.u64 	%rd496, %rd494;
	@%p104 bra 	$L__BB9_192;
	setp.lt.f64 	%p105, %fd279, %fd175;
	mov.f64 	%fd281, %fd175;
	mov.u64 	%rd496, %rd201;
	@%p105 bra 	$L__BB9_192;
	setp.gt.f64 	%p106, %fd279, %fd175;
	mov.f64 	%fd281, %fd279;
	mov.u64 	%rd496, %rd494;
	@%p106 bra 	$L__BB9_192;
	setp.lt.s64 	%p107, %rd494, %rd201;
	selp.f64 	%fd281, %fd279, %fd175, %p107;
	min.s64 	%rd496, %rd494, %rd201;
$L__BB9_192:
	mov.b64 	%rd362, %fd281;
	mov.b64 	{%r58, %r63}, %rd362;
	mov.b32 	%r74, 2;
	mov.b32 	%r75, 31;
	mov.b32 	%r76, -1;
	// begin inline asm
	shfl.sync.down.b32 %r57, %r58, %r74, %r75, %r76;
	// end inline asm
	// begin inline asm
	shfl.sync.down.b32 %r62, %r63, %r74, %r75, %r76;
	// end inline asm
	mov.b64 	%rd363, {%r57, %r62};
	mov.b64 	%fd178, %rd363;
	mov.b64 	{%r68, %r73}, %rd496;
	// begin inline asm
	shfl.sync.down.b32 %r67, %r68, %r74, %r75, %r76;
	// end inline asm
	// begin inline asm
	shfl.sync.down.b32 %r72, %r73, %r74, %r75, %r76;
	// end inline asm
	mov.b64 	%rd204, {%r67, %r72};
	setp.gt.s32 	%p108, %r36, 29;
	mov.f64 	%fd282, %fd281;
	mov.u64 	%rd497, %rd496;
	@%p108 bra 	$L__BB9_196;
	setp.lt.f64 	%p109, %fd281, %fd178;
	mov.f64 	%fd282, %fd178;
	mov.u64 	%rd497, %rd204;
	@%p109 bra 	$L__BB9_196;
	setp.gt.f64 	%p110, %fd281, %fd178;
	mov.f64 	%fd282, %fd281;
	mov.u64 	%rd497, %rd496;
	@%p110 bra 	$L__BB9_196;
	setp.lt.s64 	%p111, %rd496, %rd204;
	selp.f64 	%fd282, %fd281, %fd178, %p111;
	min.s64 	%rd497, %rd496, %rd204;
$L__BB9_196:
	mov.b64 	%rd364, %fd282;
	mov.b64 	{%r78, %r83}, %rd364;
	mov.b32 	%r94, 4;
	mov.b32 	%r95, 31;
	mov.b32 	%r96, -1;
	// begin inline asm
	shfl.sync.down.b32 %r77, %r78, %r94, %r95, %r96;
	// end inline asm
	// begin inline asm
	shfl.sync.down.b32 %r82, %r83, %r94, %r95, %r96;
	// end inline asm
	mov.b64 	%rd365, {%r77, %r82};
	mov.b64 	%fd181, %rd365;
	mov.b64 	{%r88, %r93}, %rd497;
	// begin inline asm
	shfl.sync.down.b32 %r87, %r88, %r94, %r95, %r96;
	// end inline asm
	// begin inline asm
	shfl.sync.down.b32 %r92, %r93, %r94, %r95, %r96;
	// end inline asm
	mov.b64 	%rd207, {%r87, %r92};
	setp.gt.s32 	%p112, %r36, 27;
	mov.f64 	%fd283, %fd282;
	mov.u64 	%rd498, %rd497;
	@%p112 bra 	$L__BB9_200;
	setp.lt.f64 	%p113, %fd282, %fd181;
	mov.f64 	%fd283, %fd181;
	mov.u64 	%rd498, %rd207;
	@%p113 bra 	$L__BB9_200;
	setp.gt.f64 	%p114, %fd282, %fd181;
	mov.f64 	%fd283, %fd282;
	mov.u64 	%rd498, %rd497;
	@%p114 bra 	$L__BB9_200;
	setp.lt.s64 	%p115, %rd497, %rd207;
	selp.f64 	%fd283, %fd282, %fd181, %p115;
	min.s64 	%rd498, %rd497, %rd207;
$L__BB9_200:
	mov.b64 	%rd366, %fd283;
	mov.b64 	{%r98, %r103}, %rd366;
	mov.b32 	%r114, 8;
	mov.b32 	%r115, 31;
	mov.b32 	%r116, -1;
	// begin inline asm
	shfl.sync.down.b32 %r97, %r98, %r114, %r115, %r116;
	// end inline asm
	// begin inline asm
	shfl.sync.down.b32 %r102, %r103, %r114, %r115, %r116;
	// end inline asm
	mov.b64 	%rd367, {%r97, %r102};
	mov.b64 	%fd184, %rd367;
	mov.b64 	{%r108, %r113}, %rd498;
	// begin inline asm
	shfl.sync.down.b32 %r107, %r108, %r114, %r115, %r116;
	// end inline asm
	// begin inline asm
	shfl.sync.down.b32 %r112, %r113, %r114, %r115, %r116;
	// end inline asm
	mov.b64 	%rd210, {%r107, %r112};
	setp.gt.s32 	%p116, %r36, 23;
	mov.f64 	%fd284, %fd283;
	mov.u64 	%rd499, %rd498;
	@%p116 bra 	$L__BB9_204;
	setp.lt.f64 	%p117, %fd283, %fd184;
	mov.f64 	%fd284, %fd184;
	mov.u64 	%rd499, %rd210;
	@%p117 bra 	$L__BB9_204;
	setp.gt.f64 	%p118, %fd283, %fd184;
	mov.f64 	%fd284, %fd283;
	mov.u64 	%rd499, %rd498;
	@%p118 bra 	$L__BB9_204;
	setp.lt.s64 	%p119, %rd498, %rd210;
	selp.f64 	%fd284, %fd283, %fd184, %p119;
	min.s64 	%rd499, %rd498, %rd210;
$L__BB9_204:
	mov.b64 	%rd368, %fd284;
	mov.b64 	{%r118, %r123}, %rd368;
	mov.b32 	%r134, 16;
	mov.b32 	%r135, 31;
	mov.b32 	%r136, -1;
	// begin inline asm
	shfl.sync.down.b32 %r117, %r118, %r134, %r135, %r136;
	// end inline asm
	// begin inline asm
	shfl.sync.down.b32 %r122, %r123, %r134, %r135, %r136;
	// end inline asm
	mov.b64 	%rd369, {%r117, %r122};
	mov.b64 	%fd187, %rd369;
	mov.b64 	{%r128, %r133}, %rd499;
	// begin inline asm
	shfl.sync.down.b32 %r127, %r128, %r134, %r135, %r136;
	// end inline asm
	// begin inline asm
	shfl.sync.down.b32 %r132, %r133, %r134, %r135, %r136;
	// end inline asm
	mov.b64 	%rd213, {%r127, %r132};
	setp.gt.s32 	%p120, %r36, 15;
	mov.f64 	%fd292, %fd284;
	mov.u64 	%rd507, %rd499;
	@%p120 bra 	$L__BB9_208;
	setp.lt.f64 	%p121, %fd284, %fd187;
	mov.f64 	%fd292, %fd187;
	mov.u64 	%rd507, %rd213;
	@%p121 bra 	$L__BB9_208;
	setp.gt.f64 	%p122, %fd284, %fd187;
	mov.f64 	%fd292, %fd284;
	mov.u64 	%rd507, %rd499;
	@%p122 bra 	$L__BB9_208;
	setp.lt.s64 	%p123, %rd499, %rd213;
	selp.f64 	%fd292, %fd284, %fd187, %p123;
	min.s64 	%rd507, %rd499, %rd213;
$L__BB9_208:
	setp.ne.s32 	%p124, %r36, 0;
	@%p124 bra 	$L__BB9_210;
	shr.u32 	%r137, %r16, 1;
	and.b32  	%r138, %r137, 496;
	mov.u32 	%r139, _ZN6thrust24THRUST_300001_SM_1000_NS8cuda_cub4core6detail5shmemE;
	add.s32 	%r140, %r139, %r138;
	st.shared.f64 	[%r140+8], %fd292;
	st.shared.u64 	[%r140+16], %rd507;
$L__BB9_210:
	bar.sync 	0;
	setp.ne.s32 	%p125, %r16, 0;
	@%p125 bra 	$L__BB9_232;
	ld.shared.f64 	%fd190, [_ZN6thrust24THRUST_300001_SM_1000_NS8cuda_cub4core6detail5shmemE+24];
	ld.shared.u64 	%rd216, [_ZN6thrust24THRUST_300001_SM_1000_NS8cuda_cub4core6detail5shmemE+32];
	setp.lt.f64 	%p126, %fd292, %fd190;
	mov.f64 	%fd286, %fd190;
	mov.u64 	%rd501, %rd216;
	@%p126 bra 	$L__BB9_214;
	setp.lt.f64 	%p127, %fd190, %fd292;
	mov.f64 	%fd286, %fd292;
	mov.u64 	%rd501, %rd507;
	@%p127 bra 	$L__BB9_214;
	setp.lt.s64 	%p128, %rd507, %rd216;
	selp.f64 	%fd286, %fd292, %fd190, %p128;
	min.s64 	%rd501, %rd507, %rd216;
$L__BB9_214:
	ld.shared.f64 	%fd193, [_ZN6thrust24THRUST_300001_SM_1000_NS8cuda_cub4core6detail5shmemE+40];
	ld.shared.u64 	%rd219, [_ZN6thrust24THRUST_300001_SM_1000_NS8cuda_cub4core6detail5shmemE+48];
	setp.lt.f64 	%p129, %fd286, %fd193;
	mov.f64 	%fd287, %fd193;
	mov.u64 	%rd502, %rd219;
	@%p129 bra 	$L__BB9_217;
	setp.lt.f64 	%p130, %fd193, %fd286;
	mov.f64 	%fd287, %fd286;
	mov.u64 	%rd502, %rd501;
	@%p130 bra 	$L__BB9_217;
	setp.lt.s64 	%p131, %rd501, %rd219;
	selp.f64 	%fd287, %fd286, %fd193, %p131;
	min.s64 	%rd502, %rd501, %rd219;
$L__BB9_217:
	ld.shared.f64 	%fd196, [_ZN6thrust24THRUST_300001_SM_1000_NS8cuda_cub4core6detail5shmemE+56];
	ld.shared.u64 	%rd222, [_ZN6thrust24THRUST_300001_SM_1000_NS8cuda_cub4core6detail5shmemE+64];
	setp.lt.f64 	%p132, %fd287, %fd196;
	mov.f64 	%fd288, %fd196;
	mov.u64 	%rd503, %rd222;
	@%p132 bra 	$L__BB9_220;
	setp.lt.f64 	%p133, %fd196, %fd287;
	mov.f64 	%fd288, %fd287;
	mov.u64 	%rd503, %rd502;
	@%p133 bra 	$L__BB9_220;
	setp.lt.s64 	%p134, %rd502, %rd222;
	selp.f64 	%fd288, %fd287, %fd196, %p134;
	min.s64 	%rd503, %rd502, %rd222;
$L__BB9_220:
	ld.shared.f64 	%fd199, [_ZN6thrust24THRUST_300001_SM_1000_NS8cuda_cub4core6detail5shmemE+72];
	ld.shared.u64 	%rd225, [_ZN6thrust24THRUST_300001_SM_1000_NS8cuda_cub4core6detail5shmemE+80];
	setp.lt.f64 	%p135, %fd288, %fd199;
	mov.f64 	%fd289, %fd199;
	mov.u64 	%rd504, %rd225;
	@%p135 bra 	$L__BB9_223;
	setp.lt.f64 	%p136, %fd199, %fd288;
	mov.f64 	%fd289, %fd288;
	mov.u64 	%rd504, %rd503;
	@%p136 bra 	$L__BB9_223;
	setp.lt.s64 	%p137, %rd503, %rd225;
	selp.f64 	%fd289, %fd288, %fd199, %p137;
	min.s64 	%rd504, %rd503, %rd225;
$L__BB9_223:
	ld.shared.f64 	%fd202, [_ZN6thrust24THRUST_300001_SM_1000_NS8cuda_cub4core6detail5shmemE+88];
	ld.shared.u64 	%rd228, [_ZN6thrust24THRUST_300001_SM_1000_NS8cuda_cub4core6detail5shmemE+96];
	setp.lt.f64 	%p138, %fd289, %fd202;
	mov.f64 	%fd290, %fd202;
	mov.u64 	%rd505, %rd228;
	@%p138 bra 	$L__BB9_226;
	setp.lt.f64 	%p139, %fd202, %fd289;
	mov.f64 	%fd290, %fd289;
	mov.u64 	%rd505, %rd504;
	@%p139 bra 	$L__BB9_226;
	setp.lt.s64 	%p140, %rd504, %rd228;
	selp.f64 	%fd290, %fd289, %fd202, %p140;
	min.s64 	%rd505, %rd504, %rd228;
$L__BB9_226:
	ld.shared.f64 	%fd205, [_ZN6thrust24THRUST_300001_SM_1000_NS8cuda_cub4core6detail5shmemE+104];
	ld.shared.u64 	%rd231, [_ZN6thrust24THRUST_300001_SM_1000_NS8cuda_cub4core6detail5shmemE+112];
	setp.lt.f64 	%p141, %fd290, %fd205;
	mov.f64 	%fd291, %fd205;
	mov.u64 	%rd506, %rd231;
	@%p141 bra 	$L__BB9_229;
	setp.lt.f64 	%p142, %fd205, %fd290;
	mov.f64 	%fd291, %fd290;
	mov.u64 	%rd506, %rd505;
	@%p142 bra 	$L__BB9_229;
	setp.lt.s64 	%p143, %rd505, %rd231;
	selp.f64 	%fd291, %fd290, %fd205, %p143;
	min.s64 	%rd506, %rd505, %rd231;
$L__BB9_229:
	ld.shared.f64 	%fd208, [_ZN6thrust24THRUST_300001_SM_1000_NS8cuda_cub4core6detail5shmemE+120];
	ld.shared.u64 	%rd234, [_ZN6thrust24THRUST_300001_SM_1000_NS8cuda_cub4core6detail5shmemE+128];
	setp.lt.f64 	%p144, %fd291, %fd208;
	mov.u64 	%rd507, %rd234;
	mov.f64 	%fd292, %fd208;
	@%p144 bra 	$L__BB9_232;
	setp.lt.f64 	%p145, %fd208, %fd291;
	mov.u64 	%rd507, %rd506;
	mov.f64 	%fd292, %fd291;
	@%p145 bra 	$L__BB9_232;
	setp.lt.s64 	%p146, %rd506, %rd234;
	selp.f64 	%fd292, %fd291, %fd208, %p146;
	min.s64 	%rd507, %rd506, %rd234;
$L__BB9_232:
	mov.u32 	%r364, %tid.x;
	setp.ne.s32 	%p263, %r364, 0;
	@%p263 bra 	$L__BB9_234;
	ld.param.u64 	%rd420, [_ZN6thrust24THRUST_300001_SM_1000_NS8cuda_cub4core6detail13_kernel_agentINS1_8__reduce11ReduceAgentIPN4cuda3std3__45tupleIJdlEEESC_SB_lNS1_9__extrema9arg_max_fIdlNS9_4lessIdEEEEEEJSC_SC_iSH_EEEvDpT0__param_1];
	cvta.to.global.u64 	%rd419, %rd420;
	st.global.f64 	[%rd419], %fd292;
	st.global.u64 	[%rd419+8], %rd507;
$L__BB9_234:
	ret;

}
	// .globl	_ZN3cub18CUB_300001_SM_10006detail11EmptyKernelIvEEvv
.visible .entry _ZN3cub18CUB_300001_SM_10006detail11EmptyKernelIvEEvv()
{


	ret;

}
	// .globl	_ZN3cub18CUB_300001_SM_10006detail8for_each13static_kernelINS2_12policy_hub_t12policy_500_tEmN6thrust24THRUST_300001_SM_1000_NS8cuda_cub20__uninitialized_fill7functorINS7_10device_ptrIdEEdEEEEvT0_T1_
.visible .entry _ZN3cub18CUB_300001_SM_10006detail8for_each13static_kernelINS2_12policy_hub_t12policy_500_tEmN6thrust24THRUST_300001_SM_1000_NS8cuda_cub20__uninitialized_fill7functorINS7_10device_ptrIdEEdEEEEvT0_T1_(
	.param .u64 _ZN3cub18CUB_300001_SM_10006detail8for_each13static_kernelINS2_12policy_hub_t12policy_500_tEmN6thrust24THRUST_300001_SM_1000_NS8cuda_cub20__uninitialized_fill7functorINS7_10device_ptrIdEEdEEEEvT0_T1__param_0,
	.param .align 8 .b8 _ZN3cub18CUB_300001_SM_10006detail8for_each13static_kernelINS2_12policy_hub_t12policy_500_tEmN6thrust24THRUST_300001_SM_1000_NS8cuda_cub20__uninitialized_fill7functorINS7_10device_ptrIdEEdEEEEvT0_T1__param_1[16]
)
.maxntid 256
{
	.reg .pred 	%p<4>;
	.reg .b32 	%r<5>;
	.reg .b64 	%rd<16>;
	.reg .b64 	%fd<3>;

	ld.param.f64 	%fd2, [_ZN3cub18CUB_300001_SM_10006detail8for_each13static_kernelINS2_12policy_hub_t12policy_500_tEmN6thrust24THRUST_300001_SM_1000_NS8cuda_cub20__uninitialized_fill7functorINS7_10device_ptrIdEEdEEEEvT0_T1__param_1+8];
	ld.param.u64 	%rd4, [_ZN3cub18CUB_300001_SM_10006detail8for_each13static_kernelINS2_12policy_hub_t12policy_500_tEmN6thrust24THRUST_300001_SM_1000_NS8cuda_cub20__uninitialized_fill7functorINS7_10device_ptrIdEEdEEEEvT0_T1__param_1];
	ld.param.u64 	%rd5, [_ZN3cub18CUB_300001_SM_10006detail8for_each13static_kernelINS2_12policy_hub_t12policy_500_tEmN6thrust24THRUST_300001_SM_1000_NS8cuda_cub20__uninitialized_fill7functorINS7_10device_ptrIdEEdEEEEvT0_T1__param_0];
	mov.u32 	%r2, %ctaid.x;
	mul.wide.u32 	%rd1, %r2, 512;
	sub.s64 	%rd2, %rd5, %rd1;
	setp.lt.u64 	%p1, %rd2, 512;
	@%p1 bra 	$L__BB11_2;
	mov.u32 	%r4, %tid.x;
	cvta.to.global.u64 	%rd11, %rd4;
	cvt.u64.u32 	%rd12, %r4;
	add.s64 	%rd13, %rd1, %rd12;
	shl.b64 	%rd14, %rd13, 3;
	add.s64 	%rd15, %rd11, %rd14;
	st.global.f64 	[%rd15], %fd2;
	st.global.f64 	[%rd15+2048], %fd2;
	bra.uni 	$L__BB11_6;
$L__BB11_2:
	cvta.to.global.u64 	%rd6, %rd4;
	mov.u32 	%r1, %tid.x;
	cvt.u64.u32 	%rd7, %r1;
	setp.le.u64 	%p2, %rd2, %rd7;
	add.s64 	%rd8, %rd1, %rd7;
	shl.b64 	%rd9, %rd8, 3;
	add.s64 	%rd3, %rd6, %rd9;
	@%p2 bra 	$L__BB11_4;
	st.global.f64 	[%rd3], %fd2;
$L__BB11_4:
	add.s32 	%r3, %r1, 256;
	cvt.u64.u32 	%rd10, %r3;
	setp.le.u64 	%p3, %rd2, %rd10;
	@%p3 bra 	$L__BB11_6;
	st.global.f64 	[%rd3+2048], %fd2;
$L__BB11_6:
	ret;

}
	// .globl	_ZN3cub18CUB_300001_SM_10006detail8for_each13static_kernelINS2_12policy_hub_t12policy_500_tEmN6thrust24THRUST_300001_SM_1000_NS8cuda_cub20__uninitialized_fill7functorINS7_10device_ptrIjEEjEEEEvT0_T1_
.visible .entry _ZN3cub18CUB_300001_SM_10006detail8for_each13static_kernelINS2_12policy_hub_t12policy_500_tEmN6thrust24THRUST_300001_SM_1000_NS8cuda_cub20__uninitialized_fill7functorINS7_10device_ptrIjEEjEEEEvT0_T1_(
	.param .u64 _ZN3cub18CUB_300001_SM_10006detail8for_each13static_kernelINS2_12policy_hub_t12policy_500_tEmN6thrust24THRUST_300001_SM_1000_NS8cuda_cub20__uninitialized_fill7functorINS7_10device_ptrIjEEjEEEEvT0_T1__param_0,
	.param .align 8 .b8 _ZN3cub18CUB_300001_SM_10006detail8for_each13static_kernelINS2_12policy_hub_t12policy_500_tEmN6thrust24THRUST_300001_SM_1000_NS8cuda_cub20__uninitialized_fill7functorINS7_10device_ptrIjEEjEEEEvT0_T1__param_1[16]
)
.maxntid 256
{
	.reg .pred 	%p<4>;
	.reg .b16 	%rs<5>;
	.reg .b32 	%r<12>;
	.reg .b64 	%rd<16>;

	ld.param.u32 	%r3, [_ZN3cub18CUB_300001_SM_10006detail8for_each13static_kernelINS2_12policy_hub_t12policy_500_tEmN6thrust24THRUST_300001_SM_1000_NS8cuda_cub20__uninitialized_fill7functorINS7_10device_ptrIjEEjEEEEvT0_T1__param_1+8];
	ld.param.u64 	%rd4, [_ZN3cub18CUB_300001_SM_10006detail8for_each13static_kernelINS2_12policy_hub_t12policy_500_tEmN6thrust24THRUST_300001_SM_1000_NS8cuda_cub20__uninitialized_fill7functorINS7_10device_ptrIjEEjEEEEvT0_T1__param_1];
	ld.param.u64 	%rd5, [_ZN3cub18CUB_300001_SM_10006detail8for_each13static_kernelINS2_12policy_hub_t12policy_500_tEmN6thrust24THRUST_300001_SM_1000_NS8cuda_cub20__uninitialized_fill7functorINS7_10device_ptrIjEEjEEEEvT0_T1__param_0];
	mov.u32 	%r9, %ctaid.x;
	mul.wide.u32 	%rd1, %r9, 512;
	sub.s64 	%rd2, %rd5, %rd1;
	setp.lt.u64 	%p1, %rd2, 512;
	@%p1 bra 	$L__BB12_2;
	mov.u32 	%r11, %tid.x;
	cvta.to.global.u64 	%rd11, %rd4;
	cvt.u64.u32 	%rd12, %r11;
	add.s64 	%rd13, %rd1, %rd12;
	shl.b64 	%rd14, %rd13, 2;
	add.s64 	%rd15, %rd11, %rd14;
	st.global.u32 	[%rd15], %r3;
	st.global.u32 	[%rd15+1024], %r3;
	bra.uni 	$L__BB12_6;
$L__BB12_2:
	cvta.to.global.u64 	%rd6, %rd4;
	mov.u32 	%r2, %tid.x;
	cvt.u64.u32 	%rd7, %r2;
	setp.le.u64 	%p2, %rd2, %rd7;
	add.s64 	%rd8, %rd1, %rd7;
	shl.b64 	%rd9, %rd8, 2;
	add.s64 	%rd3, %rd6, %rd9;
	@%p2 bra 	$L__BB12_4;
	st.global.u32 	[%rd3], %r3;
$L__BB12_4:
	add.s32 	%r10, %r2, 256;
	cvt.u64.u32 	%rd10, %r10;
	setp.le.u64 	%p3, %rd2, %rd10;
	@%p3 bra 	$L__BB12_6;
	st.global.u32 	[%rd3+1024], %r3;
$L__BB12_6:
	ret;

}


// ===== COMPILED SASS (sm_100) =====

	.target	sm_100

	.elftype	@"ET_EXEC"


//--------------------- .note.nv.tkinfo           --------------------------
	.section	.note.nv.tkinfo,"",@"SHT_NOTE"
	.sectionflags	@"SHF_NOTE_NV_TKINFO"
	.tkinfo
        /*0018*/ 	.word	0x00000002
        /*0030*/ 	.string	""
        /*0030*/ 	.string	"ptxas"
        /*0030*/ 	.string	"Cuda compilation tools, release 13.0, V13.0.88"
        /*0030*/ 	.string	"Build cuda_13.0.r13.0/compiler.36424714_0"
        /*0030*/ 	.string	"-arch sm_100 -m 64 "



//--------------------- .note.nv.cuinfo           --------------------------
	.section	.note.nv.cuinfo,"",@"SHT_NOTE"
	.sectionflags	@"SHF_NOTE_NV_CUINFO"
        /*0018*/ 	.short	0x0002
        /*001a*/ 	.short	0x0064
        /*001c*/ 	.short	0x0082
	.zero		2


//--------------------- .nv.info                  --------------------------
	.section	.nv.info,"",@"SHT_CUDA_INFO"
	.align	4


	//----- nvinfo : EIATTR_REGCOUNT
	.align		4
        /*0000*/ 	.byte	0x04, 0x2f
        /*0002*/ 	.short	(.L_46 - .L_45)
	.align		4
.L_45:
        /*0004*/ 	.word	index@(_Z12gauss_step_LPdPjjjd)
        /*0008*/ 	.word	0x00000022


	//----- nvinfo : EIATTR_FRAME_SIZE
	.align		4
.L_46:
        /*000c*/ 	.byte	0x04, 0x11
        /*000e*/ 	.short	(.L_48 - .L_47)
	.align		4
.L_47:
        /*0010*/ 	.word	index@($__internal_0_$__cuda_sm20_div_rn_f64_full)
        /*0014*/ 	.word	0x00000000


	//----- nvinfo : EIATTR_FRAME_SIZE
	.align		4
.L_48:
        /*0018*/ 	.byte	0x04, 0x11
        /*001a*/ 	.short	(.L_50 - .L_49)
	.align		4
.L_49:
        /*001c*/ 	.word	index@(_Z12gauss_step_LPdPjjjd)
        /*0020*/ 	.word	0x00000000


	//----- nvinfo : EIATTR_REGCOUNT
	.align		4
.L_50:
        /*0024*/ 	.byte	0x04, 0x2f
        /*0026*/ 	.short	(.L_52 - .L_51)
	.align		4
.L_51:
        /*0028*/ 	.word	index@(_Z12gauss_step_UPdPjjjd)
        /*002c*/ 	.word	0x00000018


	//----- nvinfo : EIATTR_FRAME_SIZE
	.align		4
.L_52:
        /*0030*/ 	.byte	0x04, 0x11
        /*0032*/ 	.short	(.L_54 - .L_53)
	.align		4
.L_53:
        /*0034*/ 	.word	index@(_Z12gauss_step_UPdPjjjd)
        /*0038*/ 	.word	0x00000000


	//----- nvinfo : EIATTR_REGCOUNT
	.align		4
.L_54:
        /*003c*/ 	.byte	0x04, 0x2f
        /*003e*/ 	.short	(.L_56 - .L_55)
	.align		4
.L_55:
        /*0040*/ 	.word	index@(_ZN6thrust24THRUST_300001_SM_1000_NS8cuda_cub4core6detail13_kernel_agentINS1_8__reduce11ReduceAgentINS0_12zip_iteratorIN4cuda3std3__45tupleIJNS0_20permutation_iteratorINS0_6detail15normal_iteratorINS0_10device_ptrIdEEEENSE_INSF_IjEEEEEENS0_17counting_iteratorIlNS0_11use_defaultESM_SM_EEEEEEEPNSB_IJdlEEESQ_iNS1_9__extrema9arg_max_fIdlNSA_4lessIdEEEEEEJSP_SR_iSW_EEEvDpT0_)
        /*0044*/ 	.word	0x00000020


	//----- nvinfo : EIATTR_FRAME_SIZE
	.align		4
.L_56:
        /*0048*/ 	.byte	0x04, 0x11
        /*004a*/ 	.short	(.L_58 - .L_57)
	.align		4
.L_57:
        /*004c*/ 	.word	index@(_ZN6thrust24THRUST_300001_SM_1000_NS8cuda_cub4core6detail13_kernel_agentINS1_8__reduce11ReduceAgentINS0_12zip_iteratorIN4cuda3std3__45tupleIJNS0_20permutation_iteratorINS0_6detail15normal_iteratorINS0_10device_ptrIdEEEENSE_INSF_IjEEEEEENS0_17counting_iteratorIlNS0_11use_defaultESM_SM_EEEEEEEPNSB_IJdlEEESQ_iNS1_9__extrema9arg_max_fIdlNSA_4lessIdEEEEEEJSP_SR_iSW_EEEvDpT0_)
        /*0050*/ 	.word	0x00000000


	//----- nvinfo : EIATTR_REGCOUNT
	.align		4
.L_58:
        /*0054*/ 	.byte	0x04, 0x2f
        /*0056*/ 	.short	(.L_60 - .L_59)
	.align		4
.L_59:
        /*0058*/ 	.word	index@(_ZN6thrust24THRUST_300001_SM_1000_NS8cuda_cub4core6detail13_kernel_agentINS1_8__reduce11ReduceAgentINS0_12zip_iteratorIN4cuda3std3__45tupleIJNS0_20permutation_iteratorINS0_6detail15normal_iteratorINS0_10device_ptrIdEEEENSE_INSF_IjEEEEEENS0_17counting_iteratorIlNS0_11use_defaultESM_SM_EEEEEEEPNSB_IJdlEEESQ_iNS1_9__extrema9arg_max_fIdlNSA_4lessIdEEEEEEJSP_SR_iN3cub18CUB_300001_SM_100013GridEvenShareIiEENSZ_9GridQueueIjEESW_EEEvDpT0_)
        /*005c*/ 	.word	0x00000028


	//----- nvinfo : EIATTR_FRAME_SIZE
	.align		4
.L_60:
        /*0060*/ 	.byte	0x04, 0x11
        /*0062*/ 	.short	(.L_62 - .L_61)
	.align		4
.L_61:
        /*0064*/ 	.word	index@(_ZN6thrust24THRUST_300001_SM_1000_NS8cuda_cub4core6detail13_kernel_agentINS1_8__reduce11ReduceAgentINS0_12zip_iteratorIN4cuda3std3__45tupleIJNS0_20permutation_iteratorINS0_6detail15normal_iteratorINS0_10device_ptrIdEEEENSE_INSF_IjEEEEEENS0_17counting_iteratorIlNS0_11use_defaultESM_SM_EEEEEEEPNSB_IJdlEEESQ_iNS1_9__extrema9arg_max_fIdlNSA_4lessIdEEEEEEJSP_SR_iN3cub18CUB_300001_SM_100013GridEvenShareIiEENSZ_9GridQueueIjEESW_EEEvDpT0_)
        /*0068*/ 	.word	0x00000000


	//----- nvinfo : EIATTR_REGCOUNT
	.align		4
.L_62:
        /*006c*/ 	.byte	0x04, 0x2f
        /*006e*/ 	.short	(.L_64 - .L_63)
	.align		4
.L_63:
        /*0070*/ 	.word	index@(_ZN6thrust24THRUST_300001_SM_1000_NS8cuda_cub4core6detail13_kernel_agentINS1_8__reduce10DrainAgentIiEEJN3cub18CUB_300001_SM_10009GridQueueIjEEiEEEvDpT0_)
        /*0074*/ 	.word	0x00000008


	//----- nvinfo : EIATTR_FRAME_SIZE
	.align		4
.L_64:
        /*0078*/ 	.byte	0x04, 0x11
        /*007a*/ 	.short	(.L_66 - .L_65)
	.align		4
.L_65:
        /*007c*/ 	.word	index@(_ZN6thrust24THRUST_300001_SM_1000_NS8cuda_cub4core6detail13_kernel_agentINS1_8__reduce10DrainAgentIiEEJN3cub18CUB_300001_SM_10009GridQueueIjEEiEEEvDpT0_)
        /*0080*/ 	.word	0x00000000


	//----- nvinfo : EIATTR_REGCOUNT
	.align		4
.L_66:
        /*0084*/ 	.byte	0x04, 0x2f
        /*0086*/ 	.short	(.L_68 - .L_67)
	.align		4
.L_67:
        /*0088*/ 	.word	index@(_ZN6thrust24THRUST_300001_SM_1000_NS8cuda_cub4core6detail13_kernel_agentINS1_8__reduce11ReduceAgentIPN4cuda3std3__45tupleIJdlEEESC_SB_iNS1_9__extrema9arg_max_fIdlNS9_4lessIdEEEEEEJSC_SC_iSH_EEEvDpT0_)
        /*008c*/ 	.word	0x00000020


	//----- nvinfo : EIATTR_FRAME_SIZE
	.align		4
.L_68:
        /*0090*/ 	.byte	0x04, 0x11
        /*0092*/ 	.short	(.L_70 - .L_69)
	.align		4
.L_69:
        /*0094*/ 	.word	index@(_ZN6thrust24THRUST_300001_SM_1000_NS8cuda_cub4core6detail13_kernel_agentINS1_8__reduce11ReduceAgentIPN4cuda3std3__45tupleIJdlEEESC_SB_iNS1_9__extrema9arg_max_fIdlNS9_4lessIdEEEEEEJSC_SC_iSH_EEEvDpT0_)
        /*0098*/ 	.word	0x00000000


	//----- nvinfo : EIATTR_REGCOUNT
	.align		4
.L_70:
        /*009c*/ 	.byte	0x04, 0x2f
        /*009e*/ 	.short	(.L_72 - .L_71)
	.align		4
.L_71:
        /*00a0*/ 	.word	index@(_ZN6thrust24THRUST_300001_SM_1000_NS8cuda_cub4core6detail13_kernel_agentINS1_8__reduce11ReduceAgentINS0_12zip_iteratorIN4cuda3std3__45tupleIJNS0_20permutation_iteratorINS0_6detail15normal_iteratorINS0_10device_ptrIdEEEENSE_INSF_IjEEEEEENS0_17counting_iteratorIlNS0_11use_defaultESM_SM_EEEEEEEPNSB_IJdlEEESQ_lNS1_9__extrema9arg_max_fIdlNSA_4lessIdEEEEEEJSP_SR_lSW_EEEvDpT0_)
        /*00a4*/ 	.word	0x00000020


	//----- nvinfo : EIATTR_FRAME_SIZE
	.align		4
.L_72:
        /*00a8*/ 	.byte	0x04, 0x11
        /*00aa*/ 	.short	(.L_74 - .L_73)
	.align		4
.L_73:
        /*00ac*/ 	.word	index@(_ZN6thrust24THRUST_300001_SM_1000_NS8cuda_cub4core6detail13_kernel_agentINS1_8__reduce11ReduceAgentINS0_12zip_iteratorIN4cuda3std3__45tupleIJNS0_20permutation_iteratorINS0_6detail15normal_iteratorINS0_10device_ptrIdEEEENSE_INSF_IjEEEEEENS0_17counting_iteratorIlNS0_11use_defaultESM_SM_EEEEEEEPNSB_IJdlEEESQ_lNS1_9__extrema9arg_max_fIdlNSA_4lessIdEEEEEEJSP_SR_lSW_EEEvDpT0_)
        /*00b0*/ 	.word	0x00000000


	//----- nvinfo : EIATTR_REGCOUNT
	.align		4
.L_74:
        /*00b4*/ 	.byte	0x04, 0x2f
        /*00b6*/ 	.short	(.L_76 - .L_75)
	.align		4
.L_75:
        /*00b8*/ 	.word	index@(_ZN6thrust24THRUST_300001_SM_1000_NS8cuda_cub4core6detail13_kernel_agentINS1_8__reduce11ReduceAgentINS0_12zip_iteratorIN4cuda3std3__45tupleIJNS0_20permutation_iteratorINS0_6detail15normal_iteratorINS0_10device_ptrIdEEEENSE_INSF_IjEEEEEENS0_17counting_iteratorIlNS0_11use_defaultESM_SM_EEEEEEEPNSB_IJdlEEESQ_lNS1_9__extrema9arg_max_fIdlNSA_4lessIdEEEEEEJSP_SR_lN3cub18CUB_300001_SM_100013GridEvenShareIlEENSZ_9GridQueueIyEESW_EEEvDpT0_)
        /*00bc*/ 	.word	0x00000020


	//----- nvinfo : EIATTR_FRAME_SIZE
	.align		4
.L_76:
        /*00c0*/ 	.byte	0x04, 0x11
        /*00c2*/ 	.short	(.L_78 - .L_77)
	.align		4
.L_77:
        /*00c4*/ 	.word	index@(_ZN6thrust24THRUST_300001_SM_1000_NS8cuda_cub4core6detail13_kernel_agentINS1_8__reduce11ReduceAgentINS0_12zip_iteratorIN4cuda3std3__45tupleIJNS0_20permutation_iteratorINS0_6detail15normal_iteratorINS0_10device_ptrIdEEEENSE_INSF_IjEEEEEENS0_17counting_iteratorIlNS0_11use_defaultESM_SM_EEEEEEEPNSB_IJdlEEESQ_lNS1_9__extrema9arg_max_fIdlNSA_4lessIdEEEEEEJSP_SR_lN3cub18CUB_300001_SM_100013GridEvenShareIlEENSZ_9GridQueueIyEESW_EEEvDpT0_)
        /*00c8*/ 	.word	0x00000000


	//----- nvinfo : EIATTR_REGCOUNT
	.align		4
.L_78:
        /*00cc*/ 	.byte	0x04, 0x2f
        /*00ce*/ 	.short	(.L_80 - .L_79)
	.align		4
.L_79:
        /*00d0*/ 	.word	index@(_ZN6thrust24THRUST_300001_SM_1000_NS8cuda_cub4core6detail13_kernel_agentINS1_8__reduce10DrainAgentIlEEJN3cub18CUB_300001_SM_10009GridQueueIyEElEEEvDpT0_)
        /*00d4*/ 	.word	0x00000008


	//----- nvinfo : EIATTR_FRAME_SIZE
	.align		4
.L_80:
        /*00d8*/ 	.byte	0x04, 0x11
        /*00da*/ 	.short	(.L_82 - .L_81)
	.align		4
.L_81:
        /*00dc*/ 	.word	index@(_ZN6thrust24THRUST_300001_SM_1000_NS8cuda_cub4core6detail13_kernel_agentINS1_8__reduce10DrainAgentIlEEJN3cub18CUB_300001_SM_10009GridQueueIyEElEEEvDpT0_)
        /*00e0*/ 	.word	0x00000000


	//----- nvinfo : EIATTR_REGCOUNT
	.align		4
.L_82:
        /*00e4*/ 	.byte	0x04, 0x2f
        /*00e6*/ 	.short	(.L_84 - .L_83)
	.align		4
.L_83:
        /*00e8*/ 	.word	index@(_ZN6thrust24THRUST_300001_SM_1000_NS8cuda_cub4core6detail13_kernel_agentINS1_8__reduce11ReduceAgentIPN4cuda3std3__45tupleIJdlEEESC_SB_lNS1_9__extrema9arg_max_fIdlNS9_4lessIdEEEEEEJSC_SC_iSH_EEEvDpT0_)
        /*00ec*/ 	.word	0x00000020


	//----- nvinfo : EIATTR_FRAME_SIZE
	.align		4
.L_84:
        /*00f0*/ 	.byte	0x04, 0x11
        /*00f2*/ 	.short	(.L_86 - .L_85)
	.align		4
.L_85:
        /*00f4*/ 	.word	index@(_ZN6thrust24THRUST_300001_SM_1000_NS8cuda_cub4core6detail13_kernel_agentINS1_8__reduce11ReduceAgentIPN4cuda3std3__45tupleIJdlEEESC_SB_lNS1_9__extrema9arg_max_fIdlNS9_4lessIdEEEEEEJSC_SC_iSH_EEEvDpT0_)
        /*00f8*/ 	.word	0x00000000


	//----- nvinfo : EIATTR_REGCOUNT
	.align		4
.L_86:
        /*00fc*/ 	.byte	0x04, 0x2f
        /*00fe*/ 	.short	(.L_88 - .L_87)
	.align		4
.L_87:
        /*0100*/ 	.word	index@(_ZN3cub18CUB_300001_SM_10006detail11EmptyKernelIvEEvv)
        /*0104*/ 	.word	0x00000004


	//----- nvinfo : EIATTR_FRAME_SIZE
	.align		4
.L_88:
        /*0108*/ 	.byte	0x04, 0x11
        /*010a*/ 	.short	(.L_90 - .L_89)
	.align		4
.L_89:
        /*010c*/ 	.word	index@(_ZN3cub18CUB_300001_SM_10006detail11EmptyKernelIvEEvv)
        /*0110*/ 	.word	0x00000000


	//----- nvinfo : EIATTR_REGCOUNT
	.align		4
.L_90:
        /*0114*/ 	.byte	0x04, 0x2f
        /*0116*/ 	.short	(.L_92 - .L_91)
	.align		4
.L_91:
        /*0118*/ 	.word	index@(_ZN3cub18CUB_300001_SM_10006detail8for_each13static_kernelINS2_12policy_hub_t12policy_500_tEmN6thrust24THRUST_300001_SM_1000_NS8cuda_cub20__uninitialized_fill7functorINS7_10device_ptrIdEEdEEEEvT0_T1_)
        /*011c*/ 	.word	0x00000009


	//----- nvinfo : EIATTR_FRAME_SIZE
	.align		4
.L_92:
        /*0120*/ 	.byte	0x04, 0x11
        /*0122*/ 	.short	(.L_94 - .L_93)
	.align		4
.L_93:
        /*0124*/ 	.word	index@(_ZN3cub18CUB_300001_SM_10006detail8for_each13static_kernelINS2_12policy_hub_t12policy_500_tEmN6thrust24THRUST_300001_SM_1000_NS8cuda_cub20__uninitialized_fill7functorINS7_10device_ptrIdEEdEEEEvT0_T1_)
        /*0128*/ 	.word	0x00000000


	//----- nvinfo : EIATTR_REGCOUNT
	.align		4
.L_94:
        /*012c*/ 	.byte	0x04, 0x2f
        /*012e*/ 	.short	(.L_96 - .L_95)
	.align		4
.L_95:
        /*0130*/ 	.word	index@(_ZN3cub18CUB_300001_SM_10006detail8for_each13static_kernelINS2_12policy_hub_t12policy_500_tEmN6thrust24THRUST_300001_SM_1000_NS8cuda_cub20__uninitialized_fill7functorINS7_10device_ptrIjEEjEEEEvT0_T1_)
        /*0134*/ 	.word	0x00000008


	//----- nvinfo : EIATTR_FRAME_SIZE
	.align		4
.L_96:
        /*0138*/ 	.byte	0x04, 0x11
        /*013a*/ 	.short	(.L_98 - .L_97)
	.align		4
.L_97:
        /*013c*/ 	.word	index@(_ZN3cub18CUB_300001_SM_10006detail8for_each13static_kernelINS2_12policy_hub_t12policy_500_tEmN6thrust24THRUST_300001_SM_1000_NS8cuda_cub20__uninitialized_fill7functorINS7_10device_ptrIjEEjEEEEvT0_T1_)
        /*0140*/ 	.word	0x00000000


	//----- nvinfo : EIATTR_MIN_STACK_SIZE
	.align		4
.L_98:
        /*0144*/ 	.byte	0x04, 0x12
        /*0146*/ 	.short	(.L_100 - .L_99)
	.align		4
.L_99:
        /*0148*/ 	.word	index@(_ZN3cub18CUB_300001_SM_10006detail8for_each13static_kernelINS2_12policy_hub_t12policy_500_tEmN6thrust24THRUST_300001_SM_1000_NS8cuda_cub20__uninitialized_fill7functorINS7_10device_ptrIjEEjEEEEvT0_T1_)
        /*014c*/ 	.word	0x00000000


	//----- nvinfo : EIATTR_MIN_STACK_SIZE
	.align		4
.L_100:
        /*0150*/ 	.byte	0x04, 0x12
        /*0152*/ 	.short	(.L_102 - .L_101)
	.align		4
.L_101:
        /*0154*/ 	.word	index@(_ZN3cub18CUB_300001_SM_10006detail8for_each13static_kernelINS2_12policy_hub_t12policy_500_tEmN6thrust24THRUST_300001_SM_1000_NS8cuda_cub20__uninitialized_fill7functorINS7_10device_ptrIdEEdEEEEvT0_T1_)
        /*0158*/ 	.word	0x00000000


	//----- nvinfo : EIATTR_MIN_STACK_SIZE
	.align		4
.L_102:
        /*015c*/ 	.byte	0x04, 0x12
        /*015e*/ 	.short	(.L_104 - .L_103)
	.align		4
.L_103:
        /*0160*/ 	.word	index@(_ZN3cub18CUB_300001_SM_10006detail11EmptyKernelIvEEvv)
        /*0164*/ 	.word	0x00000000


	//----- nvinfo : EIATTR_MIN_STACK_SIZE
	.align		4
.L_104:
        /*0168*/ 	.byte	0x04, 0x12
        /*016a*/ 	.short	(.L_106 - .L_105)
	.align		4
.L_105:
        /*016c*/ 	.word	index@(_ZN6thrust24THRUST_300001_SM_1000_NS8cuda_cub4core6detail13_kernel_agentINS1_8__reduce11ReduceAgentIPN4cuda3std3__45tupleIJdlEEESC_SB_lNS1_9__extrema9arg_max_fIdlNS9_4lessIdEEEEEEJSC_SC_iSH_EEEvDpT0_)
        /*0170*/ 	.word	0x00000000


	//----- nvinfo : EIATTR_MIN_STACK_SIZE
	.align		4
.L_106:
        /*0174*/ 	.byte	0x04, 0x12
        /*0176*/ 	.short	(.L_108 - .L_107)
	.align		4
.L_107:
        /*0178*/ 	.word	index@(_ZN6thrust24THRUST_300001_SM_1000_NS8cuda_cub4core6detail13_kernel_agentINS1_8__reduce10DrainAgentIlEEJN3cub18CUB_300001_SM_10009GridQueueIyEElEEEvDpT0_)
        /*017c*/ 	.word	0x00000000


	//----- nvinfo : EIATTR_MIN_STACK_SIZE
	.align		4
.L_108:
        /*0180*/ 	.byte	0x04, 0x12
        /*0182*/ 	.short	(.L_110 - .L_109)
	.align		4
.L_109:
        /*0184*/ 	.word	index@(_ZN6thrust24THRUST_300001_SM_1000_NS8cuda_cub4core6detail13_kernel_agentINS1_8__reduce11ReduceAgentINS0_12zip_iteratorIN4cuda3std3__45tupleIJNS0_20permutation_iteratorINS0_6detail15normal_iteratorINS0_10device_ptrIdEEEENSE_INSF_IjEEEEEENS0_17counting_iteratorIlNS0_11use_defaultESM_SM_EEEEEEEPNSB_IJdlEEESQ_lNS1_9__extrema9arg_max_fIdlNSA_4lessIdEEEEEEJSP_SR_lN3cub18CUB_300001_SM_100013GridEvenShareIlEENSZ_9GridQueueIyEESW_EEEvDpT0_)
        /*0188*/ 	.word	0x00000000


	//----- nvinfo : EIATTR_MIN_STACK_SIZE
	.align		4
.L_110:
        /*018c*/ 	.byte	0x04, 0x12
        /*018e*/ 	.short	(.L_112 - .L_111)
	.align		4
.L_111:
        /*0190*/ 	.word	index@(_ZN6thrust24THRUST_300001_SM_1000_NS8cuda_cub4core6detail13_kernel_agentINS1_8__reduce11ReduceAgentINS0_12zip_iteratorIN4cuda3std3__45tupleIJNS0_20permutation_iteratorINS0_6detail15normal_iteratorINS0_10device_ptrIdEEEENSE_INSF_IjEEEEEENS0_17counting_iteratorIlNS0_11use_defaultESM_SM_EEEEEEEPNSB_IJdlEEESQ_lNS1_9__extrema9arg_max_fIdlNSA_4lessIdEEEEEEJSP_SR_lSW_EEEvDpT0_)
        /*0194*/ 	.word	0x00000000


	//----- nvinfo : EIATTR_MIN_STACK_SIZE
	.align		4
.L_112:
        /*0198*/ 	.byte	0x04, 0x12
        /*019a*/ 	.short	(.L_114 - .L_113)
	.align		4
.L_113:
        /*019c*/ 	.word	index@(_ZN6thrust24THRUST_300001_SM_1000_NS8cuda_cub4core6detail13_kernel_agentINS1_8__reduce11ReduceAgentIPN4cuda3std3__45tupleIJdlEEESC_SB_iNS1_9__extrema9arg_max_fIdlNS9_4lessIdEEEEEEJSC_SC_iSH_EEEvDpT0_)
        /*01a0*/ 	.word	0x00000000


	//----- nvinfo : EIATTR_MIN_STACK_SIZE
	.align		4
.L_114:
        /*01a4*/ 	.byte	0x04, 0x12
        /*01a6*/ 	.short	(.L_116 - .L_115)
	.align		4
.L_115:
        /*01a8*/ 	.word	index@(_ZN6thrust24THRUST_300001_SM_1000_NS8cuda_cub4core6detail13_kernel_agentINS1_8__reduce10DrainAgentIiEEJN3cub18CUB_300001_SM_10009GridQueueIjEEiEEEvDpT0_)
        /*01ac*/ 	.word	0x00000000


	//----- nvinfo : EIATTR_MIN_STACK_SIZE
	.align		4
.L_116:
        /*01b0*/ 	.byte	0x04, 0x12
        /*01b2*/ 	.short	(.L_118 - .L_117)
	.align		4
.L_117:
        /*01b4*/ 	.word	index@(_ZN6thrust24THRUST_300001_SM_1000_NS8cuda_cub4core6detail13_kernel_agentINS1_8__reduce11ReduceAgentINS0_12zip_iteratorIN4cuda3std3__45tupleIJNS0_20permutation_iteratorINS0_6detail15normal_iteratorINS0_10device_ptrIdEEEENSE_INSF_IjEEEEEENS0_17counting_iteratorIlNS0_11use_defaultESM_SM_EEEEEEEPNSB_IJdlEEESQ_iNS1_9__extrema9arg_max_fIdlNSA_4lessIdEEEEEEJSP_SR_iN3cub18CUB_300001_SM_100013GridEvenShareIiEENSZ_9GridQueueIjEESW_EEEvDpT0_)
        /*01b8*/ 	.word	0x00000000


	//----- nvinfo : EIATTR_MIN_STACK_SIZE
	.align		4
.L_118:
        /*01bc*/ 	.byte	0x04, 0x12
        /*01be*/ 	.short	(.L_120 - .L_119)
	.align		4
.L_119:
        /*01c0*/ 	.word	index@(_ZN6thrust24THRUST_300001_SM_1000_NS8cuda_cub4core6detail13_kernel_agentINS1_8__reduce11ReduceAgentINS0_12zip_iteratorIN4cuda3std3__45tupleIJNS0_20permutation_iteratorINS0_6detail15normal_iteratorINS0_10device_ptrIdEEEENSE_INSF_IjEEEEEENS0_17counting_iteratorIlNS0_11use_defaultESM_SM_EEEEEEEPNSB_IJdlEEESQ_iNS1_9__extrema9arg_max_fIdlNSA_4lessIdEEEEEEJSP_SR_iSW_EEEvDpT0_)
        /*01c4*/ 	.word	0x00000000


	//----- nvinfo : EIATTR_MIN_STACK_SIZE
	.align		4
.L_120:
        /*01c8*/ 	.byte	0x04, 0x12
        /*01ca*/ 	.short	(.L_122 - .L_121)
	.align		4
.L_121:
        /*01cc*/ 	.word	index@(_Z12gauss_step_UPdPjjjd)
        /*01d0*/ 	.word	0x00000000


	//----- nvinfo : EIATTR_MIN_STACK_SIZE
	.align		4
.L_122:
        /*01d4*/ 	.byte	0x04, 0x12
        /*01d6*/ 	.short	(.L_124 - .L_123)
	.align		4
.L_123:
        /*01d8*/ 	.word	index@(_Z12gauss_step_LPdPjjjd)
        /*01dc*/ 	.word	0x00000000
.L_124:


//--------------------- .nv.compat                --------------------------
	.section	.nv.compat,"",@"SHT_CUDA_COMPAT_INFO"
	.align	4
        /*0000*/ 	.byte	0x02, 0x09, 0x00, 0x00, 0x02, 0x02, 0x01, 0x00, 0x02, 0x05, 0x05, 0x00, 0x03, 0x07, 0x01, 0x01
        /*0010*/ 	.byte	0x02, 0x03, 0x00, 0x00, 0x02, 0x06, 0x01, 0x00, 0x04, 0x0b, 0x08, 0x00, 0x01, 0x00, 0x00, 0x00
        /*0020*/ 	.byte	0x00, 0x00, 0x00, 0x00


//--------------------- .nv.info._ZN3cub18CUB_300001_SM_10006detail8for_each13static_kernelINS2_12policy_hub_t12policy_500_tEmN6thrust24THRUST_300001_SM_1000_NS8cuda_cub20__uninitialized_fill7functorINS7_10device_ptrIjEEjEEEEvT0_T1_ --------------------------
	.section	.nv.info._ZN3cub18CUB_300001_SM_10006detail8for_each13static_kernelINS2_12policy_hub_t12policy_500_tEmN6thrust24THRUST_300001_SM_1000_NS8cuda_cub20__uninitialized_fill7functorINS7_10device_ptrIjEEjEEEEvT0_T1_,"",@"SHT_CUDA_INFO"
	.sectionflags	@""
	.align	4


	//----- nvinfo : EIATTR_CUDA_API_VERSION
	.align		4
        /*0000*/ 	.byte	0x04, 0x37
        /*0002*/ 	.short	(.L_126 - .L_125)
.L_125:
        /*0004*/ 	.word	0x00000082


	//----- nvinfo : EIATTR_KPARAM_INFO
	.align		4
.L_126:
        /*0008*/ 	.byte	0x04, 0x17
        /*000a*/ 	.short	(.L_128 - .L_127)
.L_127:
        /*000c*/ 	.word	0x00000000
        /*0010*/ 	.short	0x0001
        /*0012*/ 	.short	0x0008
        /*0014*/ 	.byte	0x00, 0xf0, 0x41, 0x00


	//----- nvinfo : EIATTR_KPARAM_INFO
	.align		4
.L_128:
        /*0018*/ 	.byte	0x04, 0x17
        /*001a*/ 	.short	(.L_130 - .L_129)
.L_129:
        /*001c*/ 	.word	0x00000000
        /*0020*/ 	.short	0x0000
        /*0022*/ 	.short	0x0000
        /*0024*/ 	.byte	0x00, 0xf0, 0x21, 0x00


	//----- nvinfo : EIATTR_SPARSE_MMA_MASK
	.align		4
.L_130:
        /*0028*/ 	.byte	0x03, 0x50
        /*002a*/ 	.short	0x0000


	//----- nvinfo : EIATTR_MAXREG_COUNT
	.align		4
        /*002c*/ 	.byte	0x03, 0x1b
        /*002e*/ 	.short	0x00ff


	//----- nvinfo : EIATTR_MERCURY_ISA_VERSION
	.align		4
        /*0030*/ 	.byte	0x03, 0x5f
        /*0032*/ 	.short	0x0101


	//----- nvinfo : EIATTR_VRC_CTA_INIT_COUNT
	.align		4
        /*0034*/ 	.byte	0x02, 0x4a
	.zero		1
	.zero		1


	//----- nvinfo : EIATTR_EXIT_INSTR_OFFSETS
	.align		4
        /*0038*/ 	.byte	0x04, 0x1c
        /*003a*/ 	.short	(.L_132 - .L_131)


	//   ....[0]....
.L_131:
        /*003c*/ 	.word	0x00000130


	//   ....[1]....
        /*0040*/ 	.word	0x00000230


	//   ....[2]....
        /*0044*/ 	.word	0x00000260


	//----- nvinfo : EIATTR_MAX_THREADS
	.align		4
.L_132:
        /*0048*/ 	.byte	0x04, 0x05
        /*004a*/ 	.short	(.L_134 - .L_133)
.L_133:
        /*004c*/ 	.word	0x00000100
        /*0050*/ 	.word	0x00000001
        /*0054*/ 	.word	0x00000001


	//----- nvinfo : EIATTR_CBANK_PARAM_SIZE
	.align		4
.L_134:
        /*0058*/ 	.byte	0x03, 0x19
        /*005a*/ 	.short	0x0018


	//----- nvinfo : EIATTR_PARAM_CBANK
	.align		4
        /*005c*/ 	.byte	0x04, 0x0a
        /*005e*/ 	.short	(.L_136 - .L_135)
	.align		4
.L_135:
        /*0060*/ 	.word	index@(.nv.constant0._ZN3cub18CUB_300001_SM_10006detail8for_each13static_kernelINS2_12policy_hub_t12policy_500_tEmN6thrust24THRUST_300001_SM_1000_NS8cuda_cub20__uninitialized_fill7functorINS7_10device_ptrIjEEjEEEEvT0_T1_)
        /*0064*/ 	.short	0x0380
        /*0066*/ 	.short	0x0018


	//----- nvinfo : EIATTR_SW_WAR
	.align		4
.L_136:
        /*0068*/ 	.byte	0x04, 0x36
        /*006a*/ 	.short	(.L_138 - .L_137)
.L_137:
        /*006c*/ 	.word	0x00000008
.L_138:


//--------------------- .nv.info._ZN3cub18CUB_300001_SM_10006detail8for_each13static_kernelINS2_12policy_hub_t12policy_500_tEmN6thrust24THRUST_300001_SM_1000_NS8cuda_cub20__uninitialized_fill7functorINS7_10device_ptrIdEEdEEEEvT0_T1_ --------------------------
	.section	.nv.info._ZN3cub18CUB_300001_SM_10006detail8for_each13static_kernelINS2_12policy_hub_t12policy_500_tEmN6thrust24THRUST_300001_SM_1000_NS8cuda_cub20__uninitialized_fill7functorINS7_10device_ptrIdEEdEEEEvT0_T1_,"",@"SHT_CUDA_INFO"
	.sectionflags	@""
	.align	4


	//----- nvinfo : EIATTR_CUDA_API_VERSION
	.align		4
        /*0000*/ 	.byte	0x04, 0x37
        /*0002*/ 	.short	(.L_140 - .L_139)
.L_139:
        /*0004*/ 	.word	0x00000082


	//----- nvinfo : EIATTR_KPARAM_INFO
	.align		4
.L_140:
        /*0008*/ 	.byte	0x04, 0x17
        /*000a*/ 	.short	(.L_142 - .L_141)
.L_141:
        /*000c*/ 	.word	0x00000000
        /*0010*/ 	.short	0x0001
        /*0012*/ 	.short	0x0008
        /*0014*/ 	.byte	0x00, 0xf0, 0x41, 0x00


	//----- nvinfo : EIATTR_KPARAM_INFO
	.align		4
.L_142:
        /*0018*/ 	.byte	0x04, 0x17
        /*001a*/ 	.short	(.L_144 - .L_143)
.L_143:
        /*001c*/ 	.word	0x00000000
        /*0020*/ 	.short	0x0000
        /*0022*/ 	.short	0x0000
        /*0024*/ 	.byte	0x00, 0xf0, 0x21, 0x00


	//----- nvinfo : EIATTR_SPARSE_MMA_MASK
	.align		4
.L_144:
        /*0028*/ 	.byte	0x03, 0x50
        /*002a*/ 	.short	0x0000


	//----- nvinfo : EIATTR_MAXREG_COUNT
	.align		4
        /*002c*/ 	.byte	0x03, 0x1b
        /*002e*/ 	.short	0x00ff


	//----- nvinfo : EIATTR_MERCURY_ISA_VERSION
	.align		4
        /*0030*/ 	.byte	0x03, 0x5f
        /*0032*/ 	.short	0x0101


	//----- nvinfo : EIATTR_VRC_CTA_INIT_COUNT
	.align		4
        /*0034*/ 	.byte	0x02, 0x4a
	.zero		1
	.zero		1


	//----- nvinfo : EIATTR_EXIT_INSTR_OFFSETS
	.align		4
        /*0038*/ 	.byte	0x04, 0x1c
        /*003a*/ 	.short	(.L_146 - .L_145)


	//   ....[0]....
.L_145:
        /*003c*/ 	.word	0x00000130


	//   ....[1]....
        /*0040*/ 	.word	0x00000230


	//   ....[2]....
        /*0044*/ 	.word	0x00000260


	//----- nvinfo : EIATTR_MAX_THREADS
	.align		4
.L_146:
        /*0048*/ 	.byte	0x04, 0x05
        /*004a*/ 	.short	(.L_148 - .L_147)
.L_147:
        /*004c*/ 	.word	0x00000100
        /*0050*/ 	.word	0x00000001
        /*0054*/ 	.word	0x00000001


	//----- nvinfo : EIATTR_CBANK_PARAM_SIZE
	.align		4
.L_148:
        /*0058*/ 	.byte	0x03, 0x19
        /*005a*/ 	.short	0x0018


	//----- nvinfo : EIATTR_PARAM_CBANK
	.align		4
        /*005c*/ 	.byte	0x04, 0x0a
        /*005e*/ 	.short	(.L_150 - .L_149)
	.align		4
.L_149:
        /*0060*/ 	.word	index@(.nv.constant0._ZN3cub18CUB_300001_SM_10006detail8for_each13static_kernelINS2_12policy_hub_t12policy_500_tEmN6thrust24THRUST_300001_SM_1000_NS8cuda_cub20__uninitialized_fill7functorINS7_10device_ptrIdEEdEEEEvT0_T1_)
        /*0064*/ 	.short	0x0380
        /*0066*/ 	.short	0x0018


	//----- nvinfo : EIATTR_SW_WAR
	.align		4
.L_150:
        /*0068*/ 	.byte	0x04, 0x36
        /*006a*/ 	.short	(.L_152 - .L_151)
.L_151:
        /*006c*/ 	.word	0x00000008
.L_152:


//--------------------- .nv.info._ZN3cub18CUB_300001_SM_10006detail11EmptyKernelIvEEvv --------------------------
	.section	.nv.info._ZN3cub18CUB_300001_SM_10006detail11EmptyKernelIvEEvv,"",@"SHT_CUDA_INFO"
	.sectionflags	@""
	.align	4


	//----- nvinfo : EIATTR_CUDA_API_VERSION
	.align		4
        /*0000*/ 	.byte	0x04, 0x37
        /*0002*/ 	.short	(.L_154 - .L_153)
.L_153:
        /*0004*/ 	.word	0x00000082


	//----- nvinfo : EIATTR_SPARSE_MMA_MASK
	.align		4
.L_154:
        /*0008*/ 	.byte	0x03, 0x50
        /*000a*/ 	.short	0x0000


	//----- nvinfo : EIATTR_MAXREG_COUNT
	.align		4
        /*000c*/ 	.byte	0x03, 0x1b
        /*000e*/ 	.short	0x00ff


	//----- nvinfo : EIATTR_MERCURY_ISA_VERSION
	.align		4
        /*0010*/ 	.byte	0x03, 0x5f
        /*0012*/ 	.short	0x0101


	//----- nvinfo : EIATTR_VRC_CTA_INIT_COUNT
	.align		4
        /*0014*/ 	.byte	0x02, 0x4a
	.zero		1
	.zero		1


	//----- nvinfo : EIATTR_EXIT_INSTR_OFFSETS
	.align		4
        /*0018*/ 	.byte	0x04, 0x1c
        /*001a*/ 	.short	(.L_156 - .L_155)


	//   ....[0]....
.L_155:
        /*001c*/ 	.word	0x00000010


	//----- nvinfo : EIATTR_SW_WAR
	.align		4
.L_156:
        /*0020*/ 	.byte	0x04, 0x36
        /*0022*/ 	.short	(.L_158 - .L_157)
.L_157:
        /*0024*/ 	.word	0x00000008
.L_158:


//--------------------- .nv.info._ZN6thrust24THRUST_300001_SM_1000_NS8cuda_cub4core6detail13_kernel_agentINS1_8__reduce11ReduceAgentIPN4cuda3std3__45tupleIJdlEEESC_SB_lNS1_9__extrema9arg_max_fIdlNS9_4lessIdEEEEEEJSC_SC_iSH_EEEvDpT0_ --------------------------
	.section	.nv.info._ZN6thrust24THRUST_300001_SM_1000_NS8cuda_cub4core6detail13_kernel_agentINS1_8__reduce11ReduceAgentIPN4cuda3std3__45tupleIJdlEEESC_SB_lNS1_9__extrema9arg_max_fIdlNS9_4lessIdEEEEEEJSC_SC_iSH_EEEvDpT0_,"",@"SHT_CUDA_INFO"
	.sectionflags	@""
	.align	4


	//----- nvinfo : EIATTR_CUDA_API_VERSION
	.align		4
        /*0000*/ 	.byte	0x04, 0x37
        /*0002*/ 	.short	(.L_160 - .L_159)
.L_159:
        /*0004*/ 	.word	0x00000082


	//----- nvinfo : EIATTR_KPARAM_INFO
	.align		4
.L_160:
        /*0008*/ 	.byte	0x04, 0x17
        /*000a*/ 	.short	(.L_162 - .L_161)
.L_161:
        /*000c*/ 	.word	0x00000000
        /*0010*/ 	.short	0x0003
        /*0012*/ 	.short	0x0014
        /*0014*/ 	.byte	0x00, 0xf0, 0x05, 0x00


	//----- nvinfo : EIATTR_KPARAM_INFO
	.align		4
.L_162:
        /*0018*/ 	.byte	0x04, 0x17
        /*001a*/ 	.short	(.L_164 - .L_163)
.L_163:
        /*001c*/ 	.word	0x00000000
        /*0020*/ 	.short	0x0002
        /*0022*/ 	.short	0x0010
        /*0024*/ 	.byte	0x00, 0xf0, 0x11, 0x00


	//----- nvinfo : EIATTR_KPARAM_INFO
	.align		4
.L_164:
        /*0028*/ 	.byte	0x04, 0x17
        /*002a*/ 	.short	(.L_166 - .L_165)
.L_165:
        /*002c*/ 	.word	0x00000000
        /*0030*/ 	.short	0x0001
        /*0032*/ 	.short	0x0008
        /*0034*/ 	.byte	0x00, 0xf5, 0x21, 0x00


	//----- nvinfo : EIATTR_KPARAM_INFO
	.align		4
.L_166:
        /*0038*/ 	.byte	0x04, 0x17
        /*003a*/ 	.short	(.L_168 - .L_167)
.L_167:
        /*003c*/ 	.word	0x00000000
        /*0040*/ 	.short	0x0000
        /*0042*/ 	.short	0x0000
        /*0044*/ 	.byte	0x00, 0xf5, 0x21, 0x00


	//----- nvinfo : EIATTR_SPARSE_MMA_MASK
	.align		4
.L_168:
        /*0048*/ 	.byte	0x03, 0x50
        /*004a*/ 	.short	0x0000


	//----- nvinfo : EIATTR_MAXREG_COUNT
	.align		4
        /*004c*/ 	.byte	0x03, 0x1b
        /*004e*/ 	.short	0x00ff


	//----- nvinfo : EIATTR_NUM_BARRIERS
	.align		4
        /*0050*/ 	.byte	0x02, 0x4c
        /*0052*/ 	.byte	0x01
	.zero		1


	//----- nvinfo : EIATTR_MERCURY_ISA_VERSION
	.align		4
        /*0054*/ 	.byte	0x03, 0x5f
        /*0056*/ 	.short	0x0101


	//----- nvinfo : EIATTR_COOP_GROUP_MASK_REGIDS
	.align		4
        /*0058*/ 	.byte	0x04, 0x29
        /*005a*/ 	.short	(.L_170 - .L_169)


	//   ....[0]....
.L_169:
        /*005c*/ 	.word	0xffffffff


	//   ....[1]....
        /*0060*/ 	.word	0xffffffff


	//   ....[2]....
        /*0064*/ 	.word	0xffffffff


	//   ....[3]....
        /*0068*/ 	.word	0xffffffff


	//   ....[4]....
        /*006c*/ 	.word	0xffffffff


	//   ....[5]....
        /*0070*/ 	.word	0xffffffff


	//   ....[6]....
        /*0074*/ 	.word	0xffffffff


	//   ....[7]....
        /*0078*/ 	.word	0xffffffff


	//   ....[8]....
        /*007c*/ 	.word	0xffffffff


	//   ....[9]....
        /*0080*/ 	.word	0xffffffff


	//   ....[10]....
        /*0084*/ 	.word	0xffffffff


	//   ....[11]....
        /*0088*/ 	.word	0xffffffff


	//   ....[12]....
        /*008c*/ 	.word	0xffffffff


	//   ....[13]....
        /*0090*/ 	.word	0xffffffff


	//   ....[14]....
        /*0094*/ 	.word	0xffffffff


	//   ....[15]....
        /*0098*/ 	.word	0xffffffff


	//   ....[16]....
        /*009c*/ 	.word	0xffffffff


	//   ....[17]....
        /*00a0*/ 	.word	0xffffffff


	//   ....[18]....
        /*00a4*/ 	.word	0xffffffff


	//   ....[19]....
        /*00a8*/ 	.word	0xffffffff


	//   ....[20]....
        /*00ac*/ 	.word	0xffffffff


	//   ....[21]....
        /*00b0*/ 	.word	0xffffffff


	//   ....[22]....
        /*00b4*/ 	.word	0xffffffff


	//   ....[23]....
        /*00b8*/ 	.word	0xffffffff


	//   ....[24]....
        /*00bc*/ 	.word	0xffffffff


	//   ....[25]....
        /*00c0*/ 	.word	0xffffffff


	//   ....[26]....
        /*00c4*/ 	.word	0xffffffff


	//   ....[27]....
        /*00c8*/ 	.word	0xffffffff


	//   ....[28]....
        /*00cc*/ 	.word	0xffffffff


	//   ....[29]....
        /*00d0*/ 	.word	0xffffffff


	//   ....[30]....
        /*00d4*/ 	.word	0xffffffff


	//   ....[31]....
        /*00d8*/ 	.word	0xffffffff


	//   ....[32]....
        /*00dc*/ 	.word	0xffffffff


	//   ....[33]....
        /*00e0*/ 	.word	0xffffffff


	//   ....[34]....
        /*00e4*/ 	.word	0xffffffff


	//   ....[35]....
        /*00e8*/ 	.word	0xffffffff


	//   ....[36]....
        /*00ec*/ 	.word	0xffffffff


	//   ....[37]....
        /*00f0*/ 	.word	0xffffffff


	//   ....[38]....
        /*00f4*/ 	.word	0xffffffff


	//   ....[39]....
        /*00f8*/ 	.word	0xffffffff


	//   ....[40]....
        /*00fc*/ 	.word	0xffffffff


	//   ....[41]....
        /*0100*/ 	.word	0xffffffff


	//   ....[42]....
        /*0104*/ 	.word	0xffffffff


	//   ....[43]....
        /*0108*/ 	.word	0xffffffff


	//   ....[44]....
        /*010c*/ 	.word	0xffffffff


	//   ....[45]....
        /*0110*/ 	.word	0xffffffff


	//   ....[46]....
        /*0114*/ 	.word	0xffffffff


	//   ....[47]....
        /*0118*/ 	.word	0xffffffff


	//   ....[48]....
        /*011c*/ 	.word	0xffffffff


	//   ....[49]....
        /*0120*/ 	.word	0xffffffff


	//   ....[50]....
        /*0124*/ 	.word	0xffffffff


	//   ....[51]....
        /*0128*/ 	.word	0xffffffff


	//   ....[52]....
        /*012c*/ 	.word	0xffffffff


	//   ....[53]....
        /*0130*/ 	.word	0xffffffff


	//   ....[54]....
        /*0134*/ 	.word	0xffffffff


	//   ....[55]....
        /*0138*/ 	.word	0xffffffff


	//   ....[56]....
        /*013c*/ 	.word	0xffffffff


	//   ....[57]....
        /*0140*/ 	.word	0xffffffff


	//   ....[58]....
        /*0144*/ 	.word	0xffffffff


	//   ....[59]....
        /*0148*/ 	.word	0xffffffff


	//----- nvinfo : EIATTR_COOP_GROUP_INSTR_OFFSETS
	.align		4
.L_170:
        /*014c*/ 	.byte	0x04, 0x28
        /*014e*/ 	.short	(.L_172 - .L_171)


	//   ....[0]....
.L_171:
        /*0150*/ 	.word	0x00000b70


	//   ....[1]....
        /*0154*/ 	.word	0x00000ba0


	//   ....[2]....
        /*0158*/ 	.word	0x00000bc0


	//   ....[3]....
        /*015c*/ 	.word	0x00000bd0


	//   ....[4]....
        /*0160*/ 	.word	0x00000d60


	//   ....[5]....
        /*0164*/ 	.word	0x00000d90


	//   ....[6]....
        /*0168*/ 	.word	0x00000dc0


	//   ....[7]....
        /*016c*/ 	.word	0x00000de0


	//   ....[8]....
        /*0170*/ 	.word	0x00000f60


	//   ....[9]....
        /*0174*/ 	.word	0x00000f90


	//   ....[10]....
        /*0178*/ 	.word	0x00000fc0


	//   ....[11]....
        /*017c*/ 	.word	0x00000fe0


	//   ....[12]....
        /*0180*/ 	.word	0x00001160


	//   ....[13]....
        /*0184*/ 	.word	0x00001190


	//   ....[14]....
        /*0188*/ 	.word	0x000011c0


	//   ....[15]....
        /*018c*/ 	.word	0x000011e0


	//   ....[16]....
        /*0190*/ 	.word	0x00001360


	//   ....[17]....
        /*0194*/ 	.word	0x00001390


	//   ....[18]....
        /*0198*/ 	.word	0x000013c0


	//   ....[19]....
        /*019c*/ 	.word	0x000013e0


	//   ....[20]....
        /*01a0*/ 	.word	0x00002140


	//   ....[21]....
        /*01a4*/ 	.word	0x00002150


	//   ....[22]....
        /*01a8*/ 	.word	0x00002160


	//   ....[23]....
        /*01ac*/ 	.word	0x00002180


	//   ....[24]....
        /*01b0*/ 	.word	0x00002300


	//   ....[25]....
        /*01b4*/ 	.word	0x00002340


	//   ....[26]....
        /*01b8*/ 	.word	0x00002370


	//   ....[27]....
        /*01bc*/ 	.word	0x00002390


	//   ....[28]....
        /*01c0*/ 	.word	0x00002510


	//   ....[29]....
        /*01c4*/ 	.word	0x00002550


	//   ....[30]....
        /*01c8*/ 	.word	0x00002580


	//   ....[31]....
        /*01cc*/ 	.word	0x000025a0


	//   ....[32]....
        /*01d0*/ 	.word	0x00002720


	//   ....[33]....
        /*01d4*/ 	.word	0x00002760


	//   ....[34]....
        /*01d8*/ 	.word	0x00002790


	//   ....[35]....
        /*01dc*/ 	.word	0x000027b0


	//   ....[36]....
        /*01e0*/ 	.word	0x00002930


	//   ....[37]....
        /*01e4*/ 	.word	0x00002970


	//   ....[38]....
        /*01e8*/ 	.word	0x000029a0


	//   ....[39]....
        /*01ec*/ 	.word	0x000029c0


	//   ....[40]....
        /*01f0*/ 	.word	0x00005780


	//   ....[41]....
        /*01f4*/ 	.word	0x000057b0


	//   ....[42]....
        /*01f8*/ 	.word	0x000057d0


	//   ....[43]....
        /*01fc*/ 	.word	0x000057e0


	//   ....[44]....
        /*0200*/ 	.word	0x00005970


	//   ....[45]....
        /*0204*/ 	.word	0x000059a0


	//   ....[46]....
        /*0208*/ 	.word	0x000059d0


	//   ....[47]....
        /*020c*/ 	.word	0x000059f0


	//   ....[48]....
        /*0210*/ 	.word	0x00005b70


	//   ....[49]....
        /*0214*/ 	.word	0x00005ba0


	//   ....[50]....
        /*0218*/ 	.word	0x00005bd0


	//   ....[51]....
        /*021c*/ 	.word	0x00005bf0


	//   ....[52]....
        /*0220*/ 	.word	0x00005d70


	//   ....[53]....
        /*0224*/ 	.word	0x00005da0


	//   ....[54]....
        /*0228*/ 	.word	0x00005dd0


	//   ....[55]....
        /*022c*/ 	.word	0x00005df0


	//   ....[56]....
        /*0230*/ 	.word	0x00005f70


	//   ....[57]....
        /*0234*/ 	.word	0x00005fa0


	//   ....[58]....
        /*0238*/ 	.word	0x00005fd0


	//   ....[59]....
        /*023c*/ 	.word	0x00005ff0


	//----- nvinfo : EIATTR_VRC_CTA_INIT_COUNT
	.align		4
.L_172:
        /*0240*/ 	.byte	0x02, 0x4a
	.zero		1
	.zero		1


	//----- nvinfo : EIATTR_EXIT_INSTR_OFFSETS
	.align		4
        /*0244*/ 	.byte	0x04, 0x1c
        /*0246*/ 	.short	(.L_174 - .L_173)


	//   ....[0]....
.L_173:
        /*0248*/ 	.word	0x00000030


	//   ....[1]....
        /*024c*/ 	.word	0x00006c90


	//   ....[2]....
        /*0250*/ 	.word	0x00006cd0


	//----- nvinfo : EIATTR_MAX_THREADS
	.align		4
.L_174:
        /*0254*/ 	.byte	0x04, 0x05
        /*0256*/ 	.short	(.L_176 - .L_175)
.L_175:
        /*0258*/ 	.word	0x00000100
        /*025c*/ 	.word	0x00000001
        /*0260*/ 	.word	0x00000001


	//----- nvinfo : EIATTR_CRS_STACK_SIZE
	.align		4
.L_176:
        /*0264*/ 	.byte	0x04, 0x1e
        /*0266*/ 	.short	(.L_178 - .L_177)
.L_177:
        /*0268*/ 	.word	0x00000000


	//----- nvinfo : EIATTR_CBANK_PARAM_SIZE
	.align		4
.L_178:
        /*026c*/ 	.byte	0x03, 0x19
        /*026e*/ 	.short	0x0015


	//----- nvinfo : EIATTR_PARAM_CBANK
	.align		4
        /*0270*/ 	.byte	0x04, 0x0a
        /*0272*/ 	.short	(.L_180 - .L_179)
	.align		4
.L_179:
        /*0274*/ 	.word	index@(.nv.constant0._ZN6thrust24THRUST_300001_SM_1000_NS8cuda_cub4core6detail13_kernel_agentINS1_8__reduce11ReduceAgentIPN4cuda3std3__45tupleIJdlEEESC_SB_lNS1_9__extrema9arg_max_fIdlNS9_4lessIdEEEEEEJSC_SC_iSH_EEEvDpT0_)
        /*0278*/ 	.short	0x0380
        /*027a*/ 	.short	0x0015


	//----- nvinfo : EIATTR_SW_WAR
	.align		4
.L_180:
        /*027c*/ 	.byte	0x04, 0x36
        /*027e*/ 	.short	(.L_182 - .L_181)
.L_181:
        /*0280*/ 	.word	0x00000008
.L_182:


//--------------------- .nv.info._ZN6thrust24THRUST_300001_SM_1000_NS8cuda_cub4core6detail13_kernel_agentINS1_8__reduce10DrainAgentIlEEJN3cub18CUB_300001_SM_10009GridQueueIyEElEEEvDpT0_ --------------------------
	.section	.nv.info._ZN6thrust24THRUST_300001_SM_1000_NS8cuda_cub4core6detail13_kernel_agentINS1_8__reduce10DrainAgentIlEEJN3cub18CUB_300001_SM_10009GridQueueIyEElEEEvDpT0_,"",@"SHT_CUDA_INFO"
	.sectionflags	@""
	.align	4


	//----- nvinfo : EIATTR_CUDA_API_VERSION
	.align		4
        /*0000*/ 	.byte	0x04, 0x37
        /*0002*/ 	.short	(.L_184 - .L_183)
.L_183:
        /*0004*/ 	.word	0x00000082


	//----- nvinfo : EIATTR_KPARAM_INFO
	.align		4
.L_184:
        /*0008*/ 	.byte	0x04, 0x17
        /*000a*/ 	.short	(.L_186 - .L_185)
.L_185:
        /*000c*/ 	.word	0x00000000
        /*0010*/ 	.short	0x0001
        /*0012*/ 	.short	0x0008
        /*0014*/ 	.byte	0x00, 0xf0, 0x21, 0x00


	//----- nvinfo : EIATTR_KPARAM_INFO
	.align		4
.L_186:
        /*0018*/ 	.byte	0x04, 0x17
        /*001a*/ 	.short	(.L_188 - .L_187)
.L_187:
        /*001c*/ 	.word	0x00000000
        /*0020*/ 	.short	0x0000
        /*0022*/ 	.short	0x0000
        /*0024*/ 	.byte	0x00, 0xf0, 0x21, 0x00


	//----- nvinfo : EIATTR_SPARSE_MMA_MASK
	.align		4
.L_188:
        /*0028*/ 	.byte	0x03, 0x50
        /*002a*/ 	.short	0x0000


	//----- nvinfo : EIATTR_MAXREG_COUNT
	.align		4
        /*002c*/ 	.byte	0x03, 0x1b
        /*002e*/ 	.short	0x00ff


	//----- nvinfo : EIATTR_MERCURY_ISA_VERSION
	.align		4
        /*0030*/ 	.byte	0x03, 0x5f
        /*0032*/ 	.short	0x0101


	//----- nvinfo : EIATTR_VRC_CTA_INIT_COUNT
	.align		4
        /*0034*/ 	.byte	0x02, 0x4a
	.zero		1
	.zero		1


	//----- nvinfo : EIATTR_EXIT_INSTR_OFFSETS
	.align		4
        /*0038*/ 	.byte	0x04, 0x1c
        /*003a*/ 	.short	(.L_190 - .L_189)


	//   ....[0]....
.L_189:
        /*003c*/ 	.word	0x00000060


	//----- nvinfo : EIATTR_MAX_THREADS
	.align		4
.L_190:
        /*0040*/ 	.byte	0x04, 0x05
        /*0042*/ 	.short	(.L_192 - .L_191)
.L_191:
        /*0044*/ 	.word	0x00000001
        /*0048*/ 	.word	0x00000001
        /*004c*/ 	.word	0x00000001


	//----- nvinfo : EIATTR_CBANK_PARAM_SIZE
	.align		4
.L_192:
        /*0050*/ 	.byte	0x03, 0x19
        /*0052*/ 	.short	0x0010


	//----- nvinfo : EIATTR_PARAM_CBANK
	.align		4
        /*0054*/ 	.byte	0x04, 0x0a
        /*0056*/ 	.short	(.L_194 - .L_193)
	.align		4
.L_193:
        /*0058*/ 	.word	index@(.nv.constant0._ZN6thrust24THRUST_300001_SM_1000_NS8cuda_cub4core6detail13_kernel_agentINS1_8__reduce10DrainAgentIlEEJN3cub18CUB_300001_SM_10009GridQueueIyEElEEEvDpT0_)
        /*005c*/ 	.short	0x0380
        /*005e*/ 	.short	0x0010


	//----- nvinfo : EIATTR_SW_WAR
	.align		4
.L_194:
        /*0060*/ 	.byte	0x04, 0x36
        /*0062*/ 	.short	(.L_196 - .L_195)
.L_195:
        /*0064*/ 	.word	0x00000008
.L_196:


//--------------------- .nv.info._ZN6thrust24THRUST_300001_SM_1000_NS8cuda_cub4core6detail13_kernel_agentINS1_8__reduce11ReduceAgentINS0_12zip_iteratorIN4cuda3std3__45tupleIJNS0_20permutation_iteratorINS0_6detail15normal_iteratorINS0_10device_ptrIdEEEENSE_INSF_IjEEEEEENS0_17counting_iteratorIlNS0_11use_defaultESM_SM_EEEEEEEPNSB_IJdlEEESQ_lNS1_9__extrema9arg_max_fIdlNSA_4lessIdEEEEEEJSP_SR_lN3cub18CUB_300001_SM_100013GridEvenShareIlEENSZ_9GridQueueIyEESW_EEEvDpT0_ --------------------------
	.section	.nv.info._ZN6thrust24THRUST_300001_SM_1000_NS8cuda_cub4core6detail13_kernel_agentINS1_8__reduce11ReduceAgentINS0_12zip_iteratorIN4cuda3std3__45tupleIJNS0_20permutation_iteratorINS0_6detail15normal_iteratorINS0_10device_ptrIdEEEENSE_INSF_IjEEEEEENS0_17counting_iteratorIlNS0_11use_defaultESM_SM_EEEEEEEPNSB_IJdlEEESQ_lNS1_9__extrema9arg_max_fIdlNSA_4lessIdEEEEEEJSP_SR_lN3cub18CUB_300001_SM_100013GridEvenShareIlEENSZ_9GridQueueIyEESW_EEEvDpT0_,"",@"SHT_CUDA_INFO"
	.sectionflags	@""
	.align	4


	//----- nvinfo : EIATTR_CUDA_API_VERSION
	.align		4
        /*0000*/ 	.byte	0x04, 0x37
        /*0002*/ 	.short	(.L_198 - .L_197)
.L_197:
        /*0004*/ 	.word	0x00000082


	//----- nvinfo : EIATTR_KPARAM_INFO
	.align		4
.L_198:
        /*0008*/ 	.byte	0x04, 0x17
        /*000a*/ 	.short	(.L_200 - .L_199)
.L_199:
        /*000c*/ 	.word	0x00000000
        /*0010*/ 	.short	0x0005
        /*0012*/ 	.short	0x0078
        /*0014*/ 	.byte	0x00, 0xf0, 0x05, 0x00


	//----- nvinfo : EIATTR_KPARAM_INFO
	.align		4
.L_200:
        /*0018*/ 	.byte	0x04, 0x17
        /*001a*/ 	.short	(.L_202 - .L_201)
.L_201:
        /*001c*/ 	.word	0x00000000
        /*0020*/ 	.short	0x0004
        /*0022*/ 	.short	0x0070
        /*0024*/ 	.byte	0x00, 0xf0, 0x21, 0x00


	//----- nvinfo : EIATTR_KPARAM_INFO
	.align		4
.L_202:
        /*0028*/ 	.byte	0x04, 0x17
        /*002a*/ 	.short	(.L_204 - .L_203)
.L_203:
        /*002c*/ 	.word	0x00000000
        /*0030*/ 	.short	0x0003
        /*0032*/ 	.short	0x0028
        /*0034*/ 	.byte	0x00, 0xf0, 0x21, 0x01


	//----- nvinfo : EIATTR_KPARAM_INFO
	.align		4
.L_204:
        /*0038*/ 	.byte	0x04, 0x17
        /*003a*/ 	.short	(.L_206 - .L_205)
.L_205:
        /*003c*/ 	.word	0x00000000
        /*0040*/ 	.short	0x0002
        /*0042*/ 	.short	0x0020
        /*0044*/ 	.byte	0x00, 0xf0, 0x21, 0x00


	//----- nvinfo : EIATTR_KPARAM_INFO
	.align		4
.L_206:
        /*0048*/ 	.byte	0x04, 0x17
        /*004a*/ 	.short	(.L_208 - .L_207)
.L_207:
        /*004c*/ 	.word	0x00000000
        /*0050*/ 	.short	0x0001
        /*0052*/ 	.short	0x0018
        /*0054*/ 	.byte	0x00, 0xf5, 0x21, 0x00


	//----- nvinfo : EIATTR_KPARAM_INFO
	.align		4
.L_208:
        /*0058*/ 	.byte	0x04, 0x17
        /*005a*/ 	.short	(.L_210 - .L_209)
.L_209:
        /*005c*/ 	.word	0x00000000
        /*0060*/ 	.short	0x0000
        /*0062*/ 	.short	0x0000
        /*0064*/ 	.byte	0x00, 0xf0, 0x61, 0x00


	//----- nvinfo : EIATTR_SPARSE_MMA_MASK
	.align		4
.L_210:
        /*0068*/ 	.byte	0x03, 0x50
        /*006a*/ 	.short	0x0000


	//----- nvinfo : EIATTR_MAXREG_COUNT
	.align		4
        /*006c*/ 	.byte	0x03, 0x1b
        /*006e*/ 	.short	0x00ff


	//----- nvinfo : EIATTR_NUM_BARRIERS
	.align		4
        /*0070*/ 	.byte	0x02, 0x4c
        /*0072*/ 	.byte	0x01
	.zero		1


	//----- nvinfo : EIATTR_MERCURY_ISA_VERSION
	.align		4
        /*0074*/ 	.byte	0x03, 0x5f
        /*0076*/ 	.short	0x0101


	//----- nvinfo : EIATTR_COOP_GROUP_MASK_REGIDS
	.align		4
        /*0078*/ 	.byte	0x04, 0x29
        /*007a*/ 	.short	(.L_212 - .L_211)


	//   ....[0]....
.L_211:
        /*007c*/ 	.word	0xffffffff


	//   ....[1]....
        /*0080*/ 	.word	0xffffffff


	//   ....[2]....
        /*0084*/ 	.word	0xffffffff


	//   ....[3]....
        /*0088*/ 	.word	0xffffffff


	//   ....[4]....
        /*008c*/ 	.word	0xffffffff


	//   ....[5]....
        /*0090*/ 	.word	0xffffffff


	//   ....[6]....
        /*0094*/ 	.word	0xffffffff


	//   ....[7]....
        /*0098*/ 	.word	0xffffffff


	//   ....[8]....
        /*009c*/ 	.word	0xffffffff


	//   ....[9]....
        /*00a0*/ 	.word	0xffffffff


	//   ....[10]....
        /*00a4*/ 	.word	0xffffffff


	//   ....[11]....
        /*00a8*/ 	.word	0xffffffff


	//   ....[12]....
        /*00ac*/ 	.word	0xffffffff


	//   ....[13]....
        /*00b0*/ 	.word	0xffffffff


	//   ....[14]....
        /*00b4*/ 	.word	0xffffffff


	//   ....[15]....
        /*00b8*/ 	.word	0xffffffff


	//   ....[16]....
        /*00bc*/ 	.word	0xffffffff


	//   ....[17]....
        /*00c0*/ 	.word	0xffffffff


	//   ....[18]....
        /*00c4*/ 	.word	0xffffffff


	//   ....[19]....
        /*00c8*/ 	.word	0xffffffff


	//   ....[20]....
        /*00cc*/ 	.word	0xffffffff


	//   ....[21]....
        /*00d0*/ 	.word	0xffffffff


	//   ....[22]....
        /*00d4*/ 	.word	0xffffffff


	//   ....[23]....
        /*00d8*/ 	.word	0xffffffff


	//   ....[24]....
        /*00dc*/ 	.word	0xffffffff


	//   ....[25]....
        /*00e0*/ 	.word	0xffffffff


	//   ....[26]....
        /*00e4*/ 	.word	0xffffffff


	//   ....[27]....
        /*00e8*/ 	.word	0xffffffff


	//   ....[28]....
        /*00ec*/ 	.word	0xffffffff


	//   ....[29]....
        /*00f0*/ 	.word	0xffffffff


	//   ....[30]....
        /*00f4*/ 	.word	0xffffffff


	//   ....[31]....
        /*00f8*/ 	.word	0xffffffff


	//   ....[32]....
        /*00fc*/ 	.word	0xffffffff


	//   ....[33]....
        /*0100*/ 	.word	0xffffffff


	//   ....[34]....
        /*0104*/ 	.word	0xffffffff


	//   ....[35]....
        /*0108*/ 	.word	0xffffffff


	//   ....[36]....
        /*010c*/ 	.word	0xffffffff


	//   ....[37]....
        /*0110*/ 	.word	0xffffffff


	//   ....[38]....
        /*0114*/ 	.word	0xffffffff


	//   ....[39]....
        /*0118*/ 	.word	0xffffffff


	//   ....[40]....
        /*011c*/ 	.word	0xffffffff


	//   ....[41]....
        /*0120*/ 	.word	0xffffffff


	//   ....[42]....
        /*0124*/ 	.word	0xffffffff


	//   ....[43]....
        /*0128*/ 	.word	0xffffffff


	//   ....[44]....
        /*012c*/ 	.word	0xffffffff


	//   ....[45]....
        /*0130*/ 	.word	0xffffffff


	//   ....[46]....
        /*0134*/ 	.word	0xffffffff


	//   ....[47]....
        /*0138*/ 	.word	0xffffffff


	//   ....[48]....
        /*013c*/ 	.word	0xffffffff


	//   ....[49]....
        /*0140*/ 	.word	0xffffffff


	//   ....[50]....
        /*0144*/ 	.word	0xffffffff


	//   ....[51]....
        /*0148*/ 	.word	0xffffffff


	//   ....[52]....
        /*014c*/ 	.word	0xffffffff


	//   ....[53]....
        /*0150*/ 	.word	0xffffffff


	//   ....[54]....
        /*0154*/ 	.word	0xffffffff


	//   ....[55]....
        /*0158*/ 	.word	0xffffffff


	//   ....[56]....
        /*015c*/ 	.word	0xffffffff


	//   ....[57]....
        /*0160*/ 	.word	0xffffffff


	//   ....[58]....
        /*0164*/ 	.word	0xffffffff


	//   ....[59]....
        /*0168*/ 	.word	0xffffffff


	//----- nvinfo : EIATTR_COOP_GROUP_INSTR_OFFSETS
	.align		4
.L_212:
        /*016c*/ 	.byte	0x04, 0x28
        /*016e*/ 	.short	(.L_214 - .L_213)


	//   ....[0]....
.L_213:
        /*0170*/ 	.word	0x00000e40


	//   ....[1]....
        /*0174*/ 	.word	0x00000e70


	//   ....[2]....
        /*0178*/ 	.word	0x00000e90


	//   ....[3]....
        /*017c*/ 	.word	0x00000ea0


	//   ....[4]....
        /*0180*/ 	.word	0x00001030


	//   ....[5]....
        /*0184*/ 	.word	0x00001060


	//   ....[6]....
        /*0188*/ 	.word	0x00001090


	//   ....[7]....
        /*018c*/ 	.word	0x000010b0


	//   ....[8]....
        /*0190*/ 	.word	0x00001230


	//   ....[9]....
        /*0194*/ 	.word	0x00001260


	//   ....[10]....
        /*0198*/ 	.word	0x00001290


	//   ....[11]....
        /*019c*/ 	.word	0x000012b0


	//   ....[12]....
        /*01a0*/ 	.word	0x00001430


	//   ....[13]....
        /*01a4*/ 	.word	0x00001460


	//   ....[14]....
        /*01a8*/ 	.word	0x00001490


	//   ....[15]....
        /*01ac*/ 	.word	0x000014b0


	//   ....[16]....
        /*01b0*/ 	.word	0x00001630


	//   ....[17]....
        /*01b4*/ 	.word	0x00001660


	//   ....[18]....
        /*01b8*/ 	.word	0x00001690


	//   ....[19]....
        /*01bc*/ 	.word	0x000016b0


	//   ....[20]....
        /*01c0*/ 	.word	0x00002410


	//   ....[21]....
        /*01c4*/ 	.word	0x00002420


	//   ....[22]....
        /*01c8*/ 	.word	0x00002430


	//   ....[23]....
        /*01cc*/ 	.word	0x00002450


	//   ....[24]....
        /*01d0*/ 	.word	0x000025d0


	//   ....[25]....
        /*01d4*/ 	.word	0x00002610


	//   ....[26]....
        /*01d8*/ 	.word	0x00002640


	//   ....[27]....
        /*01dc*/ 	.word	0x00002660


	//   ....[28]....
        /*01e0*/ 	.word	0x000027e0


	//   ....[29]....
        /*01e4*/ 	.word	0x00002820


	//   ....[30]....
        /*01e8*/ 	.word	0x00002850


	//   ....[31]....
        /*01ec*/ 	.word	0x00002870


	//   ....[32]....
        /*01f0*/ 	.word	0x000029f0


	//   ....[33]....
        /*01f4*/ 	.word	0x00002a30


	//   ....[34]....
        /*01f8*/ 	.word	0x00002a60


	//   ....[35]....
        /*01fc*/ 	.word	0x00002a80


	//   ....[36]....
        /*0200*/ 	.word	0x00002c00


	//   ....[37]....
        /*0204*/ 	.word	0x00002c40


	//   ....[38]....
        /*0208*/ 	.word	0x00002c70


	//   ....[39]....
        /*020c*/ 	.word	0x00002c90


	//   ....[40]....
        /*0210*/ 	.word	0x000056c0


	//   ....[41]....
        /*0214*/ 	.word	0x000056f0


	//   ....[42]....
        /*0218*/ 	.word	0x00005710


	//   ....[43]....
        /*021c*/ 	.word	0x00005720


	//   ....[44]....
        /*0220*/ 	.word	0x000058b0


	//   ....[45]....
        /*0224*/ 	.word	0x000058e0


	//   ....[46]....
        /*0228*/ 	.word	0x00005910


	//   ....[47]....
        /*022c*/ 	.word	0x00005930


	//   ....[48]....
        /*0230*/ 	.word	0x00005ab0


	//   ....[49]....
        /*0234*/ 	.word	0x00005ae0


	//   ....[50]....
        /*0238*/ 	.word	0x00005b10


	//   ....[51]....
        /*023c*/ 	.word	0x00005b30


	//   ....[52]....
        /*0240*/ 	.word	0x00005cb0


	//   ....[53]....
        /*0244*/ 	.word	0x00005cf0


	//   ....[54]....
        /*0248*/ 	.word	0x00005d20


	//   ....[55]....
        /*024c*/ 	.word	0x00005d30


	//   ....[56]....
        /*0250*/ 	.word	0x00005eb0


	//   ....[57]....
        /*0254*/ 	.word	0x00005ee0


	//   ....[58]....
        /*0258*/ 	.word	0x00005f10


	//   ....[59]....
        /*025c*/ 	.word	0x00005f30


	//----- nvinfo : EIATTR_VRC_CTA_INIT_COUNT
	.align		4
.L_214:
        /*0260*/ 	.byte	0x02, 0x4a
	.zero		1
	.zero		1


	//----- nvinfo : EIATTR_EXIT_INSTR_OFFSETS
	.align		4
        /*0264*/ 	.byte	0x04, 0x1c
        /*0266*/ 	.short	(.L_216 - .L_215)


	//   ....[0]....
.L_215:
        /*0268*/ 	.word	0x00006bd0


	//   ....[1]....
        /*026c*/ 	.word	0x00006c20


	//----- nvinfo : EIATTR_MAX_THREADS
	.align		4
.L_216:
        /*0270*/ 	.byte	0x04, 0x05
        /*0272*/ 	.short	(.L_218 - .L_217)
.L_217:
        /*0274*/ 	.word	0x00000100
        /*0278*/ 	.word	0x00000001
        /*027c*/ 	.word	0x00000001


	//----- nvinfo : EIATTR_CRS_STACK_SIZE
	.align		4
.L_218:
        /*0280*/ 	.byte	0x04, 0x1e
        /*0282*/ 	.short	(.L_220 - .L_219)
.L_219:
        /*0284*/ 	.word	0x00000000


	//----- nvinfo : EIATTR_CBANK_PARAM_SIZE
	.align		4
.L_220:
        /*0288*/ 	.byte	0x03, 0x19
        /*028a*/ 	.short	0x0079


	//----- nvinfo : EIATTR_PARAM_CBANK
	.align		4
        /*028c*/ 	.byte	0x04, 0x0a
        /*028e*/ 	.short	(.L_222 - .L_221)
	.align		4
.L_221:
        /*0290*/ 	.word	index@(.nv.constant0._ZN6thrust24THRUST_300001_SM_1000_NS8cuda_cub4core6detail13_kernel_agentINS1_8__reduce11ReduceAgentINS0_12zip_iteratorIN4cuda3std3__45tupleIJNS0_20permutation_iteratorINS0_6detail15normal_iteratorINS0_10device_ptrIdEEEENSE_INSF_IjEEEEEENS0_17counting_iteratorIlNS0_11use_defaultESM_SM_EEEEEEEPNSB_IJdlEEESQ_lNS1_9__extrema9arg_max_fIdlNSA_4lessIdEEEEEEJSP_SR_lN3cub18CUB_300001_SM_100013GridEvenShareIlEENSZ_9GridQueueIyEESW_EEEvDpT0_)
        /*0294*/ 	.short	0x0380
        /*0296*/ 	.short	0x0079


	//----- nvinfo : EIATTR_SW_WAR
	.align		4
.L_222:
        /*0298*/ 	.byte	0x04, 0x36
        /*029a*/ 	.short	(.L_224 - .L_223)
.L_223:
        /*029c*/ 	.word	0x00000008
.L_224:


//--------------------- .nv.info._ZN6thrust24THRUST_300001_SM_1000_NS8cuda_cub4core6detail13_kernel_agentINS1_8__reduce11ReduceAgentINS0_12zip_iteratorIN4cuda3std3__45tupleIJNS0_20permutation_iteratorINS0_6detail15normal_iteratorINS0_10device_ptrIdEEEENSE_INSF_IjEEEEEENS0_17counting_iteratorIlNS0_11use_defaultESM_SM_EEEEEEEPNSB_IJdlEEESQ_lNS1_9__extrema9arg_max_fIdlNSA_4lessIdEEEEEEJSP_SR_lSW_EEEvDpT0_ --------------------------
	.section	.nv.info._ZN6thrust24THRUST_300001_SM_1000_NS8cuda_cub4core6detail13_kernel_agentINS1_8__reduce11ReduceAgentINS0_12zip_iteratorIN4cuda3std3__45tupleIJNS0_20permutation_iteratorINS0_6detail15normal_iteratorINS0_10device_ptrIdEEEENSE_INSF_IjEEEEEENS0_17counting_iteratorIlNS0_11use_defaultESM_SM_EEEEEEEPNSB_IJdlEEESQ_lNS1_9__extrema9arg_max_fIdlNSA_4lessIdEEEEEEJSP_SR_lSW_EEEvDpT0_,"",@"SHT_CUDA_INFO"
	.sectionflags	@""
	.align	4


	//----- nvinfo : EIATTR_CUDA_API_VERSION
	.align		4
        /*0000*/ 	.byte	0x04, 0x37
        /*0002*/ 	.short	(.L_226 - .L_225)
.L_225:
        /*0004*/ 	.word	0x00000082


	//----- nvinfo : EIATTR_KPARAM_INFO
	.align		4
.L_226:
        /*0008*/ 	.byte	0x04, 0x17
        /*000a*/ 	.short	(.L_228 - .L_227)
.L_227:
        /*000c*/ 	.word	0x00000000
        /*0010*/ 	.short	0x0003
        /*0012*/ 	.short	0x0028
        /*0014*/ 	.byte	0x00, 0xf0, 0x05, 0x00


	//----- nvinfo : EIATTR_KPARAM_INFO
	.align		4
.L_228:
        /*0018*/ 	.byte	0x04, 0x17
        /*001a*/ 	.short	(.L_230 - .L_229)
.L_229:
        /*001c*/ 	.word	0x00000000
        /*0020*/ 	.short	0x0002
        /*0022*/ 	.short	0x0020
        /*0024*/ 	.byte	0x00, 0xf0, 0x21, 0x00


	//----- nvinfo : EIATTR_KPARAM_INFO
	.align		4
.L_230:
        /*0028*/ 	.byte	0x04, 0x17
        /*002a*/ 	.short	(.L_232 - .L_231)
.L_231:
        /*002c*/ 	.word	0x00000000
        /*0030*/ 	.short	0x0001
        /*0032*/ 	.short	0x0018
        /*0034*/ 	.byte	0x00, 0xf5, 0x21, 0x00


	//----- nvinfo : EIATTR_KPARAM_INFO
	.align		4
.L_232:
        /*0038*/ 	.byte	0x04, 0x17
        /*003a*/ 	.short	(.L_234 - .L_233)
.L_233:
        /*003c*/ 	.word	0x00000000
        /*0040*/ 	.short	0x0000
        /*0042*/ 	.short	0x0000
        /*0044*/ 	.byte	0x00, 0xf0, 0x61, 0x00


	//----- nvinfo : EIATTR_SPARSE_MMA_MASK
	.align		4
.L_234:
        /*0048*/ 	.byte	0x03, 0x50
        /*004a*/ 	.short	0x0000


	//----- nvinfo : EIATTR_MAXREG_COUNT
	.align		4
        /*004c*/ 	.byte	0x03, 0x1b
        /*004e*/ 	.short	0x00ff


	//----- nvinfo : EIATTR_NUM_BARRIERS
	.align		4
        /*0050*/ 	.byte	0x02, 0x4c
        /*0052*/ 	.byte	0x01
	.zero		1


	//----- nvinfo : EIATTR_MERCURY_ISA_VERSION
	.align		4
        /*0054*/ 	.byte	0x03, 0x5f
        /*0056*/ 	.short	0x0101


	//----- nvinfo : EIATTR_COOP_GROUP_MASK_REGIDS
	.align		4
        /*0058*/ 	.byte	0x04, 0x29
        /*005a*/ 	.short	(.L_236 - .L_235)


	//   ....[0]....
.L_235:
        /*005c*/ 	.word	0xffffffff


	//   ....[1]....
        /*0060*/ 	.word	0xffffffff


	//   ....[2]....
        /*0064*/ 	.word	0xffffffff


	//   ....[3]....
        /*0068*/ 	.word	0xffffffff


	//   ....[4]....
        /*006c*/ 	.word	0xffffffff


	//   ....[5]....
        /*0070*/ 	.word	0xffffffff


	//   ....[6]....
        /*0074*/ 	.word	0xffffffff


	//   ....[7]....
        /*0078*/ 	.word	0xffffffff


	//   ....[8]....
        /*007c*/ 	.word	0xffffffff


	//   ....[9]....
        /*0080*/ 	.word	0xffffffff


	//   ....[10]....
        /*0084*/ 	.word	0xffffffff


	//   ....[11]....
        /*0088*/ 	.word	0xffffffff


	//   ....[12]....
        /*008c*/ 	.word	0xffffffff


	//   ....[13]....
        /*0090*/ 	.word	0xffffffff


	//   ....[14]....
        /*0094*/ 	.word	0xffffffff


	//   ....[15]....
        /*0098*/ 	.word	0xffffffff


	//   ....[16]....
        /*009c*/ 	.word	0xffffffff


	//   ....[17]....
        /*00a0*/ 	.word	0xffffffff


	//   ....[18]....
        /*00a4*/ 	.word	0xffffffff


	//   ....[19]....
        /*00a8*/ 	.word	0xffffffff


	//   ....[20]....
        /*00ac*/ 	.word	0xffffffff


	//   ....[21]....
        /*00b0*/ 	.word	0xffffffff


	//   ....[22]....
        /*00b4*/ 	.word	0xffffffff


	//   ....[23]....
        /*00b8*/ 	.word	0xffffffff


	//   ....[24]....
        /*00bc*/ 	.word	0xffffffff


	//   ....[25]....
        /*00c0*/ 	.word	0xffffffff


	//   ....[26]....
        /*00c4*/ 	.word	0xffffffff


	//   ....[27]....
        /*00c8*/ 	.word	0xffffffff


	//   ....[28]....
        /*00cc*/ 	.word	0xffffffff


	//   ....[29]....
        /*00d0*/ 	.word	0xffffffff


	//   ....[30]....
        /*00d4*/ 	.word	0xffffffff


	//   ....[31]....
        /*00d8*/ 	.word	0xffffffff


	//   ....[32]....
        /*00dc*/ 	.word	0xffffffff


	//   ....[33]....
        /*00e0*/ 	.word	0xffffffff


	//   ....[34]....
        /*00e4*/ 	.word	0xffffffff


	//   ....[35]....
        /*00e8*/ 	.word	0xffffffff


	//   ....[36]....
        /*00ec*/ 	.word	0xffffffff


	//   ....[37]....
        /*00f0*/ 	.word	0xffffffff


	//   ....[38]....
        /*00f4*/ 	.word	0xffffffff


	//   ....[39]....
        /*00f8*/ 	.word	0xffffffff


	//   ....[40]....
        /*00fc*/ 	.word	0xffffffff


	//   ....[41]....
        /*0100*/ 	.word	0xffffffff


	//   ....[42]....
        /*0104*/ 	.word	0xffffffff


	//   ....[43]....
        /*0108*/ 	.word	0xffffffff


	//   ....[44]....
        /*010c*/ 	.word	0xffffffff


	//   ....[45]....
        /*0110*/ 	.word	0xffffffff


	//   ....[46]....
        /*0114*/ 	.word	0xffffffff


	//   ....[47]....
        /*0118*/ 	.word	0xffffffff


	//   ....[48]....
        /*011c*/ 	.word	0xffffffff


	//   ....[49]....
        /*0120*/ 	.word	0xffffffff


	//   ....[50]....
        /*0124*/ 	.word	0xffffffff


	//   ....[51]....
        /*0128*/ 	.word	0xffffffff


	//   ....[52]....
        /*012c*/ 	.word	0xffffffff


	//   ....[53]....
        /*0130*/ 	.word	0xffffffff


	//   ....[54]....
        /*0134*/ 	.word	0xffffffff


	//   ....[55]....
        /*0138*/ 	.word	0xffffffff


	//   ....[56]....
        /*013c*/ 	.word	0xffffffff


	//   ....[57]....
        /*0140*/ 	.word	0xffffffff


	//   ....[58]....
        /*0144*/ 	.word	0xffffffff


	//   ....[59]....
        /*0148*/ 	.word	0xffffffff


	//----- nvinfo : EIATTR_COOP_GROUP_INSTR_OFFSETS
	.align		4
.L_236:
        /*014c*/ 	.byte	0x04, 0x28
        /*014e*/ 	.short	(.L_238 - .L_237)


	//   ....[0]....
.L_237:
        /*0150*/ 	.word	0x00000d70


	//   ....[1]....
        /*0154*/ 	.word	0x00000da0


	//   ....[2]....
        /*0158*/ 	.word	0x00000db0


	//   ....[3]....
        /*015c*/ 	.word	0x00000dc0


	//   ....[4]....
        /*0160*/ 	.word	0x00000f50


	//   ....[5]....
        /*0164*/ 	.word	0x00000f80


	//   ....[6]....
        /*0168*/ 	.word	0x00000fb0


	//   ....[7]....
        /*016c*/ 	.word	0x00000fd0


	//   ....[8]....
        /*0170*/ 	.word	0x00001150


	//   ....[9]....
        /*0174*/ 	.word	0x00001190


	//   ....[10]....
        /*0178*/ 	.word	0x000011c0


	//   ....[11]....
        /*017c*/ 	.word	0x000011d0


	//   ....[12]....
        /*0180*/ 	.word	0x00001350


	//   ....[13]....
        /*0184*/ 	.word	0x00001380


	//   ....[14]....
        /*0188*/ 	.word	0x000013b0


	//   ....[15]....
        /*018c*/ 	.word	0x000013d0


	//   ....[16]....
        /*0190*/ 	.word	0x00001550


	//   ....[17]....
        /*0194*/ 	.word	0x00001580


	//   ....[18]....
        /*0198*/ 	.word	0x000015b0


	//   ....[19]....
        /*019c*/ 	.word	0x000015d0


	//   ....[20]....
        /*01a0*/ 	.word	0x00002330


	//   ....[21]....
        /*01a4*/ 	.word	0x00002340


	//   ....[22]....
        /*01a8*/ 	.word	0x00002350


	//   ....[23]....
        /*01ac*/ 	.word	0x00002370


	//   ....[24]....
        /*01b0*/ 	.word	0x000024f0


	//   ....[25]....
        /*01b4*/ 	.word	0x00002530


	//   ....[26]....
        /*01b8*/ 	.word	0x00002560


	//   ....[27]....
        /*01bc*/ 	.word	0x00002580


	//   ....[28]....
        /*01c0*/ 	.word	0x00002700


	//   ....[29]....
        /*01c4*/ 	.word	0x00002740


	//   ....[30]....
        /*01c8*/ 	.word	0x00002770


	//   ....[31]....
        /*01cc*/ 	.word	0x00002790


	//   ....[32]....
        /*01d0*/ 	.word	0x00002910


	//   ....[33]....
        /*01d4*/ 	.word	0x00002950


	//   ....[34]....
        /*01d8*/ 	.word	0x00002980


	//   ....[35]....
        /*01dc*/ 	.word	0x000029a0


	//   ....[36]....
        /*01e0*/ 	.word	0x00002b20


	//   ....[37]....
        /*01e4*/ 	.word	0x00002b60


	//   ....[38]....
        /*01e8*/ 	.word	0x00002b90


	//   ....[39]....
        /*01ec*/ 	.word	0x00002bb0


	//   ....[40]....
        /*01f0*/ 	.word	0x000051f0


	//   ....[41]....
        /*01f4*/ 	.word	0x00005220


	//   ....[42]....
        /*01f8*/ 	.word	0x00005240


	//   ....[43]....
        /*01fc*/ 	.word	0x00005250


	//   ....[44]....
        /*0200*/ 	.word	0x000053e0


	//   ....[45]....
        /*0204*/ 	.word	0x00005420


	//   ....[46]....
        /*0208*/ 	.word	0x00005450


	//   ....[47]....
        /*020c*/ 	.word	0x00005460


	//   ....[48]....
        /*0210*/ 	.word	0x000055e0


	//   ....[49]....
        /*0214*/ 	.word	0x00005610


	//   ....[50]....
        /*0218*/ 	.word	0x00005640


	//   ....[51]....
        /*021c*/ 	.word	0x00005660


	//   ....[52]....
        /*0220*/ 	.word	0x000057e0


	//   ....[53]....
        /*0224*/ 	.word	0x00005810


	//   ....[54]....
        /*0228*/ 	.word	0x00005840


	//   ....[55]....
        /*022c*/ 	.word	0x00005860


	//   ....[56]....
        /*0230*/ 	.word	0x000059e0


	//   ....[57]....
        /*0234*/ 	.word	0x00005a10


	//   ....[58]....
        /*0238*/ 	.word	0x00005a40


	//   ....[59]....
        /*023c*/ 	.word	0x00005a60


	//----- nvinfo : EIATTR_VRC_CTA_INIT_COUNT
	.align		4
.L_238:
        /*0240*/ 	.byte	0x02, 0x4a
	.zero		1
	.zero		1


	//----- nvinfo : EIATTR_EXIT_INSTR_OFFSETS
	.align		4
        /*0244*/ 	.byte	0x04, 0x1c
        /*0246*/ 	.short	(.L_240 - .L_239)


	//   ....[0]....
.L_239:
        /*0248*/ 	.word	0x00000040


	//   ....[1]....
        /*024c*/ 	.word	0x00006700


	//   ....[2]....
        /*0250*/ 	.word	0x00006740


	//----- nvinfo : EIATTR_MAX_THREADS
	.align		4
.L_240:
        /*0254*/ 	.byte	0x04, 0x05
        /*0256*/ 	.short	(.L_242 - .L_241)
.L_241:
        /*0258*/ 	.word	0x00000100
        /*025c*/ 	.word	0x00000001
        /*0260*/ 	.word	0x00000001


	//----- nvinfo : EIATTR_CRS_STACK_SIZE
	.align		4
.L_242:
        /*0264*/ 	.byte	0x04, 0x1e
        /*0266*/ 	.short	(.L_244 - .L_243)
.L_243:
        /*0268*/ 	.word	0x00000000


	//----- nvinfo : EIATTR_CBANK_PARAM_SIZE
	.align		4
.L_244:
        /*026c*/ 	.byte	0x03, 0x19
        /*026e*/ 	.short	0x0029


	//----- nvinfo : EIATTR_PARAM_CBANK
	.align		4
        /*0270*/ 	.byte	0x04, 0x0a
        /*0272*/ 	.short	(.L_246 - .L_245)
	.align		4
.L_245:
        /*0274*/ 	.word	index@(.nv.constant0._ZN6thrust24THRUST_300001_SM_1000_NS8cuda_cub4core6detail13_kernel_agentINS1_8__reduce11ReduceAgentINS0_12zip_iteratorIN4cuda3std3__45tupleIJNS0_20permutation_iteratorINS0_6detail15normal_iteratorINS0_10device_ptrIdEEEENSE_INSF_IjEEEEEENS0_17counting_iteratorIlNS0_11use_defaultESM_SM_EEEEEEEPNSB_IJdlEEESQ_lNS1_9__extrema9arg_max_fIdlNSA_4lessIdEEEEEEJSP_SR_lSW_EEEvDpT0_)
        /*0278*/ 	.short	0x0380
        /*027a*/ 	.short	0x0029


	//----- nvinfo : EIATTR_SW_WAR
	.align		4
.L_246:
        /*027c*/ 	.byte	0x04, 0x36
        /*027e*/ 	.short	(.L_248 - .L_247)
.L_247:
        /*0280*/ 	.word	0x00000008
.L_248:


//--------------------- .nv.info._ZN6thrust24THRUST_300001_SM_1000_NS8cuda_cub4core6detail13_kernel_agentINS1_8__reduce11ReduceAgentIPN4cuda3std3__45tupleIJdlEEESC_SB_iNS1_9__extrema9arg_max_fIdlNS9_4lessIdEEEEEEJSC_SC_iSH_EEEvDpT0_ --------------------------
	.section	.nv.info._ZN6thrust24THRUST_300001_SM_1000_NS8cuda_cub4core6detail13_kernel_agentINS1_8__reduce11ReduceAgentIPN4cuda3std3__45tupleIJdlEEESC_SB_iNS1_9__extrema9arg_max_fIdlNS9_4lessIdEEEEEEJSC_SC_iSH_EEEvDpT0_,"",@"SHT_CUDA_INFO"
	.sectionflags	@""
	.align	4


	//----- nvinfo : EIATTR_CUDA_API_VERSION
	.align		4
        /*0000*/ 	.byte	0x04, 0x37
        /*0002*/ 	.short	(.L_250 - .L_249)
.L_249:
        /*0004*/ 	.word	0x00000082


	//----- nvinfo : EIATTR_KPARAM_INFO
	.align		4
.L_250:
        /*0008*/ 	.byte	0x04, 0x17
        /*000a*/ 	.short	(.L_252 - .L_251)
.L_251:
        /*000c*/ 	.word	0x00000000
        /*0010*/ 	.short	0x0003
        /*0012*/ 	.short	0x0014
        /*0014*/ 	.byte	0x00, 0xf0, 0x05, 0x00


	//----- nvinfo : EIATTR_KPARAM_INFO
	.align		4
.L_252:
        /*0018*/ 	.byte	0x04, 0x17
        /*001a*/ 	.short	(.L_254 - .L_253)
.L_253:
        /*001c*/ 	.word	0x00000000
        /*0020*/ 	.short	0x0002
        /*0022*/ 	.short	0x0010
        /*0024*/ 	.byte	0x00, 0xf0, 0x11, 0x00


	//----- nvinfo : EIATTR_KPARAM_INFO
	.align		4
.L_254:
        /*0028*/ 	.byte	0x04, 0x17
        /*002a*/ 	.short	(.L_256 - .L_255)
.L_255:
        /*002c*/ 	.word	0x00000000
        /*0030*/ 	.short	0x0001
        /*0032*/ 	.short	0x0008
        /*0034*/ 	.byte	0x00, 0xf5, 0x21, 0x00


	//----- nvinfo : EIATTR_KPARAM_INFO
	.align		4
.L_256:
        /*0038*/ 	.byte	0x04, 0x17
        /*003a*/ 	.short	(.L_258 - .L_257)
.L_257:
        /*003c*/ 	.word	0x00000000
        /*0040*/ 	.short	0x0000
        /*0042*/ 	.short	0x0000
        /*0044*/ 	.byte	0x00, 0xf5, 0x21, 0x00


	//----- nvinfo : EIATTR_SPARSE_MMA_MASK
	.align		4
.L_258:
        /*0048*/ 	.byte	0x03, 0x50
        /*004a*/ 	.short	0x0000


	//----- nvinfo : EIATTR_MAXREG_COUNT
	.align		4
        /*004c*/ 	.byte	0x03, 0x1b
        /*004e*/ 	.short	0x00ff


	//----- nvinfo : EIATTR_NUM_BARRIERS
	.align		4
        /*0050*/ 	.byte	0x02, 0x4c
        /*0052*/ 	.byte	0x01
	.zero		1


	//----- nvinfo : EIATTR_MERCURY_ISA_VERSION
	.align		4
        /*0054*/ 	.byte	0x03, 0x5f
        /*0056*/ 	.short	0x0101


	//----- nvinfo : EIATTR_COOP_GROUP_MASK_REGIDS
	.align		4
        /*0058*/ 	.byte	0x04, 0x29
        /*005a*/ 	.short	(.L_260 - .L_259)


	//   ....[0]....
.L_259:
        /*005c*/ 	.word	0xffffffff


	//   ....[1]....
        /*0060*/ 	.word	0xffffffff


	//   ....[2]....
        /*0064*/ 	.word	0xffffffff


	//   ....[3]....
        /*0068*/ 	.word	0xffffffff


	//   ....[4]....
        /*006c*/ 	.word	0xffffffff


	//   ....[5]....
        /*0070*/ 	.word	0xffffffff


	//   ....[6]....
        /*0074*/ 	.word	0xffffffff


	//   ....[7]....
        /*0078*/ 	.word	0xffffffff


	//   ....[8]....
        /*007c*/ 	.word	0xffffffff


	//   ....[9]....
        /*0080*/ 	.word	0xffffffff


	//   ....[10]....
        /*0084*/ 	.word	0xffffffff


	//   ....[11]....
        /*0088*/ 	.word	0xffffffff


	//   ....[12]....
        /*008c*/ 	.word	0xffffffff


	//   ....[13]....
        /*0090*/ 	.word	0xffffffff


	//   ....[14]....
        /*0094*/ 	.word	0xffffffff


	//   ....[15]....
        /*0098*/ 	.word	0xffffffff


	//   ....[16]....
        /*009c*/ 	.word	0xffffffff


	//   ....[17]....
        /*00a0*/ 	.word	0xffffffff


	//   ....[18]....
        /*00a4*/ 	.word	0xffffffff


	//   ....[19]....
        /*00a8*/ 	.word	0xffffffff


	//   ....[20]....
        /*00ac*/ 	.word	0xffffffff


	//   ....[21]....
        /*00b0*/ 	.word	0xffffffff


	//   ....[22]....
        /*00b4*/ 	.word	0xffffffff


	//   ....[23]....
        /*00b8*/ 	.word	0xffffffff


	//   ....[24]....
        /*00bc*/ 	.word	0xffffffff


	//   ....[25]....
        /*00c0*/ 	.word	0xffffffff


	//   ....[26]....
        /*00c4*/ 	.word	0xffffffff


	//   ....[27]....
        /*00c8*/ 	.word	0xffffffff


	//   ....[28]....
        /*00cc*/ 	.word	0xffffffff


	//   ....[29]....
        /*00d0*/ 	.word	0xffffffff


	//   ....[30]....
        /*00d4*/ 	.word	0xffffffff


	//   ....[31]....
        /*00d8*/ 	.word	0xffffffff


	//   ....[32]....
        /*00dc*/ 	.word	0xffffffff


	//   ....[33]....
        /*00e0*/ 	.word	0xffffffff


	//   ....[34]....
        /*00e4*/ 	.word	0xffffffff


	//   ....[35]....
        /*00e8*/ 	.word	0xffffffff


	//   ....[36]....
        /*00ec*/ 	.word	0xffffffff


	//   ....[37]....
        /*00f0*/ 	.word	0xffffffff


	//   ....[38]....
        /*00f4*/ 	.word	0xffffffff


	//   ....[39]....
        /*00f8*/ 	.word	0xffffffff


	//   ....[40]....
        /*00fc*/ 	.word	0xffffffff


	//   ....[41]....
        /*0100*/ 	.word	0xffffffff


	//   ....[42]....
        /*0104*/ 	.word	0xffffffff


	//   ....[43]....
        /*0108*/ 	.word	0xffffffff


	//   ....[44]....
        /*010c*/ 	.word	0xffffffff


	//   ....[45]....
        /*0110*/ 	.word	0xffffffff


	//   ....[46]....
        /*0114*/ 	.word	0xffffffff


	//   ....[47]....
        /*0118*/ 	.word	0xffffffff


	//   ....[48]....
        /*011c*/ 	.word	0xffffffff


	//   ....[49]....
        /*0120*/ 	.word	0xffffffff


	//   ....[50]....
        /*0124*/ 	.word	0xffffffff


	//   ....[51]....
        /*0128*/ 	.word	0xffffffff


	//   ....[52]....
        /*012c*/ 	.word	0xffffffff


	//   ....[53]....
        /*0130*/ 	.word	0xffffffff


	//   ....[54]....
        /*0134*/ 	.word	0xffffffff


	//   ....[55]....
        /*0138*/ 	.word	0xffffffff


	//   ....[56]....
        /*013c*/ 	.word	0xffffffff


	//   ....[57]....
        /*0140*/ 	.word	0xffffffff


	//   ....[58]....
        /*0144*/ 	.word	0xffffffff


	//   ....[59]....
        /*0148*/ 	.word	0xffffffff


	//----- nvinfo : EIATTR_COOP_GROUP_INSTR_OFFSETS
	.align		4
.L_260:
        /*014c*/ 	.byte	0x04, 0x28
        /*014e*/ 	.short	(.L_262 - .L_261)


	//   ....[0]....
.L_261:
        /*0150*/ 	.word	0x00000b70


	//   ....[1]....
        /*0154*/ 	.word	0x00000ba0


	//   ....[2]....
        /*0158*/ 	.word	0x00000bc0


	//   ....[3]....
        /*015c*/ 	.word	0x00000bd0


	//   ....[4]....
        /*0160*/ 	.word	0x00000d60


	//   ....[5]....
        /*0164*/ 	.word	0x00000d90


	//   ....[6]....
        /*0168*/ 	.word	0x00000dc0


	//   ....[7]....
        /*016c*/ 	.word	0x00000de0


	//   ....[8]....
        /*0170*/ 	.word	0x00000f60


	//   ....[9]....
        /*0174*/ 	.word	0x00000f90


	//   ....[10]....
        /*0178*/ 	.word	0x00000fc0


	//   ....[11]....
        /*017c*/ 	.word	0x00000fe0


	//   ....[12]....
        /*0180*/ 	.word	0x00001160


	//   ....[13]....
        /*0184*/ 	.word	0x00001190


	//   ....[14]....
        /*0188*/ 	.word	0x000011c0


	//   ....[15]....
        /*018c*/ 	.word	0x000011e0


	//   ....[16]....
        /*0190*/ 	.word	0x00001360


	//   ....[17]....
        /*0194*/ 	.word	0x000013a0


	//   ....[18]....
        /*0198*/ 	.word	0x000013d0


	//   ....[19]....
        /*019c*/ 	.word	0x000013e0


	//   ....[20]....
        /*01a0*/ 	.word	0x00002140


	//   ....[21]....
        /*01a4*/ 	.word	0x00002150


	//   ....[22]....
        /*01a8*/ 	.word	0x00002160


	//   ....[23]....
        /*01ac*/ 	.word	0x00002180


	//   ....[24]....
        /*01b0*/ 	.word	0x00002300


	//   ....[25]....
        /*01b4*/ 	.word	0x00002340


	//   ....[26]....
        /*01b8*/ 	.word	0x00002370


	//   ....[27]....
        /*01bc*/ 	.word	0x00002390


	//   ....[28]....
        /*01c0*/ 	.word	0x00002510


	//   ....[29]....
        /*01c4*/ 	.word	0x00002550


	//   ....[30]....
        /*01c8*/ 	.word	0x00002580


	//   ....[31]....
        /*01cc*/ 	.word	0x000025a0


	//   ....[32]....
        /*01d0*/ 	.word	0x00002720


	//   ....[33]....
        /*01d4*/ 	.word	0x00002760


	//   ....[34]....
        /*01d8*/ 	.word	0x00002790


	//   ....[35]....
        /*01dc*/ 	.word	0x000027b0


	//   ....[36]....
        /*01e0*/ 	.word	0x00002930


	//   ....[37]....
        /*01e4*/ 	.word	0x00002970


	//   ....[38]....
        /*01e8*/ 	.word	0x000029b0


	//   ....[39]....
        /*01ec*/ 	.word	0x000029c0


	//   ....[40]....
        /*01f0*/ 	.word	0x00004d80


	//   ....[41]....
        /*01f4*/ 	.word	0x00004db0


	//   ....[42]....
        /*01f8*/ 	.word	0x00004dd0


	//   ....[43]....
        /*01fc*/ 	.word	0x00004de0


	//   ....[44]....
        /*0200*/ 	.word	0x00004f70


	//   ....[45]....
        /*0204*/ 	.word	0x00004fa0


	//   ....[46]....
        /*0208*/ 	.word	0x00004fd0


	//   ....[47]....
        /*020c*/ 	.word	0x00004ff0


	//   ....[48]....
        /*0210*/ 	.word	0x00005170


	//   ....[49]....
        /*0214*/ 	.word	0x000051a0


	//   ....[50]....
        /*0218*/ 	.word	0x000051d0


	//   ....[51]....
        /*021c*/ 	.word	0x000051f0


	//   ....[52]....
        /*0220*/ 	.word	0x00005370


	//   ....[53]....
        /*0224*/ 	.word	0x000053a0


	//   ....[54]....
        /*0228*/ 	.word	0x000053d0


	//   ....[55]....
        /*022c*/ 	.word	0x000053f0


	//   ....[56]....
        /*0230*/ 	.word	0x00005570


	//   ....[57]....
        /*0234*/ 	.word	0x000055a0


	//   ....[58]....
        /*0238*/ 	.word	0x000055d0


	//   ....[59]....
        /*023c*/ 	.word	0x000055f0


	//----- nvinfo : EIATTR_VRC_CTA_INIT_COUNT
	.align		4
.L_262:
        /*0240*/ 	.byte	0x02, 0x4a
	.zero		1
	.zero		1


	//----- nvinfo : EIATTR_EXIT_INSTR_OFFSETS
	.align		4
        /*0244*/ 	.byte	0x04, 0x1c
        /*0246*/ 	.short	(.L_264 - .L_263)


	//   ....[0]....
.L_263:
        /*0248*/ 	.word	0x00000030


	//   ....[1]....
        /*024c*/ 	.word	0x00006290


	//   ....[2]....
        /*0250*/ 	.word	0x000062d0


	//----- nvinfo : EIATTR_MAX_THREADS
	.align		4
.L_264:
        /*0254*/ 	.byte	0x04, 0x05
        /*0256*/ 	.short	(.L_266 - .L_265)
.L_265:
        /*0258*/ 	.word	0x00000100
        /*025c*/ 	.word	0x00000001
        /*0260*/ 	.word	0x00000001


	//----- nvinfo : EIATTR_CRS_STACK_SIZE
	.align		4
.L_266:
        /*0264*/ 	.byte	0x04, 0x1e
        /*0266*/ 	.short	(.L_268 - .L_267)
.L_267:
        /*0268*/ 	.word	0x00000000


	//----- nvinfo : EIATTR_CBANK_PARAM_SIZE
	.align		4
.L_268:
        /*026c*/ 	.byte	0x03, 0x19
        /*026e*/ 	.short	0x0015


	//----- nvinfo : EIATTR_PARAM_CBANK
	.align		4
        /*0270*/ 	.byte	0x04, 0x0a
        /*0272*/ 	.short	(.L_270 - .L_269)
	.align		4
.L_269:
        /*0274*/ 	.word	index@(.nv.constant0._ZN6thrust24THRUST_300001_SM_1000_NS8cuda_cub4core6detail13_kernel_agentINS1_8__reduce11ReduceAgentIPN4cuda3std3__45tupleIJdlEEESC_SB_iNS1_9__extrema9arg_max_fIdlNS9_4lessIdEEEEEEJSC_SC_iSH_EEEvDpT0_)
        /*0278*/ 	.short	0x0380
        /*027a*/ 	.short	0x0015


	//----- nvinfo : EIATTR_SW_WAR
	.align		4
.L_270:
        /*027c*/ 	.byte	0x04, 0x36
        /*027e*/ 	.short	(.L_272 - .L_271)
.L_271:
        /*0280*/ 	.word	0x00000008
.L_272:


//--------------------- .nv.info._ZN6thrust24THRUST_300001_SM_1000_NS8cuda_cub4core6detail13_kernel_agentINS1_8__reduce10DrainAgentIiEEJN3cub18CUB_300001_SM_10009GridQueueIjEEiEEEvDpT0_ --------------------------
	.section	.nv.info._ZN6thrust24THRUST_300001_SM_1000_NS8cuda_cub4core6detail13_kernel_agentINS1_8__reduce10DrainAgentIiEEJN3cub18CUB_300001_SM_10009GridQueueIjEEiEEEvDpT0_,"",@"SHT_CUDA_INFO"
	.sectionflags	@""
	.align	4


	//----- nvinfo : EIATTR_CUDA_API_VERSION
	.align		4
        /*0000*/ 	.byte	0x04, 0x37
        /*0002*/ 	.short	(.L_274 - .L_273)
.L_273:
        /*0004*/ 	.word	0x00000082


	//----- nvinfo : EIATTR_KPARAM_INFO
	.align		4
.L_274:
        /*0008*/ 	.byte	0x04, 0x17
        /*000a*/ 	.short	(.L_276 - .L_275)
.L_275:
        /*000c*/ 	.word	0x00000000
        /*0010*/ 	.short	0x0001
        /*0012*/ 	.short	0x0008
        /*0014*/ 	.byte	0x00, 0xf0, 0x11, 0x00


	//----- nvinfo : EIATTR_KPARAM_INFO
	.align		4
.L_276:
        /*0018*/ 	.byte	0x04, 0x17
        /*001a*/ 	.short	(.L_278 - .L_277)
.L_277:
        /*001c*/ 	.word	0x00000000
        /*0020*/ 	.short	0x0000
        /*0022*/ 	.short	0x0000
        /*0024*/ 	.byte	0x00, 0xf0, 0x21, 0x00


	//----- nvinfo : EIATTR_SPARSE_MMA_MASK
	.align		4
.L_278:
        /*0028*/ 	.byte	0x03, 0x50
        /*002a*/ 	.short	0x0000


	//----- nvinfo : EIATTR_MAXREG_COUNT
	.align		4
        /*002c*/ 	.byte	0x03, 0x1b
        /*002e*/ 	.short	0x00ff


	//----- nvinfo : EIATTR_MERCURY_ISA_VERSION
	.align		4
        /*0030*/ 	.byte	0x03, 0x5f
        /*0032*/ 	.short	0x0101


	//----- nvinfo : EIATTR_VRC_CTA_INIT_COUNT
	.align		4
        /*0034*/ 	.byte	0x02, 0x4a
	.zero		1
	.zero		1


	//----- nvinfo : EIATTR_EXIT_INSTR_OFFSETS
	.align		4
        /*0038*/ 	.byte	0x04, 0x1c
        /*003a*/ 	.short	(.L_280 - .L_279)


	//   ....[0]....
.L_279:
        /*003c*/ 	.word	0x00000060


	//----- nvinfo : EIATTR_MAX_THREADS
	.align		4
.L_280:
        /*0040*/ 	.byte	0x04, 0x05
        /*0042*/ 	.short	(.L_282 - .L_281)
.L_281:
        /*0044*/ 	.word	0x00000001
        /*0048*/ 	.word	0x00000001
        /*004c*/ 	.word	0x00000001


	//----- nvinfo : EIATTR_CBANK_PARAM_SIZE
	.align		4
.L_282:
        /*0050*/ 	.byte	0x03, 0x19
        /*0052*/ 	.short	0x000c


	//----- nvinfo : EIATTR_PARAM_CBANK
	.align		4
        /*0054*/ 	.byte	0x04, 0x0a
        /*0056*/ 	.short	(.L_284 - .L_283)
	.align		4
.L_283:
        /*0058*/ 	.word	index@(.nv.constant0._ZN6thrust24THRUST_300001_SM_1000_NS8cuda_cub4core6detail13_kernel_agentINS1_8__reduce10DrainAgentIiEEJN3cub18CUB_300001_SM_10009GridQueueIjEEiEEEvDpT0_)
        /*005c*/ 	.short	0x0380
        /*005e*/ 	.short	0x000c


	//----- nvinfo : EIATTR_SW_WAR
	.align		4
.L_284:
        /*0060*/ 	.byte	0x04, 0x36
        /*0062*/ 	.short	(.L_286 - .L_285)
.L_285:
        /*0064*/ 	.word	0x00000008
.L_286:


//--------------------- .nv.info._ZN6thrust24THRUST_300001_SM_1000_NS8cuda_cub4core6detail13_kernel_agentINS1_8__reduce11ReduceAgentINS0_12zip_iteratorIN4cuda3std3__45tupleIJNS0_20permutation_iteratorINS0_6detail15normal_iteratorINS0_10device_ptrIdEEEENSE_INSF_IjEEEEEENS0_17counting_iteratorIlNS0_11use_defaultESM_SM_EEEEEEEPNSB_IJdlEEESQ_iNS1_9__extrema9arg_max_fIdlNSA_4lessIdEEEEEEJSP_SR_iN3cub18CUB_300001_SM_100013GridEvenShareIiEENSZ_9GridQueueIjEESW_EEEvDpT0_ --------------------------
	.section	.nv.info._ZN6thrust24THRUST_300001_SM_1000_NS8cuda_cub4core6detail13_kernel_agentINS1_8__reduce11ReduceAgentINS0_12zip_iteratorIN4cuda3std3__45tupleIJNS0_20permutation_iteratorINS0_6detail15normal_iteratorINS0_10device_ptrIdEEEENSE_INSF_IjEEEEEENS0_17counting_iteratorIlNS0_11use_defaultESM_SM_EEEEEEEPNSB_IJdlEEESQ_iNS1_9__extrema9arg_max_fIdlNSA_4lessIdEEEEEEJSP_SR_iN3cub18CUB_300001_SM_100013GridEvenShareIiEENSZ_9GridQueueIjEESW_EEEvDpT0_,"",@"SHT_CUDA_INFO"
	.sectionflags	@""
	.align	4


	//----- nvinfo : EIATTR_CUDA_API_VERSION
	.align		4
        /*0000*/ 	.byte	0x04, 0x37
        /*0002*/ 	.short	(.L_288 - .L_287)
.L_287:
        /*0004*/ 	.word	0x00000082


	//----- nvinfo : EIATTR_KPARAM_INFO
	.align		4
.L_288:
        /*0008*/ 	.byte	0x04, 0x17
        /*000a*/ 	.short	(.L_290 - .L_289)
.L_289:
        /*000c*/ 	.word	0x00000000
        /*0010*/ 	.short	0x0005
        /*0012*/ 	.short	0x0058
        /*0014*/ 	.byte	0x00, 0xf0, 0x05, 0x00


	//----- nvinfo : EIATTR_KPARAM_INFO
	.align		4
.L_290:
        /*0018*/ 	.byte	0x04, 0x17
        /*001a*/ 	.short	(.L_292 - .L_291)
.L_291:
        /*001c*/ 	.word	0x00000000
        /*0020*/ 	.short	0x0004
        /*0022*/ 	.short	0x0050
        /*0024*/ 	.byte	0x00, 0xf0, 0x21, 0x00


	//----- nvinfo : EIATTR_KPARAM_INFO
	.align		4
.L_292:
        /*0028*/ 	.byte	0x04, 0x17
        /*002a*/ 	.short	(.L_294 - .L_293)
.L_293:
        /*002c*/ 	.word	0x00000000
        /*0030*/ 	.short	0x0003
        /*0032*/ 	.short	0x0024
        /*0034*/ 	.byte	0x00, 0xf0, 0xa1, 0x00


	//----- nvinfo : EIATTR_KPARAM_INFO
	.align		4
.L_294:
        /*0038*/ 	.byte	0x04, 0x17
        /*003a*/ 	.short	(.L_296 - .L_295)
.L_295:
        /*003c*/ 	.word	0x00000000
        /*0040*/ 	.short	0x0002
        /*0042*/ 	.short	0x0020
        /*0044*/ 	.byte	0x00, 0xf0, 0x11, 0x00


	//----- nvinfo : EIATTR_KPARAM_INFO
	.align		4
.L_296:
        /*0048*/ 	.byte	0x04, 0x17
        /*004a*/ 	.short	(.L_298 - .L_297)
.L_297:
        /*004c*/ 	.word	0x00000000
        /*0050*/ 	.short	0x0001
        /*0052*/ 	.short	0x0018
        /*0054*/ 	.byte	0x00, 0xf5, 0x21, 0x00


	//----- nvinfo : EIATTR_KPARAM_INFO
	.align		4
.L_298:
        /*0058*/ 	.byte	0x04, 0x17
        /*005a*/ 	.short	(.L_300 - .L_299)
.L_299:
        /*005c*/ 	.word	0x00000000
        /*0060*/ 	.short	0x0000
        /*0062*/ 	.short	0x0000
        /*0064*/ 	.byte	0x00, 0xf0, 0x61, 0x00


	//----- nvinfo : EIATTR_SPARSE_MMA_MASK
	.align		4
.L_300:
        /*0068*/ 	.byte	0x03, 0x50
        /*006a*/ 	.short	0x0000


	//----- nvinfo : EIATTR_MAXREG_COUNT
	.align		4
        /*006c*/ 	.byte	0x03, 0x1b
        /*006e*/ 	.short	0x00ff


	//----- nvinfo : EIATTR_NUM_BARRIERS
	.align		4
        /*0070*/ 	.byte	0x02, 0x4c
        /*0072*/ 	.byte	0x01
	.zero		1


	//----- nvinfo : EIATTR_MERCURY_ISA_VERSION
	.align		4
        /*0074*/ 	.byte	0x03, 0x5f
        /*0076*/ 	.short	0x0101


	//----- nvinfo : EIATTR_COOP_GROUP_MASK_REGIDS
	.align		4
        /*0078*/ 	.byte	0x04, 0x29
        /*007a*/ 	.short	(.L_302 - .L_301)


	//   ....[0]....
.L_301:
        /*007c*/ 	.word	0xffffffff


	//   ....[1]....
        /*0080*/ 	.word	0xffffffff


	//   ....[2]....
        /*0084*/ 	.word	0xffffffff


	//   ....[3]....
        /*0088*/ 	.word	0xffffffff


	//   ....[4]....
        /*008c*/ 	.word	0xffffffff


	//   ....[5]....
        /*0090*/ 	.word	0xffffffff


	//   ....[6]....
        /*0094*/ 	.word	0xffffffff


	//   ....[7]....
        /*0098*/ 	.word	0xffffffff


	//   ....[8]....
        /*009c*/ 	.word	0xffffffff


	//   ....[9]....
        /*00a0*/ 	.word	0xffffffff


	//   ....[10]....
        /*00a4*/ 	.word	0xffffffff


	//   ....[11]....
        /*00a8*/ 	.word	0xffffffff


	//   ....[12]....
        /*00ac*/ 	.word	0xffffffff


	//   ....[13]....
        /*00b0*/ 	.word	0xffffffff


	//   ....[14]....
        /*00b4*/ 	.word	0xffffffff


	//   ....[15]....
        /*00b8*/ 	.word	0xffffffff


	//   ....[16]....
        /*00bc*/ 	.word	0xffffffff


	//   ....[17]....
        /*00c0*/ 	.word	0xffffffff


	//   ....[18]....
        /*00c4*/ 	.word	0xffffffff


	//   ....[19]....
        /*00c8*/ 	.word	0xffffffff


	//   ....[20]....
        /*00cc*/ 	.word	0xffffffff


	//   ....[21]....
        /*00d0*/ 	.word	0xffffffff


	//   ....[22]....
        /*00d4*/ 	.word	0xffffffff


	//   ....[23]....
        /*00d8*/ 	.word	0xffffffff


	//   ....[24]....
        /*00dc*/ 	.word	0xffffffff


	//   ....[25]....
        /*00e0*/ 	.word	0xffffffff


	//   ....[26]....
        /*00e4*/ 	.word	0xffffffff


	//   ....[27]....
        /*00e8*/ 	.word	0xffffffff


	//   ....[28]....
        /*00ec*/ 	.word	0xffffffff


	//   ....[29]....
        /*00f0*/ 	.word	0xffffffff


	//   ....[30]....
        /*00f4*/ 	.word	0xffffffff


	//   ....[31]....
        /*00f8*/ 	.word	0xffffffff


	//   ....[32]....
        /*00fc*/ 	.word	0xffffffff


	//   ....[33]....
        /*0100*/ 	.word	0xffffffff


	//   ....[34]....
        /*0104*/ 	.word	0xffffffff


	//   ....[35]....
        /*0108*/ 	.word	0xffffffff


	//   ....[36]....
        /*010c*/ 	.word	0xffffffff


	//   ....[37]....
        /*0110*/ 	.word	0xffffffff


	//   ....[38]....
        /*0114*/ 	.word	0xffffffff


	//   ....[39]....
        /*0118*/ 	.word	0xffffffff


	//   ....[40]....
        /*011c*/ 	.word	0xffffffff


	//   ....[41]....
        /*0120*/ 	.word	0xffffffff


	//   ....[42]....
        /*0124*/ 	.word	0xffffffff


	//   ....[43]....
        /*0128*/ 	.word	0xffffffff


	//   ....[44]....
        /*012c*/ 	.word	0xffffffff


	//   ....[45]....
        /*0130*/ 	.word	0xffffffff


	//   ....[46]....
        /*0134*/ 	.word	0xffffffff


	//   ....[47]....
        /*0138*/ 	.word	0xffffffff


	//   ....[48]....
        /*013c*/ 	.word	0xffffffff


	//   ....[49]....
        /*0140*/ 	.word	0xffffffff


	//   ....[50]....
        /*0144*/ 	.word	0xffffffff


	//   ....[51]....
        /*0148*/ 	.word	0xffffffff


	//   ....[52]....
        /*014c*/ 	.word	0xffffffff


	//   ....[53]....
        /*0150*/ 	.word	0xffffffff


	//   ....[54]....
        /*0154*/ 	.word	0xffffffff


	//   ....[55]....
        /*0158*/ 	.word	0xffffffff


	//   ....[56]....
        /*015c*/ 	.word	0xffffffff


	//   ....[57]....
        /*0160*/ 	.word	0xffffffff


	//   ....[58]....
        /*0164*/ 	.word	0xffffffff


	//   ....[59]....
        /*0168*/ 	.word	0xffffffff


	//----- nvinfo : EIATTR_COOP_GROUP_INSTR_OFFSETS
	.align		4
.L_302:
        /*016c*/ 	.byte	0x04, 0x28
        /*016e*/ 	.short	(.L_304 - .L_303)


	//   ....[0]....
.L_303:
        /*0170*/ 	.word	0x00000d80


	//   ....[1]....
        /*0174*/ 	.word	0x00000db0


	//   ....[2]....
        /*0178*/ 	.word	0x00000dd0


	//   ....[3]....
        /*017c*/ 	.word	0x00000de0


	//   ....[4]....
        /*0180*/ 	.word	0x00000f70


	//   ....[5]....
        /*0184*/ 	.word	0x00000fb0


	//   ....[6]....
        /*0188*/ 	.word	0x00000fe0


	//   ....[7]....
        /*018c*/ 	.word	0x00000ff0


	//   ....[8]....
        /*0190*/ 	.word	0x00001170


	//   ....[9]....
        /*0194*/ 	.word	0x000011a0


	//   ....[10]....
        /*0198*/ 	.word	0x000011d0


	//   ....[11]....
        /*019c*/ 	.word	0x000011f0


	//   ....[12]....
        /*01a0*/ 	.word	0x00001370


	//   ....[13]....
        /*01a4*/ 	.word	0x000013a0


	//   ....[14]....
        /*01a8*/ 	.word	0x000013d0


	//   ....[15]....
        /*01ac*/ 	.word	0x000013f0


	//   ....[16]....
        /*01b0*/ 	.word	0x00001570


	//   ....[17]....
        /*01b4*/ 	.word	0x000015a0


	//   ....[18]....
        /*01b8*/ 	.word	0x000015d0


	//   ....[19]....
        /*01bc*/ 	.word	0x000015f0


	//   ....[20]....
        /*01c0*/ 	.word	0x00002360


	//   ....[21]....
        /*01c4*/ 	.word	0x00002370


	//   ....[22]....
        /*01c8*/ 	.word	0x00002380


	//   ....[23]....
        /*01cc*/ 	.word	0x000023a0


	//   ....[24]....
        /*01d0*/ 	.word	0x00002520


	//   ....[25]....
        /*01d4*/ 	.word	0x00002560


	//   ....[26]....
        /*01d8*/ 	.word	0x000025a0


	//   ....[27]....
        /*01dc*/ 	.word	0x000025b0


	//   ....[28]....
        /*01e0*/ 	.word	0x00002730


	//   ....[29]....
        /*01e4*/ 	.word	0x00002770


	//   ....[30]....
        /*01e8*/ 	.word	0x000027a0


	//   ....[31]....
        /*01ec*/ 	.word	0x000027c0


	//   ....[32]....
        /*01f0*/ 	.word	0x00002940


	//   ....[33]....
        /*01f4*/ 	.word	0x00002980


	//   ....[34]....
        /*01f8*/ 	.word	0x000029b0


	//   ....[35]....
        /*01fc*/ 	.word	0x000029d0


	//   ....[36]....
        /*0200*/ 	.word	0x00002b50


	//   ....[37]....
        /*0204*/ 	.word	0x00002b90


	//   ....[38]....
        /*0208*/ 	.word	0x00002bc0


	//   ....[39]....
        /*020c*/ 	.word	0x00002be0


	//   ....[40]....
        /*0210*/ 	.word	0x000054f0


	//   ....[41]....
        /*0214*/ 	.word	0x00005520


	//   ....[42]....
        /*0218*/ 	.word	0x00005530


	//   ....[43]....
        /*021c*/ 	.word	0x00005540


	//   ....[44]....
        /*0220*/ 	.word	0x000056d0


	//   ....[45]....
        /*0224*/ 	.word	0x00005700


	//   ....[46]....
        /*0228*/ 	.word	0x00005730


	//   ....[47]....
        /*022c*/ 	.word	0x00005750


	//   ....[48]....
        /*0230*/ 	.word	0x000058d0


	//   ....[49]....
        /*0234*/ 	.word	0x00005900


	//   ....[50]....
        /*0238*/ 	.word	0x00005930


	//   ....[51]....
        /*023c*/ 	.word	0x00005950


	//   ....[52]....
        /*0240*/ 	.word	0x00005ad0


	//   ....[53]....
        /*0244*/ 	.word	0x00005b00


	//   ....[54]....
        /*0248*/ 	.word	0x00005b30


	//   ....[55]....
        /*024c*/ 	.word	0x00005b50


	//   ....[56]....
        /*0250*/ 	.word	0x00005cd0


	//   ....[57]....
        /*0254*/ 	.word	0x00005d00


	//   ....[58]....
        /*0258*/ 	.word	0x00005d30


	//   ....[59]....
        /*025c*/ 	.word	0x00005d50


	//----- nvinfo : EIATTR_VRC_CTA_INIT_COUNT
	.align		4
.L_304:
        /*0260*/ 	.byte	0x02, 0x4a
	.zero		1
	.zero		1


	//----- nvinfo : EIATTR_EXIT_INSTR_OFFSETS
	.align		4
        /*0264*/ 	.byte	0x04, 0x1c
        /*0266*/ 	.short	(.L_306 - .L_305)


	//   ....[0]....
.L_305:
        /*0268*/ 	.word	0x00006a00


	//   ....[1]....
        /*026c*/ 	.word	0x00006a60


	//----- nvinfo : EIATTR_MAX_THREADS
	.align		4
.L_306:
        /*0270*/ 	.byte	0x04, 0x05
        /*0272*/ 	.short	(.L_308 - .L_307)
.L_307:
        /*0274*/ 	.word	0x00000100
        /*0278*/ 	.word	0x00000001
        /*027c*/ 	.word	0x00000001


	//----- nvinfo : EIATTR_CRS_STACK_SIZE
	.align		4
.L_308:
        /*0280*/ 	.byte	0x04, 0x1e
        /*0282*/ 	.short	(.L_310 - .L_309)
.L_309:
        /*0284*/ 	.word	0x00000000


	//----- nvinfo : EIATTR_CBANK_PARAM_SIZE
	.align		4
.L_310:
        /*0288*/ 	.byte	0x03, 0x19
        /*028a*/ 	.short	0x0059


	//----- nvinfo : EIATTR_PARAM_CBANK
	.align		4
        /*028c*/ 	.byte	0x04, 0x0a
        /*028e*/ 	.short	(.L_312 - .L_311)
	.align		4
.L_311:
        /*0290*/ 	.word	index@(.nv.constant0._ZN6thrust24THRUST_300001_SM_1000_NS8cuda_cub4core6detail13_kernel_agentINS1_8__reduce11ReduceAgentINS0_12zip_iteratorIN4cuda3std3__45tupleIJNS0_20permutation_iteratorINS0_6detail15normal_iteratorINS0_10device_ptrIdEEEENSE_INSF_IjEEEEEENS0_17counting_iteratorIlNS0_11use_defaultESM_SM_EEEEEEEPNSB_IJdlEEESQ_iNS1_9__extrema9arg_max_fIdlNSA_4lessIdEEEEEEJSP_SR_iN3cub18CUB_300001_SM_100013GridEvenShareIiEENSZ_9GridQueueIjEESW_EEEvDpT0_)
        /*0294*/ 	.short	0x0380
        /*0296*/ 	.short	0x0059


	//----- nvinfo : EIATTR_SW_WAR
	.align		4
.L_312:
        /*0298*/ 	.byte	0x04, 0x36
        /*029a*/ 	.short	(.L_314 - .L_313)
.L_313:
        /*029c*/ 	.word	0x00000008
.L_314:


//--------------------- .nv.info._ZN6thrust24THRUST_300001_SM_1000_NS8cuda_cub4core6detail13_kernel_agentINS1_8__reduce11ReduceAgentINS0_12zip_iteratorIN4cuda3std3__45tupleIJNS0_20permutation_iteratorINS0_6detail15normal_iteratorINS0_10device_ptrIdEEEENSE_INSF_IjEEEEEENS0_17counting_iteratorIlNS0_11use_defaultESM_SM_EEEEEEEPNSB_IJdlEEESQ_iNS1_9__extrema9arg_max_fIdlNSA_4lessIdEEEEEEJSP_SR_iSW_EEEvDpT0_ --------------------------
	.section	.nv.info._ZN6thrust24THRUST_300001_SM_1000_NS8cuda_cub4core6detail13_kernel_agentINS1_8__reduce11ReduceAgentINS0_12zip_iteratorIN4cuda3std3__45tupleIJNS0_20permutation_iteratorINS0_6detail15normal_iteratorINS0_10device_ptrIdEEEENSE_INSF_IjEEEEEENS0_17counting_iteratorIlNS0_11use_defaultESM_SM_EEEEEEEPNSB_IJdlEEESQ_iNS1_9__extrema9arg_max_fIdlNSA_4lessIdEEEEEEJSP_SR_iSW_EEEvDpT0_,"",@"SHT_CUDA_INFO"
	.sectionflags	@""
	.align	4


	//----- nvinfo : EIATTR_CUDA_API_VERSION
	.align		4
        /*0000*/ 	.byte	0x04, 0x37
        /*0002*/ 	.short	(.L_316 - .L_315)
.L_315:
        /*0004*/ 	.word	0x00000082


	//----- nvinfo : EIATTR_KPARAM_INFO
	.align		4
.L_316:
        /*0008*/ 	.byte	0x04, 0x17
        /*000a*/ 	.short	(.L_318 - .L_317)
.L_317:
        /*000c*/ 	.word	0x00000000
        /*0010*/ 	.short	0x0003
        /*0012*/ 	.short	0x0024
        /*0014*/ 	.byte	0x00, 0xf0, 0x05, 0x00


	//----- nvinfo : EIATTR_KPARAM_INFO
	.align		4
.L_318:
        /*0018*/ 	.byte	0x04, 0x17
        /*001a*/ 	.short	(.L_320 - .L_319)
.L_319:
        /*001c*/ 	.word	0x00000000
        /*0020*/ 	.short	0x0002
        /*0022*/ 	.short	0x0020
        /*0024*/ 	.byte	0x00, 0xf0, 0x11, 0x00


	//----- nvinfo : EIATTR_KPARAM_INFO
	.align		4
.L_320:
        /*0028*/ 	.byte	0x04, 0x17
        /*002a*/ 	.short	(.L_322 - .L_321)
.L_321:
        /*002c*/ 	.word	0x00000000
        /*0030*/ 	.short	0x0001
        /*0032*/ 	.short	0x0018
        /*0034*/ 	.byte	0x00, 0xf5, 0x21, 0x00


	//----- nvinfo : EIATTR_KPARAM_INFO
	.align		4
.L_322:
        /*0038*/ 	.byte	0x04, 0x17
        /*003a*/ 	.short	(.L_324 - .L_323)
.L_323:
        /*003c*/ 	.word	0x00000000
        /*0040*/ 	.short	0x0000
        /*0042*/ 	.short	0x0000
        /*0044*/ 	.byte	0x00, 0xf0, 0x61, 0x00


	//----- nvinfo : EIATTR_SPARSE_MMA_MASK
	.align		4
.L_324:
        /*0048*/ 	.byte	0x03, 0x50
        /*004a*/ 	.short	0x0000


	//----- nvinfo : EIATTR_MAXREG_COUNT
	.align		4
        /*004c*/ 	.byte	0x03, 0x1b
        /*004e*/ 	.short	0x00ff


	//----- nvinfo : EIATTR_NUM_BARRIERS
	.align		4
        /*0050*/ 	.byte	0x02, 0x4c
        /*0052*/ 	.byte	0x01
	.zero		1


	//----- nvinfo : EIATTR_MERCURY_ISA_VERSION
	.align		4
        /*0054*/ 	.byte	0x03, 0x5f
        /*0056*/ 	.short	0x0101


	//----- nvinfo : EIATTR_COOP_GROUP_MASK_REGIDS
	.align		4
        /*0058*/ 	.byte	0x04, 0x29
        /*005a*/ 	.short	(.L_326 - .L_325)


	//   ....[0]....
.L_325:
        /*005c*/ 	.word	0xffffffff


	//   ....[1]....
        /*0060*/ 	.word	0xffffffff


	//   ....[2]....
        /*0064*/ 	.word	0xffffffff


	//   ....[3]....
        /*0068*/ 	.word	0xffffffff


	//   ....[4]....
        /*006c*/ 	.word	0xffffffff


	//   ....[5]....
        /*0070*/ 	.word	0xffffffff


	//   ....[6]....
        /*0074*/ 	.word	0xffffffff


	//   ....[7]....
        /*0078*/ 	.word	0xffffffff


	//   ....[8]....
        /*007c*/ 	.word	0xffffffff


	//   ....[9]....
        /*0080*/ 	.word	0xffffffff


	//   ....[10]....
        /*0084*/ 	.word	0xffffffff


	//   ....[11]....
        /*0088*/ 	.word	0xffffffff


	//   ....[12]....
        /*008c*/ 	.word	0xffffffff


	//   ....[13]....
        /*0090*/ 	.word	0xffffffff


	//   ....[14]....
        /*0094*/ 	.word	0xffffffff


	//   ....[15]....
        /*0098*/ 	.word	0xffffffff


	//   ....[16]....
        /*009c*/ 	.word	0xffffffff


	//   ....[17]....
        /*00a0*/ 	.word	0xffffffff


	//   ....[18]....
        /*00a4*/ 	.word	0xffffffff


	//   ....[19]....
        /*00a8*/ 	.word	0xffffffff


	//   ....[20]....
        /*00ac*/ 	.word	0xffffffff


	//   ....[21]....
        /*00b0*/ 	.word	0xffffffff


	//   ....[22]....
        /*00b4*/ 	.word	0xffffffff


	//   ....[23]....
        /*00b8*/ 	.word	0xffffffff


	//   ....[24]....
        /*00bc*/ 	.word	0xffffffff


	//   ....[25]....
        /*00c0*/ 	.word	0xffffffff


	//   ....[26]....
        /*00c4*/ 	.word	0xffffffff


	//   ....[27]....
        /*00c8*/ 	.word	0xffffffff


	//   ....[28]....
        /*00cc*/ 	.word	0xffffffff


	//   ....[29]....
        /*00d0*/ 	.word	0xffffffff


	//   ....[30]....
        /*00d4*/ 	.word	0xffffffff


	//   ....[31]....
        /*00d8*/ 	.word	0xffffffff


	//   ....[32]....
        /*00dc*/ 	.word	0xffffffff


	//   ....[33]....
        /*00e0*/ 	.word	0xffffffff


	//   ....[34]....
        /*00e4*/ 	.word	0xffffffff


	//   ....[35]....
        /*00e8*/ 	.word	0xffffffff


	//   ....[36]....
        /*00ec*/ 	.word	0xffffffff


	//   ....[37]....
        /*00f0*/ 	.word	0xffffffff


	//   ....[38]....
        /*00f4*/ 	.word	0xffffffff


	//   ....[39]....
        /*00f8*/ 	.word	0xffffffff


	//   ....[40]....
        /*00fc*/ 	.word	0xffffffff


	//   ....[41]....
        /*0100*/ 	.word	0xffffffff


	//   ....[42]....
        /*0104*/ 	.word	0xffffffff


	//   ....[43]....
        /*0108*/ 	.word	0xffffffff


	//   ....[44]....
        /*010c*/ 	.word	0xffffffff


	//   ....[45]....
        /*0110*/ 	.word	0xffffffff


	//   ....[46]....
        /*0114*/ 	.word	0xffffffff


	//   ....[47]....
        /*0118*/ 	.word	0xffffffff


	//   ....[48]....
        /*011c*/ 	.word	0xffffffff


	//   ....[49]....
        /*0120*/ 	.word	0xffffffff


	//   ....[50]....
        /*0124*/ 	.word	0xffffffff


	//   ....[51]....
        /*0128*/ 	.word	0xffffffff


	//   ....[52]....
        /*012c*/ 	.word	0xffffffff


	//   ....[53]....
        /*0130*/ 	.word	0xffffffff


	//   ....[54]....
        /*0134*/ 	.word	0xffffffff


	//   ....[55]....
        /*0138*/ 	.word	0xffffffff


	//   ....[56]....
        /*013c*/ 	.word	0xffffffff


	//   ....[57]....
        /*0140*/ 	.word	0xffffffff


	//   ....[58]....
        /*0144*/ 	.word	0xffffffff


	//   ....[59]....
        /*0148*/ 	.word	0xffffffff


	//----- nvinfo : EIATTR_COOP_GROUP_INSTR_OFFSETS
	.align		4
.L_326:
        /*014c*/ 	.byte	0x04, 0x28
        /*014e*/ 	.short	(.L_328 - .L_327)


	//   ....[0]....
.L_327:
        /*0150*/ 	.word	0x00000d40


	//   ....[1]....
        /*0154*/ 	.word	0x00000d70


	//   ....[2]....
        /*0158*/ 	.word	0x00000d90


	//   ....[3]....
        /*015c*/ 	.word	0x00000da0


	//   ....[4]....
        /*0160*/ 	.word	0x00000f30


	//   ....[5]....
        /*0164*/ 	.word	0x00000f70


	//   ....[6]....
        /*0168*/ 	.word	0x00000fa0


	//   ....[7]....
        /*016c*/ 	.word	0x00000fb0


	//   ....[8]....
        /*0170*/ 	.word	0x00001130


	//   ....[9]....
        /*0174*/ 	.word	0x00001160


	//   ....[10]....
        /*0178*/ 	.word	0x00001190


	//   ....[11]....
        /*017c*/ 	.word	0x000011b0


	//   ....[12]....
        /*0180*/ 	.word	0x00001330


	//   ....[13]....
        /*0184*/ 	.word	0x00001360


	//   ....[14]....
        /*0188*/ 	.word	0x00001390


	//   ....[15]....
        /*018c*/ 	.word	0x000013b0


	//   ....[16]....
        /*0190*/ 	.word	0x00001530


	//   ....[17]....
        /*0194*/ 	.word	0x00001560


	//   ....[18]....
        /*0198*/ 	.word	0x00001590


	//   ....[19]....
        /*019c*/ 	.word	0x000015b0


	//   ....[20]....
        /*01a0*/ 	.word	0x00002310


	//   ....[21]....
        /*01a4*/ 	.word	0x00002320


	//   ....[22]....
        /*01a8*/ 	.word	0x00002330


	//   ....[23]....
        /*01ac*/ 	.word	0x00002350


	//   ....[24]....
        /*01b0*/ 	.word	0x000024d0


	//   ....[25]....
        /*01b4*/ 	.word	0x00002510


	//   ....[26]....
        /*01b8*/ 	.word	0x00002540


	//   ....[27]....
        /*01bc*/ 	.word	0x00002560


	//   ....[28]....
        /*01c0*/ 	.word	0x000026e0


	//   ....[29]....
        /*01c4*/ 	.word	0x00002720


	//   ....[30]....
        /*01c8*/ 	.word	0x00002750


	//   ....[31]....
        /*01cc*/ 	.word	0x00002770


	//   ....[32]....
        /*01d0*/ 	.word	0x000028f0


	//   ....[33]....
        /*01d4*/ 	.word	0x00002930


	//   ....[34]....
        /*01d8*/ 	.word	0x00002960


	//   ....[35]....
        /*01dc*/ 	.word	0x00002980


	//   ....[36]....
        /*01e0*/ 	.word	0x00002b00


	//   ....[37]....
        /*01e4*/ 	.word	0x00002b40


	//   ....[38]....
        /*01e8*/ 	.word	0x00002b70


	//   ....[39]....
        /*01ec*/ 	.word	0x00002b90


	//   ....[40]....
        /*01f0*/ 	.word	0x00005270


	//   ....[41]....
        /*01f4*/ 	.word	0x000052a0


	//   ....[42]....
        /*01f8*/ 	.word	0x000052c0


	//   ....[43]....
        /*01fc*/ 	.word	0x000052d0


	//   ....[44]....
        /*0200*/ 	.word	0x00005460


	//   ....[45]....
        /*0204*/ 	.word	0x000054a0


	//   ....[46]....
        /*0208*/ 	.word	0x000054d0


	//   ....[47]....
        /*020c*/ 	.word	0x000054e0


	//   ....[48]....
        /*0210*/ 	.word	0x00005660


	//   ....[49]....
        /*0214*/ 	.word	0x00005690


	//   ....[50]....
        /*0218*/ 	.word	0x000056c0


	//   ....[51]....
        /*021c*/ 	.word	0x000056e0


	//   ....[52]....
        /*0220*/ 	.word	0x00005860


	//   ....[53]....
        /*0224*/ 	.word	0x00005890


	//   ....[54]....
        /*0228*/ 	.word	0x000058c0


	//   ....[55]....
        /*022c*/ 	.word	0x000058e0


	//   ....[56]....
        /*0230*/ 	.word	0x00005a60


	//   ....[57]....
        /*0234*/ 	.word	0x00005a90


	//   ....[58]....
        /*0238*/ 	.word	0x00005ac0


	//   ....[59]....
        /*023c*/ 	.word	0x00005ae0


	//----- nvinfo : EIATTR_VRC_CTA_INIT_COUNT
	.align		4
.L_328:
        /*0240*/ 	.byte	0x02, 0x4a
	.zero		1
	.zero		1


	//----- nvinfo : EIATTR_EXIT_INSTR_OFFSETS
	.align		4
        /*0244*/ 	.byte	0x04, 0x1c
        /*0246*/ 	.short	(.L_330 - .L_329)


	//   ....[0]....
.L_329:
        /*0248*/ 	.word	0x00000030


	//   ....[1]....
        /*024c*/ 	.word	0x00006780


	//   ....[2]....
        /*0250*/ 	.word	0x000067c0


	//----- nvinfo : EIATTR_MAX_THREADS
	.align		4
.L_330:
        /*0254*/ 	.byte	0x04, 0x05
        /*0256*/ 	.short	(.L_332 - .L_331)
.L_331:
        /*0258*/ 	.word	0x00000100
        /*025c*/ 	.word	0x00000001
        /*0260*/ 	.word	0x00000001


	//----- nvinfo : EIATTR_CRS_STACK_SIZE
	.align		4
.L_332:
        /*0264*/ 	.byte	0x04, 0x1e
        /*0266*/ 	.short	(.L_334 - .L_333)
.L_333:
        /*0268*/ 	.word	0x00000000


	//----- nvinfo : EIATTR_CBANK_PARAM_SIZE
	.align		4
.L_334:
        /*026c*/ 	.byte	0x03, 0x19
        /*026e*/ 	.short	0x0025


	//----- nvinfo : EIATTR_PARAM_CBANK
	.align		4
        /*0270*/ 	.byte	0x04, 0x0a
        /*0272*/ 	.short	(.L_336 - .L_335)
	.align		4
.L_335:
        /*0274*/ 	.word	index@(.nv.constant0._ZN6thrust24THRUST_300001_SM_1000_NS8cuda_cub4core6detail13_kernel_agentINS1_8__reduce11ReduceAgentINS0_12zip_iteratorIN4cuda3std3__45tupleIJNS0_20permutation_iteratorINS0_6detail15normal_iteratorINS0_10device_ptrIdEEEENSE_INSF_IjEEEEEENS0_17counting_iteratorIlNS0_11use_defaultESM_SM_EEEEEEEPNSB_IJdlEEESQ_iNS1_9__extrema9arg_max_fIdlNSA_4lessIdEEEEEEJSP_SR_iSW_EEEvDpT0_)
        /*0278*/ 	.short	0x0380
        /*027a*/ 	.short	0x0025


	//----- nvinfo : EIATTR_SW_WAR
	.align		4
.L_336:
        /*027c*/ 	.byte	0x04, 0x36
        /*027e*/ 	.short	(.L_338 - .L_337)
.L_337:
        /*0280*/ 	.word	0x00000008
.L_338:


//--------------------- .nv.info._Z12gauss_step_UPdPjjjd --------------------------
	.section	.nv.info._Z12gauss_step_UPdPjjjd,"",@"SHT_CUDA_INFO"
	.sectionflags	@""
	.align	4


	//----- nvinfo : EIATTR_CUDA_API_VERSION
	.align		4
        /*0000*/ 	.byte	0x04, 0x37
        /*0002*/ 	.short	(.L_340 - .L_339)
.L_339:
        /*0004*/ 	.word	0x00000082


	//----- nvinfo : EIATTR_KPARAM_INFO
	.align		4
.L_340:
        /*0008*/ 	.byte	0x04, 0x17
        /*000a*/ 	.short	(.L_342 - .L_341)
.L_341:
        /*000c*/ 	.word	0x00000000
        /*0010*/ 	.short	0x0004
        /*0012*/ 	.short	0x0018
        /*0014*/ 	.byte	0x00, 0xf0, 0x21, 0x00


	//----- nvinfo : EIATTR_KPARAM_INFO
	.align		4
.L_342:
        /*0018*/ 	.byte	0x04, 0x17
        /*001a*/ 	.short	(.L_344 - .L_343)
.L_343:
        /*001c*/ 	.word	0x00000000
        /*0020*/ 	.short	0x0003
        /*0022*/ 	.short	0x0014
        /*0024*/ 	.byte	0x00, 0xf0, 0x11, 0x00


	//----- nvinfo : EIATTR_KPARAM_INFO
	.align		4
.L_344:
        /*0028*/ 	.byte	0x04, 0x17
        /*002a*/ 	.short	(.L_346 - .L_345)
.L_345:
        /*002c*/ 	.word	0x00000000
        /*0030*/ 	.short	0x0002
        /*0032*/ 	.short	0x0010
        /*0034*/ 	.byte	0x00, 0xf0, 0x11, 0x00


	//----- nvinfo : EIATTR_KPARAM_INFO
	.align		4
.L_346:
        /*0038*/ 	.byte	0x04, 0x17
        /*003a*/ 	.short	(.L_348 - .L_347)
.L_347:
        /*003c*/ 	.word	0x00000000
        /*0040*/ 	.short	0x0001
        /*0042*/ 	.short	0x0008
        /*0044*/ 	.byte	0x00, 0xf5, 0x21, 0x00


	//----- nvinfo : EIATTR_KPARAM_INFO
	.align		4
.L_348:
        /*0048*/ 	.byte	0x04, 0x17
        /*004a*/ 	.short	(.L_350 - .L_349)
.L_349:
        /*004c*/ 	.word	0x00000000
        /*0050*/ 	.short	0x0000
        /*0052*/ 	.short	0x0000
        /*0054*/ 	.byte	0x00, 0xf5, 0x21, 0x00


	//----- nvinfo : EIATTR_SPARSE_MMA_MASK
	.align		4
.L_350:
        /*0058*/ 	.byte	0x03, 0x50
        /*005a*/ 	.short	0x0000


	//----- nvinfo : EIATTR_MAXREG_COUNT
	.align		4
        /*005c*/ 	.byte	0x03, 0x1b
        /*005e*/ 	.short	0x00ff


	//----- nvinfo : EIATTR_MERCURY_ISA_VERSION
	.align		4
        /*0060*/ 	.byte	0x03, 0x5f
        /*0062*/ 	.short	0x0101


	//----- nvinfo : EIATTR_VRC_CTA_INIT_COUNT
	.align		4
        /*0064*/ 	.byte	0x02, 0x4a
	.zero		1
	.zero		1


	//----- nvinfo : EIATTR_EXIT_INSTR_OFFSETS
	.align		4
        /*0068*/ 	.byte	0x04, 0x1c
        /*006a*/ 	.short	(.L_352 - .L_351)


	//   ....[0]....
.L_351:
        /*006c*/ 	.word	0x00000080


	//   ....[1]....
        /*0070*/ 	.word	0x000003f0


	//----- nvinfo : EIATTR_CRS_STACK_SIZE
	.align		4
.L_352:
        /*0074*/ 	.byte	0x04, 0x1e
        /*0076*/ 	.short	(.L_354 - .L_353)
.L_353:
        /*0078*/ 	.word	0x00000000


	//----- nvinfo : EIATTR_CBANK_PARAM_SIZE
	.align		4
.L_354:
        /*007c*/ 	.byte	0x03, 0x19
        /*007e*/ 	.short	0x0020


	//----- nvinfo : EIATTR_PARAM_CBANK
	.align		4
        /*0080*/ 	.byte	0x04, 0x0a
        /*0082*/ 	.short	(.L_356 - .L_355)
	.align		4
.L_355:
        /*0084*/ 	.word	index@(.nv.constant0._Z12gauss_step_UPdPjjjd)
        /*0088*/ 	.short	0x0380
        /*008a*/ 	.short	0x0020


	//----- nvinfo : EIATTR_SW_WAR
	.align		4
.L_356:
        /*008c*/ 	.byte	0x04, 0x36
        /*008e*/ 	.short	(.L_358 - .L_357)
.L_357:
        /*0090*/ 	.word	0x00000008
.L_358:


//--------------------- .nv.info._Z12gauss_step_LPdPjjjd --------------------------
	.section	.nv.info._Z12gauss_step_LPdPjjjd,"",@"SHT_CUDA_INFO"
	.sectionflags	@""
	.align	4


	//----- nvinfo : EIATTR_CUDA_API_VERSION
	.align		4
        /*0000*/ 	.byte	0x04, 0x37
        /*0002*/ 	.short	(.L_360 - .L_359)
.L_359:
        /*0004*/ 	.word	0x00000082


	//----- nvinfo : EIATTR_KPARAM_INFO
	.align		4
.L_360:
        /*0008*/ 	.byte	0x04, 0x17
        /*000a*/ 	.short	(.L_362 - .L_361)
.L_361:
        /*000c*/ 	.word	0x00000000
        /*0010*/ 	.short	0x0004
        /*0012*/ 	.short	0x0018
        /*0014*/ 	.byte	0x00, 0xf0, 0x21, 0x00


	//----- nvinfo : EIATTR_KPARAM_INFO
	.align		4
.L_362:
        /*0018*/ 	.byte	0x04, 0x17
        /*001a*/ 	.short	(.L_364 - .L_363)
.L_363:
        /*001c*/ 	.word	0x00000000
        /*0020*/ 	.short	0x0003
        /*0022*/ 	.short	0x0014
        /*0024*/ 	.byte	0x00, 0xf0, 0x11, 0x00


	//----- nvinfo : EIATTR_KPARAM_INFO
	.align		4
.L_364:
        /*0028*/ 	.byte	0x04, 0x17
        /*002a*/ 	.short	(.L_366 - .L_365)
.L_365:
        /*002c*/ 	.word	0x00000000
        /*0030*/ 	.short	0x0002
        /*0032*/ 	.short	0x0010
        /*0034*/ 	.byte	0x00, 0xf0, 0x11, 0x00


	//----- nvinfo : EIATTR_KPARAM_INFO
	.align		4
.L_366:
        /*0038*/ 	.byte	0x04, 0x17
        /*003a*/ 	.short	(.L_368 - .L_367)
.L_367:
        /*003c*/ 	.word	0x00000000
        /*0040*/ 	.short	0x0001
        /*0042*/ 	.short	0x0008
        /*0044*/ 	.byte	0x00, 0xf5, 0x21, 0x00


	//----- nvinfo : EIATTR_KPARAM_INFO
	.align		4
.L_368:
        /*0048*/ 	.byte	0x04, 0x17
        /*004a*/ 	.short	(.L_370 - .L_369)
.L_369:
        /*004c*/ 	.word	0x00000000
        /*0050*/ 	.short	0x0000
        /*0052*/ 	.short	0x0000
        /*0054*/ 	.byte	0x00, 0xf5, 0x21, 0x00


	//----- nvinfo : EIATTR_SPARSE_MMA_MASK
	.align		4
.L_370:
        /*0058*/ 	.byte	0x03, 0x50
        /*005a*/ 	.short	0x0000


	//----- nvinfo : EIATTR_MAXREG_COUNT
	.align		4
        /*005c*/ 	.byte	0x03, 0x1b
        /*005e*/ 	.short	0x00ff


	//----- nvinfo : EIATTR_MERCURY_ISA_VERSION
	.align		4
        /*0060*/ 	.byte	0x03, 0x5f
        /*0062*/ 	.short	0x0101


	//----- nvinfo : EIATTR_VRC_CTA_INIT_COUNT
	.align		4
        /*0064*/ 	.byte	0x02, 0x4a
	.zero		1
	.zero		1


	//----- nvinfo : EIATTR_EXIT_INSTR_OFFSETS
	.align		4
        /*0068*/ 	.byte	0x04, 0x1c
        /*006a*/ 	.short	(.L_372 - .L_371)


	//   ....[0]....
.L_371:
        /*006c*/ 	.word	0x00000080


	//   ....[1]....
        /*0070*/ 	.word	0x000002e0


	//----- nvinfo : EIATTR_CRS_STACK_SIZE
	.align		4
.L_372:
        /*0074*/ 	.byte	0x04, 0x1e
        /*0076*/ 	.short	(.L_374 - .L_373)
.L_373:
        /*0078*/ 	.word	0x00000000


	//----- nvinfo : EIATTR_CBANK_PARAM_SIZE
	.align		4
.L_374:
        /*007c*/ 	.byte	0x03, 0x19
        /*007e*/ 	.short	0x0020


	//----- nvinfo : EIATTR_PARAM_CBANK
	.align		4
        /*0080*/ 	.byte	0x04, 0x0a
        /*0082*/ 	.short	(.L_376 - .L_375)
	.align		4
.L_375:
        /*0084*/ 	.word	index@(.nv.constant0._Z12gauss_step_LPdPjjjd)
        /*0088*/ 	.short	0x0380
        /*008a*/ 	.short	0x0020


	//----- nvinfo : EIATTR_SW_WAR
	.align		4
.L_376:
        /*008c*/ 	.byte	0x04, 0x36
        /*008e*/ 	.short	(.L_378 - .L_377)
.L_377:
        /*0090*/ 	.word	0x00000008
.L_378:


//--------------------- .nv.callgraph             --------------------------
	.section	.nv.callgraph,"",@"SHT_CUDA_CALLGRAPH"
	.align	4
	.sectionentsize	8
	.align		4
        /*0000*/ 	.word	0x00000000
	.align		4
        /*0004*/ 	.word	0xffffffff
	.align		4
        /*0008*/ 	.word	0x00000000
	.align		4
        /*000c*/ 	.word	0xfffffffe
	.align		4
        /*0010*/ 	.word	0x00000000
	.align		4
        /*0014*/ 	.word	0xfffffffd
	.align		4
        /*0018*/ 	.word	0x00000000
	.align		4
        /*001c*/ 	.word	0xfffffffc


//--------------------- .nv.constant4             --------------------------
	.section	.nv.constant4,"a",@progbits
	.align	8
	.align		8
.nv.constant4:
        /*0000*/ 	.dword	_ZN34_INTERNAL_bd2d5ce2_4_k_cu_2de9813c4cuda3std3__45__cpo5beginE
	.align		8
        /*0008*/ 	.dword	_ZN34_INTERNAL_bd2d5ce2_4_k_cu_2de9813c4cuda3std3__45__cpo3endE
	.align		8
        /*0010*/ 	.dword	_ZN34_INTERNAL_bd2d5ce2_4_k_cu_2de9813c4cuda3std3__45__cpo6cbeginE
	.align		8
        /*0018*/ 	.dword	_ZN34_INTERNAL_bd2d5ce2_4_k_cu_2de9813c4cuda3std3__45__cpo4cendE
	.align		8
        /*0020*/ 	.dword	_ZN34_INTERNAL_bd2d5ce2_4_k_cu_2de9813c4cuda3std3__45__cpo6rbeginE
	.align		8
        /*0028*/ 	.dword	_ZN34_INTERNAL_bd2d5ce2_4_k_cu_2de9813c4cuda3std3__45__cpo4rendE
	.align		8
        /*0030*/ 	.dword	_ZN34_INTERNAL_bd2d5ce2_4_k_cu_2de9813c4cuda3std3__45__cpo7crbeginE
	.align		8
        /*0038*/ 	.dword	_ZN34_INTERNAL_bd2d5ce2_4_k_cu_2de9813c4cuda3std3__45__cpo5crendE
	.align		8
        /*0040*/ 	.dword	_ZN34_INTERNAL_bd2d5ce2_4_k_cu_2de9813c4cuda3std3__436_GLOBAL__N__bd2d5ce2_4_k_cu_2de9813c6ignoreE
	.align		8
        /*0048*/ 	.dword	_ZN34_INTERNAL_bd2d5ce2_4_k_cu_2de9813c4cuda3std3__419piecewise_constructE
	.align		8
        /*0050*/ 	.dword	_ZN34_INTERNAL_bd2d5ce2_4_k_cu_2de9813c4cuda3std3__48in_placeE
	.align		8
        /*0058*/ 	.dword	_ZN34_INTERNAL_bd2d5ce2_4_k_cu_2de9813c4cuda3std3__420unreachable_sentinelE
	.align		8
        /*0060*/ 	.dword	_ZN34_INTERNAL_bd2d5ce2_4_k_cu_2de9813c4cuda3std3__47nulloptE
	.align		8
        /*0068*/ 	.dword	_ZN34_INTERNAL_bd2d5ce2_4_k_cu_2de9813c4cuda3std3__48unexpectE
	.align		8
        /*0070*/ 	.dword	_ZN34_INTERNAL_bd2d5ce2_4_k_cu_2de9813c4cuda3std6ranges3__45__cpo4swapE
	.align		8
        /*0078*/ 	.dword	_ZN34_INTERNAL_bd2d5ce2_4_k_cu_2de9813c4cuda3std6ranges3__45__cpo9iter_moveE
	.align		8
        /*0080*/ 	.dword	_ZN34_INTERNAL_bd2d5ce2_4_k_cu_2de9813c4cuda3std6ranges3__45__cpo5beginE
	.align		8
        /*0088*/ 	.dword	_ZN34_INTERNAL_bd2d5ce2_4_k_cu_2de9813c4cuda3std6ranges3__45__cpo3endE
	.align		8
        /*0090*/ 	.dword	_ZN34_INTERNAL_bd2d5ce2_4_k_cu_2de9813c4cuda3std6ranges3__45__cpo6cbeginE
	.align		8
        /*0098*/ 	.dword	_ZN34_INTERNAL_bd2d5ce2_4_k_cu_2de9813c4cuda3std6ranges3__45__cpo4cendE
	.align		8
        /*00a0*/ 	.dword	_ZN34_INTERNAL_bd2d5ce2_4_k_cu_2de9813c4cuda3std6ranges3__45__cpo7advanceE
	.align		8
        /*00a8*/ 	.dword	_ZN34_INTERNAL_bd2d5ce2_4_k_cu_2de9813c4cuda3std6ranges3__45__cpo9iter_swapE
	.align		8
        /*00b0*/ 	.dword	_ZN34_INTERNAL_bd2d5ce2_4_k_cu_2de9813c4cuda3std6ranges3__45__cpo4nextE
	.align		8
        /*00b8*/ 	.dword	_ZN34_INTERNAL_bd2d5ce2_4_k_cu_2de9813c4cuda3std6ranges3__45__cpo4prevE
	.align		8
        /*00c0*/ 	.dword	_ZN34_INTERNAL_bd2d5ce2_4_k_cu_2de9813c4cuda3std6ranges3__45__cpo4dataE
	.align		8
        /*00c8*/ 	.dword	_ZN34_INTERNAL_bd2d5ce2_4_k_cu_2de9813c4cuda3std6ranges3__45__cpo5cdataE
	.align		8
        /*00d0*/ 	.dword	_ZN34_INTERNAL_bd2d5ce2_4_k_cu_2de9813c4cuda3std6ranges3__45__cpo4sizeE
	.align		8
        /*00d8*/ 	.dword	_ZN34_INTERNAL_bd2d5ce2_4_k_cu_2de9813c4cuda3std6ranges3__45__cpo5ssizeE
	.align		8
        /*00e0*/ 	.dword	_ZN34_INTERNAL_bd2d5ce2_4_k_cu_2de9813c4cuda3std6ranges3__45__cpo8distanceE
	.align		8
        /*00e8*/ 	.dword	_ZN34_INTERNAL_bd2d5ce2_4_k_cu_2de9813c6thrust24THRUST_300001_SM_1000_NS8cuda_cub3parE
	.align		8
        /*00f0*/ 	.dword	_ZN34_INTERNAL_bd2d5ce2_4_k_cu_2de9813c6thrust24THRUST_300001_SM_1000_NS8cuda_cub10par_nosyncE
	.align		8
        /*00f8*/ 	.dword	_ZN34_INTERNAL_bd2d5ce2_4_k_cu_2de9813c6thrust24THRUST_300001_SM_1000_NS6system6detail10sequential3seqE
	.align		8
        /*0100*/ 	.dword	_ZN34_INTERNAL_bd2d5ce2_4_k_cu_2de9813c6thrust24THRUST_300001_SM_1000_NS6system3cpp3parE
	.align		8
        /*0108*/ 	.dword	_ZN34_INTERNAL_bd2d5ce2_4_k_cu_2de9813c6thrust24THRUST_300001_SM_1000_NS12placeholders2_1E
	.align		8
        /*0110*/ 	.dword	_ZN34_INTERNAL_bd2d5ce2_4_k_cu_2de9813c6thrust24THRUST_300001_SM_1000_NS12placeholders2_2E
	.align		8
        /*0118*/ 	.dword	_ZN34_INTERNAL_bd2d5ce2_4_k_cu_2de9813c6thrust24THRUST_300001_SM_1000_NS12placeholders2_3E
	.align		8
        /*0120*/ 	.dword	_ZN34_INTERNAL_bd2d5ce2_4_k_cu_2de9813c6thrust24THRUST_300001_SM_1000_NS12placeholders2_4E
	.align		8
        /*0128*/ 	.dword	_ZN34_INTERNAL_bd2d5ce2_4_k_cu_2de9813c6thrust24THRUST_300001_SM_1000_NS12placeholders2_5E
	.align		8
        /*0130*/ 	.dword	_ZN34_INTERNAL_bd2d5ce2_4_k_cu_2de9813c6thrust24THRUST_300001_SM_1000_NS12placeholders2_6E
	.align		8
        /*0138*/ 	.dword	_ZN34_INTERNAL_bd2d5ce2_4_k_cu_2de9813c6thrust24THRUST_300001_SM_1000_NS12placeholders2_7E
	.align		8
        /*0140*/ 	.dword	_ZN34_INTERNAL_bd2d5ce2_4_k_cu_2de9813c6thrust24THRUST_300001_SM_1000_NS12placeholders2_8E
	.align		8
        /*0148*/ 	.dword	_ZN34_INTERNAL_bd2d5ce2_4_k_cu_2de9813c6thrust24THRUST_300001_SM_1000_NS12placeholders2_9E
	.align		8
        /*0150*/ 	.dword	_ZN34_INTERNAL_bd2d5ce2_4_k_cu_2de9813c6thrust24THRUST_300001_SM_1000_NS12placeholders3_10E
	.align		8
        /*0158*/ 	.dword	_ZN34_INTERNAL_bd2d5ce2_4_k_cu_2de9813c6thrust24THRUST_300001_SM_1000_NS3seqE
	.align		8
        /*0160*/ 	.dword	_ZN34_INTERNAL_bd2d5ce2_4_k_cu_2de9813c6thrust24THRUST_300001_SM_1000_NS6deviceE


//--------------------- .text._ZN3cub18CUB_300001_SM_10006detail8for_each13static_kernelINS2_12policy_hub_t12policy_500_tEmN6thrust24THRUST_300001_SM_1000_NS8cuda_cub20__uninitialized_fill7functorINS7_10device_ptrIjEEjEEEEvT0_T1_ --------------------------
	.section	.text._ZN3cub18CUB_300001_SM_10006detail8for_each13static_kernelINS2_12policy_hub_t12policy_500_tEmN6thrust24THRUST_300001_SM_1000_NS8cuda_cub20__uninitialized_fill7functorINS7_10device_ptrIjEEjEEEEvT0_T1_,"ax",@progbits
	.align	128
        .global         _ZN3cub18CUB_300001_SM_10006detail8for_each13static_kernelINS2_12policy_hub_t12policy_500_tEmN6thrust24THRUST_300001_SM_1000_NS8cuda_cub20__uninitialized_fill7functorINS7_10device_ptrIjEEjEEEEvT0_T1_
        .type           _ZN3cub18CUB_300001_SM_10006detail8for_each13static_kernelINS2_12policy_hub_t12policy_500_tEmN6thrust24THRUST_300001_SM_1000_NS8cuda_cub20__uninitialized_fill7functorINS7_10device_ptrIjEEjEEEEvT0_T1_,@function
        .size           _ZN3cub18CUB_300001_SM_10006detail8for_each13static_kernelINS2_12policy_hub_t12policy_500_tEmN6thrust24THRUST_300001_SM_1000_NS8cuda_cub20__uninitialized_fill7functorINS7_10device_ptrIjEEjEEEEvT0_T1_,(.L_x_710 - _ZN3cub18CUB_300001_SM_10006detail8for_each13static_kernelINS2_12policy_hub_t12policy_500_tEmN6thrust24THRUST_300001_SM_1000_NS8cuda_cub20__uninitialized_fill7functorINS7_10device_ptrIjEEjEEEEvT0_T1_)
        .other          _ZN3cub18CUB_300001_SM_10006detail8for_each13static_kernelINS2_12policy_hub_t12policy_500_tEmN6thrust24THRUST_300001_SM_1000_NS8cuda_cub20__uninitialized_fill7functorINS7_10device_ptrIjEEjEEEEvT0_T1_,@"STO_CUDA_ENTRY STV_DEFAULT"
_ZN3cub18CUB_300001_SM_10006detail8for_each13static_kernelINS2_12policy_hub_t12policy_500_tEmN6thrust24THRUST_300001_SM_1000_NS8cuda_cub20__uninitialized_fill7functorINS7_10device_ptrIjEEjEEEEvT0_T1_:
.text._ZN3cub18CUB_300001_SM_10006detail8for_each13static_kernelINS2_12policy_hub_t12policy_500_tEmN6thrust24THRUST_300001_SM_1000_NS8cuda_cub20__uninitialized_fill7functorINS7_10device_ptrIjEEjEEEEvT0_T1_:
[----:B------:R-:W-:Y:S08]  /*0000*/  LDC R1, c[0x0][0x37c] ;  /* 0x0000df00ff017b82 */ /* 0x000ff00000000800 */
[----:B------:R-:W0:Y:S01]  /*0010*/  S2UR UR4, SR_CTAID.X ;  /* 0x00000000000479c3 */ /* 0x000e220000002500 */
[----:B------:R-:W1:Y:S01]  /*0020*/  LDCU.64 UR6, c[0x0][0x380] ;  /* 0x00007000ff0677ac */ /* 0x000e620008000a00 */
[----:B------:R-:W2:Y:S01]  /*0030*/  LDCU.64 UR8, c[0x0][0x358] ;  /* 0x00006b00ff0877ac */ /* 0x000ea20008000a00 */
[----:B0-----:R-:W-:-:S04]  /*0040*/  UIMAD.WIDE.U32 UR4, UR4, 0x200, URZ ;  /* 0x00000200040478a5 */ /* 0x001fc8000f8e00ff */
[----:B-1----:R-:W-:-:S04]  /*0050*/  UIADD3 UR6, UP0, UPT, -UR4, UR6, URZ ;  /* 0x0000000604067290 */ /* 0x002fc8000ff1e1ff */
[----:B------:R-:W-:Y:S02]  /*0060*/  UIADD3.X UR7, UPT, UPT, ~UR5, UR7, URZ, UP0, !UPT ;  /* 0x0000000705077290 */ /* 0x000fe400087fe5ff */
[----:B------:R-:W-:-:S04]  /*0070*/  UISETP.GE.U32.AND UP0, UPT, UR6, 0x200, UPT ;  /* 0x000002000600788c */ /* 0x000fc8000bf06070 */
[----:B------:R-:W-:-:S09]  /*0080*/  UISETP.GE.U32.AND.EX UP0, UPT, UR7, URZ, UPT, UP0 ;  /* 0x000000ff0700728c */ /* 0x000fd2000bf06100 */
[----:B--2---:R-:W-:Y:S05]  /*0090*/  BRA.U !UP0, `(.L_x_0) ;  /* 0x0000000108287547 */ /* 0x004fea000b800000 */
[----:B------:R-:W0:Y:S01]  /*00a0*/  S2R R0, SR_TID.X ;  /* 0x0000000000007919 */ /* 0x000e220000002100 */
[----:B------:R-:W1:Y:S01]  /*00b0*/  LDCU.64 UR6, c[0x0][0x388] ;  /* 0x00007100ff0677ac */ /* 0x000e620008000a00 */
[----:B------:R-:W2:Y:S01]  /*00c0*/  LDC R5, c[0x0][0x390] ;  /* 0x0000e400ff057b82 */ /* 0x000ea20000000800 */
[----:B0-----:R-:W-:-:S05]  /*00d0*/  IADD3 R0, P0, PT, R0, UR4, RZ ;  /* 0x0000000400007c10 */ /* 0x001fca000ff1e0ff */
[----:B------:R-:W-:Y:S01]  /*00e0*/  IMAD.X R3, RZ, RZ, UR5, P0 ;  /* 0x00000005ff037e24 */ /* 0x000fe200080e06ff */
[----:B-1----:R-:W-:-:S04]  /*00f0*/  LEA R2, P0, R0, UR6, 0x2 ;  /* 0x0000000600027c11 */ /* 0x002fc8000f8010ff */
[----:B------:R-:W-:-:S05]  /*0100*/  LEA.HI.X R3, R0, UR7, R3, 0x2, P0 ;  /* 0x0000000700037c11 */ /* 0x000fca00080f1403 */
[----:B--2---:R-:W-:Y:S04]  /*0110*/  STG.E desc[UR8][R2.64], R5 ;  /* 0x0000000502007986 */ /* 0x004fe8000c101908 */
[----:B------:R-:W-:Y:S01]  /*0120*/  STG.E desc[UR8][R2.64+0x400], R5 ;  /* 0x0004000502007986 */ /* 0x000fe2000c101908 */
[----:B------:R-:W-:Y:S05]  /*0130*/  EXIT ;  /* 0x000000000000794d */ /* 0x000fea0003800000 */
.L_x_0:
[----:B------:R-:W0:Y:S01]  /*0140*/  S2R R0, SR_TID.X ;  /* 0x0000000000007919 */ /* 0x000e220000002100 */
[----:B------:R-:W-:Y:S01]  /*0150*/  IMAD.U32 R2, RZ, RZ, UR7 ;  /* 0x00000007ff027e24 */ /* 0x000fe2000f8e00ff */
[----:B------:R-:W1:Y:S01]  /*0160*/  LDCU.64 UR10, c[0x0][0x388] ;  /* 0x00007100ff0a77ac */ /* 0x000e620008000a00 */
[----:B------:R-:W-:Y:S01]  /*0170*/  IMAD.U32 R4, RZ, RZ, UR7 ;  /* 0x00000007ff047e24 */ /* 0x000fe2000f8e00ff */
[----:B0-----:R-:W-:-:S04]  /*0180*/  ISETP.LT.U32.AND P0, PT, R0, UR6, PT ;  /* 0x0000000600007c0c */ /* 0x001fc8000bf01070 */
[----:B------:R-:W-:Y:S01]  /*0190*/  ISETP.GT.U32.AND.EX P0, PT, R2, RZ, PT, P0 ;  /* 0x000000ff0200720c */ /* 0x000fe20003f04100 */
[C---:B------:R-:W-:Y:S01]  /*01a0*/  VIADD R2, R0.reuse, 0x100 ;  /* 0x0000010000027836 */ /* 0x040fe20000000000 */
[----:B------:R-:W-:-:S04]  /*01b0*/  IADD3 R0, P2, PT, R0, UR4, RZ ;  /* 0x0000000400007c10 */ /* 0x000fc8000ff5e0ff */
[----:B------:R-:W-:Y:S01]  /*01c0*/  ISETP.LT.U32.AND P1, PT, R2, UR6, PT ;  /* 0x0000000602007c0c */ /* 0x000fe2000bf21070 */
[----:B------:R-:W-:Y:S01]  /*01d0*/  IMAD.X R3, RZ, RZ, UR5, P2 ;  /* 0x00000005ff037e24 */ /* 0x000fe200090e06ff */
[----:B-1----:R-:W-:Y:S02]  /*01e0*/  LEA R2, P2, R0, UR10, 0x2 ;  /* 0x0000000a00027c11 */ /* 0x002fe4000f8410ff */
[----:B------:R-:W-:Y:S02]  /*01f0*/  ISETP.GT.U32.AND.EX P1, PT, R4, RZ, PT, P1 ;  /* 0x000000ff0400720c */ /* 0x000fe40003f24110 */
[----:B------:R-:W-:Y:S01]  /*0200*/  LEA.HI.X R3, R0, UR11, R3, 0x2, P2 ;  /* 0x0000000b00037c11 */ /* 0x000fe200090f1403 */
[----:B------:R-:W0:Y:S04]  /*0210*/  @P0 LDC R5, c[0x0][0x390] ;  /* 0x0000e400ff050b82 */ /* 0x000e280000000800 */
[----:B0-----:R0:W-:Y:S06]  /*0220*/  @P0 STG.E desc[UR8][R2.64], R5 ;  /* 0x0000000502000986 */ /* 0x0011ec000c101908 */
[----:B------:R-:W-:Y:S05]  /*0230*/  @!P1 EXIT ;  /* 0x000000000000994d */ /* 0x000fea0003800000 */
[----:B0-----:R-:W0:Y:S02]  /*0240*/  LDC R5, c[0x0][0x390] ;  /* 0x0000e400ff057b82 */ /* 0x001e240000000800 */
[----:B0-----:R-:W-:Y:S01]  /*0250*/  STG.E desc[UR8][R2.64+0x400], R5 ;  /* 0x0004000502007986 */ /* 0x001fe2000c101908 */
[----:B------:R-:W-:Y:S05]  /*0260*/  EXIT ;  /* 0x000000000000794d */ /* 0x000fea0003800000 */
.L_x_1:
[----:B------:R-:W-:-:S00]  /*0270*/  BRA `(.L_x_1) ;  /* 0xfffffffc00fc7947 */ /* 0x000fc0000383ffff */
[----:B------:R-:W-:-:S00]  /*0280*/  NOP ;  /* 0x0000000000007918 */ /* 0x000fc00000000000 */
[----:B------:R-:W-:-:S00]  /*0290*/  NOP ;  /* 0x0000000000007918 */ /* 0x000fc00000000000 */
[----:B------:R-:W-:-:S00]  /*02a0*/  NOP ;  /* 0x0000000000007918 */ /* 0x000fc00000000000 */
[----:B------:R-:W-:-:S00]  /*02b0*/  NOP ;  /* 0x0000000000007918 */ /* 0x000fc00000000000 */
[----:B------:R-:W-:-:S00]  /*02c0*/  NOP ;  /* 0x0000000000007918 */ /* 0x000fc00000000000 */
[----:B------:R-:W-:-:S00]  /*02d0*/  NOP ;  /* 0x0000000000007918 */ /* 0x000fc00000000000 */
[----:B------:R-:W-:-:S00]  /*02e0*/  NOP ;  /* 0x0000000000007918 */ /* 0x000fc00000000000 */
[----:B------:R-:W-:-:S00]  /*02f0*/  NOP ;  /* 0x0000000000007918 */ /* 0x000fc00000000000 */
.L_x_710:


//--------------------- .text._ZN3cub18CUB_300001_SM_10006detail8for_each13static_kernelINS2_12policy_hub_t12policy_500_tEmN6thrust24THRUST_300001_SM_1000_NS8cuda_cub20__uninitialized_fill7functorINS7_10device_ptrIdEEdEEEEvT0_T1_ --------------------------
	.section	.text._ZN3cub18CUB_300001_SM_10006detail8for_each13static_kernelINS2_12policy_hub_t12policy_500_tEmN6thrust24THRUST_300001_SM_1000_NS8cuda_cub20__uninitialized_fill7functorINS7_10device_ptrIdEEdEEEEvT0_T1_,"ax",@progbits
	.align	128
        .global         _ZN3cub18CUB_300001_SM_10006detail8for_each13static_kernelINS2_12policy_hub_t12policy_500_tEmN6thrust24THRUST_300001_SM_1000_NS8cuda_cub20__uninitialized_fill7functorINS7_10device_ptrIdEEdEEEEvT0_T1_
        .type           _ZN3cub18CUB_300001_SM_10006detail8for_each13static_kernelINS2_12policy_hub_t12policy_500_tEmN6thrust24THRUST_300001_SM_1000_NS8cuda_cub20__uninitialized_fill7functorINS7_10device_ptrIdEEdEEEEvT0_T1_,@function
        .size           _ZN3cub18CUB_300001_SM_10006detail8for_each13static_kernelINS2_12policy_hub_t12policy_500_tEmN6thrust24THRUST_300001_SM_1000_NS8cuda_cub20__uninitialized_fill7functorINS7_10device_ptrIdEEdEEEEvT0_T1_,(.L_x_711 - _ZN3cub18CUB_300001_SM_10006detail8for_each13static_kernelINS2_12policy_hub_t12policy_500_tEmN6thrust24THRUST_300001_SM_1000_NS8cuda_cub20__uninitialized_fill7functorINS7_10device_ptrIdEEdEEEEvT0_T1_)
        .other          _ZN3cub18CUB_300001_SM_10006detail8for_each13static_kernelINS2_12policy_hub_t12policy_500_tEmN6thrust24THRUST_300001_SM_1000_NS8cuda_cub20__uninitialized_fill7functorINS7_10device_ptrIdEEdEEEEvT0_T1_,@"STO_CUDA_ENTRY STV_DEFAULT"
_ZN3cub18CUB_300001_SM_10006detail8for_each13static_kernelINS2_12policy_hub_t12policy_500_tEmN6thrust24THRUST_300001_SM_1000_NS8cuda_cub20__uninitialized_fill7functorINS7_10device_ptrIdEEdEEEEvT0_T1_:
.text._ZN3cub18CUB_300001_SM_10006detail8for_each13static_kernelINS2_12policy_hub_t12policy_500_tEmN6thrust24THRUST_300001_SM_1000_NS8cuda_cub20__uninitialized_fill7functorINS7_10device_ptrIdEEdEEEEvT0_T1_:
        /* <DEDUP_REMOVED lines=12> */
[----:B------:R-:W2:Y:S01]  /*00c0*/  LDC.64 R4, c[0x0][0x390] ;  /* 0x0000e400ff047b82 */ /* 0x000ea20000000a00 */
[----:B0-----:R-:W-:-:S05]  /*00d0*/  IADD3 R0, P0, PT, R0, UR4, RZ ;  /* 0x0000000400007c10 */ /* 0x001fca000ff1e0ff */
[----:B------:R-:W-:Y:S01]  /*00e0*/  IMAD.X R3, RZ, RZ, UR5, P0 ;  /* 0x00000005ff037e24 */ /* 0x000fe200080e06ff */
[----:B-1----:R-:W-:-:S04]  /*00f0*/  LEA R2, P0, R0, UR6, 0x3 ;  /* 0x0000000600027c11 */ /* 0x002fc8000f8018ff */
[----:B------:R-:W-:-:S05]  /*0100*/  LEA.HI.X R3, R0, UR7, R3, 0x3, P0 ;  /* 0x0000000700037c11 */ /* 0x000fca00080f1c03 */
[----:B--2---:R-:W-:Y:S04]  /*0110*/  STG.E.64 desc[UR8][R2.64], R4 ;  /* 0x0000000402007986 */ /* 0x004fe8000c101b08 */
[----:B------:R-:W-:Y:S01]  /*0120*/  STG.E.64 desc[UR8][R2.64+0x800], R4 ;  /* 0x0008000402007986 */ /* 0x000fe2000c101b08 */
[----:B------:R-:W-:Y:S05]  /*0130*/  EXIT ;  /* 0x000000000000794d */ /* 0x000fea0003800000 */
.L_x_2:
        /* <DEDUP_REMOVED lines=13> */
[----:B------:R-:W0:Y:S04]  /*0210*/  @P0 LDC.64 R4, c[0x0][0x390] ;  /* 0x0000e400ff040b82 */ /* 0x000e280000000a00 */
[----:B0-----:R0:W-:Y:S06]  /*0220*/  @P0 STG.E.64 desc[UR8][R2.64], R4 ;  /* 0x0000000402000986 */ /* 0x0011ec000c101b08 */
[----:B------:R-:W-:Y:S05]  /*0230*/  @!P1 EXIT ;  /* 0x000000000000994d */ /* 0x000fea0003800000 */
[----:B0-----:R-:W0:Y:S02]  /*0240*/  LDC.64 R4, c[0x0][0x390] ;  /* 0x0000e400ff047b82 */ /* 0x001e240000000a00 */
[----:B0-----:R-:W-:Y:S01]  /*0250*/  STG.E.64 desc[UR8][R2.64+0x800], R4 ;  /* 0x0008000402007986 */ /* 0x001fe2000c101b08 */
[----:B------:R-:W-:Y:S05]  /*0260*/  EXIT ;  /* 0x000000000000794d */ /* 0x000fea0003800000 */
.L_x_3:
        /* <DEDUP_REMOVED lines=9> */
.L_x_711:


//--------------------- .text._ZN3cub18CUB_300001_SM_10006detail11EmptyKernelIvEEvv --------------------------
	.section	.text._ZN3cub18CUB_300001_SM_10006detail11EmptyKernelIvEEvv,"ax",@progbits
	.align	128
        .global         _ZN3cub18CUB_300001_SM_10006detail11EmptyKernelIvEEvv
        .type           _ZN3cub18CUB_300001_SM_10006detail11EmptyKernelIvEEvv,@function
        .size           _ZN3cub18CUB_300001_SM_10006detail11EmptyKernelIvEEvv,(.L_x_712 - _ZN3cub18CUB_300001_SM_10006detail11EmptyKernelIvEEvv)
        .other          _ZN3cub18CUB_300001_SM_10006detail11EmptyKernelIvEEvv,@"STO_CUDA_ENTRY STV_DEFAULT"
_ZN3cub18CUB_300001_SM_10006detail11EmptyKernelIvEEvv:
.text._ZN3cub18CUB_300001_SM_10006detail11EmptyKernelIvEEvv:
[----:B------:R-:W-:Y:S01]  /*0000*/  LDC R1, c[0x0][0x37c] ;  /* 0x0000df00ff017b82 */ /* 0x000fe20000000800 */
[----:B------:R-:W-:Y:S05]  /*0010*/  EXIT ;  /* 0x000000000000794d */ /* 0x000fea0003800000 */
.L_x_4:
        /* <DEDUP_REMOVED lines=14> */
.L_x_712:


//--------------------- .text._ZN6thrust24THRUST_300001_SM_1000_NS8cuda_cub4core6detail13_kernel_agentINS1_8__reduce11ReduceAgentIPN4cuda3std3__45tupleIJdlEEESC_SB_lNS1_9__extrema9arg_max_fIdlNS9_4lessIdEEEEEEJSC_SC_iSH_EEEvDpT0_ --------------------------
	.section	.text._ZN6thrust24THRUST_300001_SM_1000_NS8cuda_cub4core6detail13_kernel_agentINS1_8__reduce11ReduceAgentIPN4cuda3std3__45tupleIJdlEEESC_SB_lNS1_9__extrema9arg_max_fIdlNS9_4lessIdEEEEEEJSC_SC_iSH_EEEvDpT0_,"ax",@progbits
	.align	128
        .global         _ZN6thrust24THRUST_300001_SM_1000_NS8cuda_cub4core6detail13_kernel_agentINS1_8__reduce11ReduceAgentIPN4cuda3std3__45tupleIJdlEEESC_SB_lNS1_9__extrema9arg_max_fIdlNS9_4lessIdEEEEEEJSC_SC_iSH_EEEvDpT0_
        .type           _ZN6thrust24THRUST_300001_SM_1000_NS8cuda_cub4core6detail13_kernel_agentINS1_8__reduce11ReduceAgentIPN4cuda3std3__45tupleIJdlEEESC_SB_lNS1_9__extrema9arg_max_fIdlNS9_4lessIdEEEEEEJSC_SC_iSH_EEEvDpT0_,@function
        .size           _ZN6thrust24THRUST_300001_SM_1000_NS8cuda_cub4core6detail13_kernel_agentINS1_8__reduce11ReduceAgentIPN4cuda3std3__45tupleIJdlEEESC_SB_lNS1_9__extrema9arg_max_fIdlNS9_4lessIdEEEEEEJSC_SC_iSH_EEEvDpT0_,(.L_x_713 - _ZN6thrust24THRUST_300001_SM_1000_NS8cuda_cub4core6detail13_kernel_agentINS1_8__reduce11ReduceAgentIPN4cuda3std3__45tupleIJdlEEESC_SB_lNS1_9__extrema9arg_max_fIdlNS9_4lessIdEEEEEEJSC_SC_iSH_EEEvDpT0_)
        .other          _ZN6thrust24THRUST_300001_SM_1000_NS8cuda_cub4core6detail13_kernel_agentINS1_8__reduce11ReduceAgentIPN4cuda3std3__45tupleIJdlEEESC_SB_lNS1_9__extrema9arg_max_fIdlNS9_4lessIdEEEEEEJSC_SC_iSH_EEEvDpT0_,@"STO_CUDA_ENTRY STV_DEFAULT"
_ZN6thrust24THRUST_300001_SM_1000_NS8cuda_cub4core6detail13_kernel_agentINS1_8__reduce11ReduceAgentIPN4cuda3std3__45tupleIJdlEEESC_SB_lNS1_9__extrema9arg_max_fIdlNS9_4lessIdEEEEEEJSC_SC_iSH_EEEvDpT0_:
.text._ZN6thrust24THRUST_300001_SM_1000_NS8cuda_cub4core6detail13_kernel_agentINS1_8__reduce11ReduceAgentIPN4cuda3std3__45tupleIJdlEEESC_SB_lNS1_9__extrema9arg_max_fIdlNS9_4lessIdEEEEEEJSC_SC_iSH_EEEvDpT0_:
[----:B------:R-:W-:Y:S01]  /*0000*/  LDC R1, c[0x0][0x37c] ;  /* 0x0000df00ff017b82 */ /* 0x000fe20000000800 */
[----:B------:R-:W0:Y:S02]  /*0010*/  LDCU UR8, c[0x0][0x390] ;  /* 0x00007200ff0877ac */ /* 0x000e240008000800 */
[----:B0-----:R-:W-:-:S13]  /*0020*/  ISETP.NE.AND P0, PT, RZ, UR8, PT ;  /* 0x00000008ff007c0c */ /* 0x001fda000bf05270 */
[----:B------:R-:W-:Y:S05]  /*0030*/  @!P0 EXIT ;  /* 0x000000000000894d */ /* 0x000fea0003800000 */
[----:B------:R-:W-:Y:S01]  /*0040*/  UISETP.GT.AND UP0, UPT, UR8, 0x4ff, UPT ;  /* 0x000004ff0800788c */ /* 0x000fe2000bf04270 */
[----:B------:R-:W-:Y:S01]  /*0050*/  BSSY.RECONVERGENT B0, `(.L_x_5) ;  /* 0x00006c3000007945 */ /* 0x000fe20003800200 */
[----:B------:R-:W0:Y:S07]  /*0060*/  LDCU.64 UR10, c[0x0][0x358] ;  /* 0x00006b00ff0a77ac */ /* 0x000e2e0008000a00 */
[----:B------:R-:W-:Y:S05]  /*0070*/  BRA.U UP0, `(.L_x_6) ;  /* 0x0000003900807547 */ /* 0x000fea000b800000 */
[----:B------:R-:W1:Y:S01]  /*0080*/  S2R R0, SR_TID.X ;  /* 0x0000000000007919 */ /* 0x000e620000002100 */
[----:B------:R-:W2:Y:S01]  /*0090*/  LDCU UR4, c[0x0][0x390] ;  /* 0x00007200ff0477ac */ /* 0x000ea20008000800 */
[----:B------:R-:W-:Y:S01]  /*00a0*/  BSSY.RECONVERGENT B1, `(.L_x_7) ;  /* 0x000000b000017945 */ /* 0x000fe20003800200 */
[----:B------:R-:W-:Y:S02]  /*00b0*/  CS2R R14, SRZ ;  /* 0x00000000000e7805 */ /* 0x000fe4000001ff00 */
[----:B------:R-:W-:Y:S02]  /*00c0*/  CS2R R12, SRZ ;  /* 0x00000000000c7805 */ /* 0x000fe4000001ff00 */
[----:B-1----:R-:W-:Y:S01]  /*00d0*/  ISETP.GE.AND P0, PT, R0, UR8, PT ;  /* 0x0000000800007c0c */ /* 0x002fe2000bf06270 */
[----:B------:R-:W-:-:S12]  /*00e0*/  IMAD.MOV.U32 R19, RZ, RZ, R0 ;  /* 0x000000ffff137224 */ /* 0x000fd800078e0000 */
[----:B--2---:R-:W-:Y:S05]  /*00f0*/  @P0 BRA `(.L_x_8) ;  /* 0x0000000000140947 */ /* 0x004fea0003800000 */
[----:B------:R-:W1:Y:S02]  /*0100*/  LDC.64 R2, c[0x0][0x380] ;  /* 0x0000e000ff027b82 */ /* 0x000e640000000a00 */
[----:B-1----:R-:W-:-:S05]  /*0110*/  IMAD.WIDE.U32 R2, R0, 0x10, R2 ;  /* 0x0000001000027825 */ /* 0x002fca00078e0002 */
[----:B0-----:R1:W5:Y:S04]  /*0120*/  LDG.E.64.CONSTANT R14, desc[UR10][R2.64] ;  /* 0x0000000a020e7981 */ /* 0x001368000c1e9b00 */
[----:B------:R1:W5:Y:S01]  /*0130*/  LDG.E.64.CONSTANT R12, desc[UR10][R2.64+0x8] ;  /* 0x0000080a020c7981 */ /* 0x000362000c1e9b00 */
[----:B------:R-:W-:-:S07]  /*0140*/  VIADD R19, R0, 0x100 ;  /* 0x0000010000137836 */ /* 0x000fce0000000000 */
.L_x_8:
[----:B0-----:R-:W-:Y:S05]  /*0150*/  BSYNC.RECONVERGENT B1 ;  /* 0x0000000000017941 */ /* 0x001fea0003800200 */
.L_x_7:
[----:B------:R-:W-:Y:S01]  /*0160*/  ISETP.GE.AND P0, PT, R19, UR8, PT ;  /* 0x0000000813007c0c */ /* 0x000fe2000bf06270 */
[----:B------:R-:W-:-:S12]  /*0170*/  BSSY.RECONVERGENT B1, `(.L_x_9) ;  /* 0x0000099000017945 */ /* 0x000fd80003800200 */
[----:B------:R-:W-:Y:S05]  /*0180*/  @P0 BRA `(.L_x_10) ;  /* 0x00000008005c0947 */ /* 0x000fea0003800000 */
[----:B------:R-:W-:Y:S01]  /*0190*/  LOP3.LUT R4, RZ, R19, RZ, 0x33, !PT ;  /* 0x00000013ff047212 */ /* 0x000fe200078e33ff */
[----:B------:R-:W-:Y:S04]  /*01a0*/  BSSY.RECONVERGENT B2, `(.L_x_11) ;  /* 0x000002e000027945 */ /* 0x000fe80003800200 */
[----:B------:R-:W-:-:S05]  /*01b0*/  VIADD R4, R4, UR8 ;  /* 0x0000000804047c36 */ /* 0x000fca0008000000 */
[----:B-1----:R-:W-:-:S04]  /*01c0*/  LOP3.LUT R2, R4, 0x300, RZ, 0xc0, !PT ;  /* 0x0000030004027812 */ /* 0x002fc800078ec0ff */
[----:B------:R-:W-:-:S13]  /*01d0*/  ISETP.NE.AND P0, PT, R2, 0x300, PT ;  /* 0x000003000200780c */ /* 0x000fda0003f05270 */
[----:B------:R-:W-:Y:S05]  /*01e0*/  @!P0 BRA `(.L_x_12) ;  /* 0x0000000000a48947 */ /* 0x000fea0003800000 */
[----:B------:R-:W0:Y:S01]  /*01f0*/  LDC.64 R2, c[0x0][0x380] ;  /* 0x0000e000ff027b82 */ /* 0x000e220000000a00 */
[----:B------:R-:W-:-:S04]  /*0200*/  LEA.HI R5, R4, 0x1, RZ, 0x18 ;  /* 0x0000000104057811 */ /* 0x000fc800078fc0ff */
[----:B------:R-:W-:-:S05]  /*0210*/  LOP3.LUT R5, R5, 0x3, RZ, 0xc0, !PT ;  /* 0x0000000305057812 */ /* 0x000fca00078ec0ff */
[----:B------:R-:W-:Y:S02]  /*0220*/  IMAD.MOV R5, RZ, RZ, -R5 ;  /* 0x000000ffff057224 */ /* 0x000fe400078e0a05 */
[----:B0-----:R-:W-:-:S04]  /*0230*/  IMAD.WIDE.U32 R2, R19, 0x10, R2 ;  /* 0x0000001013027825 */ /* 0x001fc800078e0002 */
[----:B------:R-:W-:-:S07]  /*0240*/  IMAD.MOV.U32 R16, RZ, RZ, R2 ;  /* 0x000000ffff107224 */ /* 0x000fce00078e0002 */
.L_x_15:
[----:B------:R-:W-:-:S05]  /*0250*/  IMAD.MOV.U32 R2, RZ, RZ, R16 ;  /* 0x000000ffff027224 */ /* 0x000fca00078e0010 */
[----:B------:R-:W2:Y:S04]  /*0260*/  LDG.E.64.CONSTANT R8, desc[UR10][R2.64] ;  /* 0x0000000a02087981 */ /* 0x000ea8000c1e9b00 */
[----:B------:R-:W3:Y:S01]  /*0270*/  LDG.E.64.CONSTANT R10, desc[UR10][R2.64+0x8] ;  /* 0x0000080a020a7981 */ /* 0x000ee2000c1e9b00 */
[----:B------:R-:W-:Y:S01]  /*0280*/  VIADD R5, R5, 0x1 ;  /* 0x0000000105057836 */ /* 0x000fe20000000000 */
[----:B------:R-:W-:Y:S01]  /*0290*/  BSSY.RECONVERGENT B3, `(.L_x_13) ;  /* 0x000001b000037945 */ /* 0x000fe20003800200 */
[----:B-----5:R-:W-:Y:S01]  /*02a0*/  IMAD.MOV.U32 R21, RZ, RZ, R13 ;  /* 0x000000ffff157224 */ /* 0x020fe200078e000d */
[----:B------:R-:W-:Y:S01]  /*02b0*/  IADD3 R16, P3, PT, R2, 0x1000, RZ ;  /* 0x0000100002107810 */ /* 0x000fe20007f7e0ff */
[----:B------:R-:W-:Y:S01]  /*02c0*/  IMAD.MOV.U32 R17, RZ, RZ, R12 ;  /* 0x000000ffff117224 */ /* 0x000fe200078e000c */
[----:B------:R-:W-:Y:S01]  /*02d0*/  ISETP.NE.AND P2, PT, R5, RZ, PT ;  /* 0x000000ff0500720c */ /* 0x000fe20003f45270 */
[----:B------:R-:W-:-:S02]  /*02e0*/  IMAD.MOV.U32 R6, RZ, RZ, R14 ;  /* 0x000000ffff067224 */ /* 0x000fc400078e000e */
[----:B------:R-:W-:Y:S01]  /*02f0*/  IMAD.MOV.U32 R7, RZ, RZ, R15 ;  /* 0x000000ffff077224 */ /* 0x000fe200078e000f */
[----:B--2---:R-:W-:Y:S01]  /*0300*/  DSETP.GEU.AND P0, PT, R14, R8, PT ;  /* 0x000000080e00722a */ /* 0x004fe20003f0e000 */
[----:B------:R-:W-:Y:S02]  /*0310*/  IMAD.MOV.U32 R14, RZ, RZ, R8 ;  /* 0x000000ffff0e7224 */ /* 0x000fe400078e0008 */
[----:B---3--:R-:W-:Y:S02]  /*0320*/  IMAD.MOV.U32 R12, RZ, RZ, R10 ;  /* 0x000000ffff0c7224 */ /* 0x008fe400078e000a */
[----:B------:R-:W-:Y:S02]  /*0330*/  IMAD.MOV.U32 R13, RZ, RZ, R11 ;  /* 0x000000ffff0d7224 */ /* 0x000fe400078e000b */
[----:B------:R-:W-:-:S07]  /*0340*/  IMAD.MOV.U32 R15, RZ, RZ, R9 ;  /* 0x000000ffff0f7224 */ /* 0x000fce00078e0009 */
[----:B------:R-:W-:Y:S05]  /*0350*/  @!P0 BRA `(.L_x_14) ;  /* 0x0000000000388947 */ /* 0x000fea0003800000 */
[----:B------:R-:W-:Y:S01]  /*0360*/  DSETP.GT.AND P0, PT, R6, R8, PT ;  /* 0x000000080600722a */ /* 0x000fe20003f04000 */
[----:B------:R-:W-:Y:S02]  /*0370*/  IMAD.MOV.U32 R14, RZ, RZ, R6 ;  /* 0x000000ffff0e7224 */ /* 0x000fe400078e0006 */
[----:B------:R-:W-:Y:S02]  /*0380*/  IMAD.MOV.U32 R15, RZ, RZ, R7 ;  /* 0x000000ffff0f7224 */ /* 0x000fe400078e0007 */
[----:B------:R-:W-:Y:S02]  /*0390*/  IMAD.MOV.U32 R12, RZ, RZ, R17 ;  /* 0x000000ffff0c7224 */ /* 0x000fe400078e0011 */
[----:B------:R-:W-:-:S07]  /*03a0*/  IMAD.MOV.U32 R13, RZ, RZ, R21 ;  /* 0x000000ffff0d7224 */ /* 0x000fce00078e0015 */
[----:B------:R-:W-:Y:S05]  /*03b0*/  @P0 BRA `(.L_x_14) ;  /* 0x0000000000200947 */ /* 0x000fea0003800000 */
[CC--:B------:R-:W-:Y:S02]  /*03c0*/  ISETP.GE.U32.AND P1, PT, R17.reuse, R10.reuse, PT ;  /* 0x0000000a1100720c */ /* 0x0c0fe40003f26070 */
[----:B------:R-:W-:Y:S02]  /*03d0*/  ISETP.LT.U32.AND P0, PT, R17, R10, PT ;  /* 0x0000000a1100720c */ /* 0x000fe40003f01070 */
[CC--:B------:R-:W-:Y:S02]  /*03e0*/  ISETP.GE.AND.EX P1, PT, R21.reuse, R11.reuse, PT, P1 ;  /* 0x0000000b1500720c */ /* 0x0c0fe40003f26310 */
[----:B------:R-:W-:Y:S02]  /*03f0*/  ISETP.LT.AND.EX P0, PT, R21, R11, PT, P0 ;  /* 0x0000000b1500720c */ /* 0x000fe40003f01300 */
[----:B------:R-:W-:Y:S02]  /*0400*/  FSEL R14, R6, R8, !P1 ;  /* 0x00000008060e7208 */ /* 0x000fe40004800000 */
[----:B------:R-:W-:-:S02]  /*0410*/  FSEL R15, R7, R9, !P1 ;  /* 0x00000009070f7208 */ /* 0x000fc40004800000 */
[----:B------:R-:W-:Y:S02]  /*0420*/  SEL R12, R17, R10, P0 ;  /* 0x0000000a110c7207 */ /* 0x000fe40000000000 */
[----:B------:R-:W-:-:S07]  /*0430*/  SEL R13, R21, R11, P0 ;  /* 0x0000000b150d7207 */ /* 0x000fce0000000000 */
.L_x_14:
[----:B------:R-:W-:Y:S05]  /*0440*/  BSYNC.RECONVERGENT B3 ;  /* 0x0000000000037941 */ /* 0x000fea0003800200 */
.L_x_13:
[----:B------:R-:W-:Y:S02]  /*0450*/  IMAD.X R3, RZ, RZ, R3, P3 ;  /* 0x000000ffff037224 */ /* 0x000fe400018e0603 */
[----:B------:R-:W-:Y:S01]  /*0460*/  VIADD R19, R19, 0x100 ;  /* 0x0000010013137836 */ /* 0x000fe20000000000 */
[----:B------:R-:W-:Y:S06]  /*0470*/  @P2 BRA `(.L_x_15) ;  /* 0xfffffffc00742947 */ /* 0x000fec000383ffff */
.L_x_12:
[----:B------:R-:W-:Y:S05]  /*0480*/  BSYNC.RECONVERGENT B2 ;  /* 0x0000000000027941 */ /* 0x000fea0003800200 */
.L_x_11:
[----:B------:R-:W0:Y:S01]  /*0490*/  LDC.64 R8, c[0x0][0x380] ;  /* 0x0000e000ff087b82 */ /* 0x000e220000000a00 */
[----:B------:R-:W-:-:S13]  /*04a0*/  ISETP.GE.U32.AND P0, PT, R4, 0x300, PT ;  /* 0x000003000400780c */ /* 0x000fda0003f06070 */
[----:B------:R-:W-:Y:S05]  /*04b0*/  @!P0 BRA `(.L_x_10) ;  /* 0x0000000400908947 */ /* 0x000fea0003800000 */
.L_x_24:
[----:B0-----:R-:W-:-:S05]  /*04c0*/  IMAD.WIDE R20, R19, 0x10, R8 ;  /* 0x0000001013147825 */ /* 0x001fca00078e0208 */
[----:B------:R-:W2:Y:S04]  /*04d0*/  LDG.E.64.CONSTANT R10, desc[UR10][R20.64] ;  /* 0x0000000a140a7981 */ /* 0x000ea8000c1e9b00 */
[----:B------:R-:W3:Y:S04]  /*04e0*/  LDG.E.64.CONSTANT R16, desc[UR10][R20.64+0x8] ;  /* 0x0000080a14107981 */ /* 0x000ee8000c1e9b00 */
[----:B-----5:R0:W5:Y:S04]  /*04f0*/  LDG.E.64.CONSTANT R6, desc[UR10][R20.64+0x1000] ;  /* 0x0010000a14067981 */ /* 0x020168000c1e9b00 */
[----:B------:R0:W5:Y:S01]  /*0500*/  LDG.E.64.CONSTANT R4, desc[UR10][R20.64+0x1008] ;  /* 0x0010080a14047981 */ /* 0x000162000c1e9b00 */
[----:B------:R-:W-:Y:S01]  /*0510*/  BSSY.RECONVERGENT B2, `(.L_x_16) ;  /* 0x0000015000027945 */ /* 0x000fe20003800200 */
[----:B--2---:R-:W-:Y:S01]  /*0520*/  DSETP.GEU.AND P0, PT, R14, R10, PT ;  /* 0x0000000a0e00722a */ /* 0x004fe20003f0e000 */
[----:B------:R-:W-:-:S02]  /*0530*/  IMAD.MOV.U32 R2, RZ, RZ, R10 ;  /* 0x000000ffff027224 */ /* 0x000fc400078e000a */
[----:B------:R-:W-:Y:S02]  /*0540*/  IMAD.MOV.U32 R3, RZ, RZ, R11 ;  /* 0x000000ffff037224 */ /* 0x000fe400078e000b */
[----:B---3--:R-:W-:Y:S02]  /*0550*/  IMAD.MOV.U32 R23, RZ, RZ, R16 ;  /* 0x000000ffff177224 */ /* 0x008fe400078e0010 */
[----:B------:R-:W-:-:S07]  /*0560*/  IMAD.MOV.U32 R25, RZ, RZ, R17 ;  /* 0x000000ffff197224 */ /* 0x000fce00078e0011 */
[----:B0-----:R-:W-:Y:S05]  /*0570*/  @!P0 BRA `(.L_x_17) ;  /* 0x0000000000388947 */ /* 0x001fea0003800000 */
[----:B------:R-:W-:Y:S01]  /*0580*/  DSETP.GT.AND P0, PT, R14, R10, PT ;  /* 0x0000000a0e00722a */ /* 0x000fe20003f04000 */
[----:B------:R-:W-:Y:S02]  /*0590*/  IMAD.MOV.U32 R23, RZ, RZ, R12 ;  /* 0x000000ffff177224 */ /* 0x000fe400078e000c */
[----:B------:R-:W-:Y:S02]  /*05a0*/  IMAD.MOV.U32 R25, RZ, RZ, R13 ;  /* 0x000000ffff197224 */ /* 0x000fe400078e000d */
[----:B------:R-:W-:Y:S02]  /*05b0*/  IMAD.MOV.U32 R2, RZ, RZ, R14 ;  /* 0x000000ffff027224 */ /* 0x000fe400078e000e */
[----:B------:R-:W-:-:S07]  /*05c0*/  IMAD.MOV.U32 R3, RZ, RZ, R15 ;  /* 0x000000ffff037224 */ /* 0x000fce00078e000f */
[----:B------:R-:W-:Y:S05]  /*05d0*/  @P0 BRA `(.L_x_17) ;  /* 0x0000000000200947 */ /* 0x000fea0003800000 */
[CC--:B------:R-:W-:Y:S02]  /*05e0*/  ISETP.LT.U32.AND P1, PT, R12.reuse, R16.reuse, PT ;  /* 0x000000100c00720c */ /* 0x0c0fe40003f21070 */
[CC--:B------:R-:W-:Y:S02]  /*05f0*/  ISETP.GE.U32.AND P0, PT, R12.reuse, R16.reuse, PT ;  /* 0x000000100c00720c */ /* 0x0c0fe40003f06070 */
[CC--:B------:R-:W-:Y:S02]  /*0600*/  ISETP.LT.AND.EX P1, PT, R13.reuse, R17.reuse, PT, P1 ;  /* 0x000000110d00720c */ /* 0x0c0fe40003f21310 */
[CC--:B------:R-:W-:Y:S02]  /*0610*/  ISETP.GE.AND.EX P0, PT, R13.reuse, R17.reuse, PT, P0 ;  /* 0x000000110d00720c */ /* 0x0c0fe40003f06300 */
[----:B------:R-:W-:Y:S02]  /*0620*/  SEL R23, R12, R16, P1 ;  /* 0x000000100c177207 */ /* 0x000fe40000800000 */
[----:B------:R-:W-:-:S02]  /*0630*/  SEL R25, R13, R17, P1 ;  /* 0x000000110d197207 */ /* 0x000fc40000800000 */
[----:B------:R-:W-:Y:S02]  /*0640*/  FSEL R2, R14, R10, !P0 ;  /* 0x0000000a0e027208 */ /* 0x000fe40004000000 */
[----:B------:R-:W-:-:S07]  /*0650*/  FSEL R3, R15, R11, !P0 ;  /* 0x0000000b0f037208 */ /* 0x000fce0004000000 */
.L_x_17:
[----:B------:R-:W-:Y:S05]  /*0660*/  BSYNC.RECONVERGENT B2 ;  /* 0x0000000000027941 */ /* 0x000fea0003800200 */
.L_x_16:
[----:B------:R0:W5:Y:S04]  /*0670*/  LDG.E.64.CONSTANT R14, desc[UR10][R20.64+0x2000] ;  /* 0x0020000a140e7981 */ /* 0x000168000c1e9b00 */
[----:B------:R0:W5:Y:S04]  /*0680*/  LDG.E.64.CONSTANT R12, desc[UR10][R20.64+0x2008] ;  /* 0x0020080a140c7981 */ /* 0x000168000c1e9b00 */
[----:B------:R0:W5:Y:S04]  /*0690*/  LDG.E.64.CONSTANT R10, desc[UR10][R20.64+0x3000] ;  /* 0x0030000a140a7981 */ /* 0x000168000c1e9b00 */
[----:B------:R0:W5:Y:S02]  /*06a0*/  LDG.E.64.CONSTANT R16, desc[UR10][R20.64+0x3008] ;  /* 0x0030080a14107981 */ /* 0x000164000c1e9b00 */
[----:B-----5:R-:W-:Y:S01]  /*06b0*/  DSETP.GEU.AND P0, PT, R2, R6, PT ;  /* 0x000000060200722a */ /* 0x020fe20003f0e000 */
[----:B------:R-:W-:Y:S01]  /*06c0*/  BSSY.RECONVERGENT B2, `(.L_x_18) ;  /* 0x0000014000027945 */ /* 0x000fe20003800200 */
[----:B------:R-:W-:-:S02]  /*06d0*/  IMAD.MOV.U32 R26, RZ, RZ, R6 ;  /* 0x000000ffff1a7224 */ /* 0x000fc400078e0006 */
[----:B------:R-:W-:Y:S02]  /*06e0*/  IMAD.MOV.U32 R27, RZ, RZ, R7 ;  /* 0x000000ffff1b7224 */ /* 0x000fe400078e0007 */
[----:B------:R-:W-:Y:S02]  /*06f0*/  IMAD.MOV.U32 R29, RZ, RZ, R4 ;  /* 0x000000ffff1d7224 */ /* 0x000fe400078e0004 */
[----:B------:R-:W-:-:S06]  /*0700*/  IMAD.MOV.U32 R18, RZ, RZ, R5 ;  /* 0x000000ffff127224 */ /* 0x000fcc00078e0005 */
[----:B0-----:R-:W-:Y:S05]  /*0710*/  @!P0 BRA `(.L_x_19) ;  /* 0x0000000000388947 */ /* 0x001fea0003800000 */
        /* <DEDUP_REMOVED lines=14> */
.L_x_19:
[----:B------:R-:W-:Y:S05]  /*0800*/  BSYNC.RECONVERGENT B2 ;  /* 0x0000000000027941 */ /* 0x000fea0003800200 */
.L_x_18:
[----:B------:R-:W-:Y:S01]  /*0810*/  DSETP.GEU.AND P0, PT, R26, R14, PT ;  /* 0x0000000e1a00722a */ /* 0x000fe20003f0e000 */
[----:B------:R-:W-:Y:S01]  /*0820*/  BSSY.RECONVERGENT B2, `(.L_x_20) ;  /* 0x0000014000027945 */ /* 0x000fe20003800200 */
[----:B------:R-:W-:Y:S02]  /*0830*/  IMAD.MOV.U32 R2, RZ, RZ, R14 ;  /* 0x000000ffff027224 */ /* 0x000fe400078e000e */
[----:B------:R-:W-:Y:S02]  /*0840*/  IMAD.MOV.U32 R3, RZ, RZ, R15 ;  /* 0x000000ffff037224 */ /* 0x000fe400078e000f */
[----:B------:R-:W-:Y:S02]  /*0850*/  IMAD.MOV.U32 R5, RZ, RZ, R12 ;  /* 0x000000ffff057224 */ /* 0x000fe400078e000c */
[----:B------:R-:W-:-:S06]  /*0860*/  IMAD.MOV.U32 R7, RZ, RZ, R13 ;  /* 0x000000ffff077224 */ /* 0x000fcc00078e000d */
        /* <DEDUP_REMOVED lines=15> */
.L_x_21:
[----:B------:R-:W-:Y:S05]  /*0960*/  BSYNC.RECONVERGENT B2 ;  /* 0x0000000000027941 */ /* 0x000fea0003800200 */
.L_x_20:
        /* <DEDUP_REMOVED lines=21> */
.L_x_23:
[----:B------:R-:W-:Y:S05]  /*0ac0*/  BSYNC.RECONVERGENT B2 ;  /* 0x0000000000027941 */ /* 0x000fea0003800200 */
.L_x_22:
[----:B------:R-:W-:-:S05]  /*0ad0*/  VIADD R19, R19, 0x400 ;  /* 0x0000040013137836 */ /* 0x000fca0000000000 */
[----:B------:R-:W-:-:S13]  /*0ae0*/  ISETP.GE.AND P0, PT, R19, UR4, PT ;  /* 0x0000000413007c0c */ /* 0x000fda000bf06270 */
[----:B------:R-:W-:Y:S05]  /*0af0*/  @!P0 BRA `(.L_x_24) ;  /* 0xfffffff800708947 */ /* 0x000fea000383ffff */
.L_x_10:
[----:B------:R-:W-:Y:S05]  /*0b00*/  BSYNC.RECONVERGENT B1 ;  /* 0x0000000000017941 */ /* 0x000fea0003800200 */
.L_x_9:
[----:B------:R-:W2:Y:S02]  /*0b10*/  LDCU UR6, c[0x0][0x390] ;  /* 0x00007200ff0677ac */ /* 0x000ea40008000800 */
[----:B--2---:R-:W-:-:S09]  /*0b20*/  UISETP.GE.AND UP0, UPT, UR6, 0x100, UPT ;  /* 0x000001000600788c */ /* 0x004fd2000bf06270 */
[----:B------:R-:W-:Y:S05]  /*0b30*/  BRA.U !UP0, `(.L_x_25) ;  /* 0x0000001508507547 */ /* 0x000fea000b800000 */
[----:B0-----:R-:W0:Y:S01]  /*0b40*/  S2R R9, SR_LANEID ;  /* 0x0000000000097919 */ /* 0x001e220000000000 */
[----:B------:R-:W-:Y:S01]  /*0b50*/  BSSY.RECONVERGENT B1, `(.L_x_26) ;  /* 0x000001f000017945 */ /* 0x000fe20003800200 */
[----:B-----5:R-:W-:Y:S01]  /*0b60*/  IMAD.MOV.U32 R11, RZ, RZ, R12 ;  /* 0x000000ffff0b7224 */ /* 0x020fe200078e000c */
[----:B------:R2:W3:Y:S01]  /*0b70*/  SHFL.DOWN PT, R4, R14, 0x1, 0x1f ;  /* 0x08201f000e047f89 */ /* 0x0004e200000e0000 */
[----:B------:R-:W-:Y:S02]  /*0b80*/  IMAD.MOV.U32 R16, RZ, RZ, R13 ;  /* 0x000000ffff107224 */ /* 0x000fe400078e000d */
[----:B-1----:R-:W-:Y:S01]  /*0b90*/  IMAD.MOV.U32 R2, RZ, RZ, R14 ;  /* 0x000000ffff027224 */ /* 0x002fe200078e000e */
[----:B------:R2:W1:Y:S01]  /*0ba0*/  SHFL.DOWN PT, R5, R15, 0x1, 0x1f ;  /* 0x08201f000f057f89 */ /* 0x00046200000e0000 */
[----:B------:R-:W-:-:S03]  /*0bb0*/  IMAD.MOV.U32 R3, RZ, RZ, R15 ;  /* 0x000000ffff037224 */ /* 0x000fc600078e000f */
[----:B------:R2:W4:Y:S04]  /*0bc0*/  SHFL.DOWN PT, R7, R12, 0x1, 0x1f ;  /* 0x08201f000c077f89 */ /* 0x00052800000e0000 */
[----:B------:R2:W1:Y:S01]  /*0bd0*/  SHFL.DOWN PT, R17, R13, 0x1, 0x1f ;  /* 0x08201f000d117f89 */ /* 0x00046200000e0000 */
[----:B0-----:R-:W-:-:S13]  /*0be0*/  ISETP.GT.AND P0, PT, R9, 0x1e, PT ;  /* 0x0000001e0900780c */ /* 0x001fda0003f04270 */
[----:B-1234-:R-:W-:Y:S05]  /*0bf0*/  @P0 BRA `(.L_x_27) ;  /* 0x0000000000500947 */ /* 0x01efea0003800000 */
[----:B------:R-:W-:Y:S01]  /*0c00*/  DSETP.GEU.AND P0, PT, R14, R4, PT ;  /* 0x000000040e00722a */ /* 0x000fe20003f0e000 */
[----:B------:R-:W-:Y:S02]  /*0c10*/  IMAD.MOV.U32 R11, RZ, RZ, R7 ;  /* 0x000000ffff0b7224 */ /* 0x000fe400078e0007 */
[----:B------:R-:W-:Y:S02]  /*0c20*/  IMAD.MOV.U32 R16, RZ, RZ, R17 ;  /* 0x000000ffff107224 */ /* 0x000fe400078e0011 */
        /* <DEDUP_REMOVED lines=9> */
[CC--:B------:R-:W-:Y:S02]  /*0cc0*/  ISETP.LT.U32.AND P1, PT, R12.reuse, R7.reuse, PT ;  /* 0x000000070c00720c */ /* 0x0c0fe40003f21070 */
[C---:B------:R-:W-:Y:S02]  /*0cd0*/  ISETP.GE.U32.AND P0, PT, R12.reuse, R7, PT ;  /* 0x000000070c00720c */ /* 0x040fe40003f06070 */
[CC--:B------:R-:W-:Y:S02]  /*0ce0*/  ISETP.LT.AND.EX P1, PT, R13.reuse, R17.reuse, PT, P1 ;  /* 0x000000110d00720c */ /* 0x0c0fe40003f21310 */
[C---:B------:R-:W-:Y:S02]  /*0cf0*/  ISETP.GE.AND.EX P0, PT, R13.reuse, R17, PT, P0 ;  /* 0x000000110d00720c */ /* 0x040fe40003f06300 */
[----:B------:R-:W-:Y:S02]  /*0d00*/  SEL R11, R12, R7, P1 ;  /* 0x000000070c0b7207 */ /* 0x000fe40000800000 */
[----:B------:R-:W-:-:S02]  /*0d10*/  SEL R16, R13, R17, P1 ;  /* 0x000000110d107207 */ /* 0x000fc40000800000 */
[----:B------:R-:W-:Y:S02]  /*0d20*/  FSEL R2, R14, R4, !P0 ;  /* 0x000000040e027208 */ /* 0x000fe40004000000 */
[----:B------:R-:W-:-:S07]  /*0d30*/  FSEL R3, R15, R5, !P0 ;  /* 0x000000050f037208 */ /* 0x000fce0004000000 */
.L_x_27:
[----:B------:R-:W-:Y:S05]  /*0d40*/  BSYNC.RECONVERGENT B1 ;  /* 0x0000000000017941 */ /* 0x000fea0003800200 */
.L_x_26:
[----:B------:R-:W-:Y:S01]  /*0d50*/  ISETP.GT.AND P0, PT, R9, 0x1d, PT ;  /* 0x0000001d0900780c */ /* 0x000fe20003f04270 */
[----:B------:R0:W1:Y:S01]  /*0d60*/  SHFL.DOWN PT, R6, R2, 0x2, 0x1f ;  /* 0x08401f0002067f89 */ /* 0x00006200000e0000 */
[----:B------:R-:W-:Y:S01]  /*0d70*/  BSSY.RECONVERGENT B1, `(.L_x_28) ;  /* 0x000001d000017945 */ /* 0x000fe20003800200 */
[----:B------:R-:W-:Y:S02]  /*0d80*/  IMAD.MOV.U32 R8, RZ, RZ, R11 ;  /* 0x000000ffff087224 */ /* 0x000fe400078e000b */
[----:B------:R0:W2:Y:S01]  /*0d90*/  SHFL.DOWN PT, R7, R3, 0x2, 0x1f ;  /* 0x08401f0003077f89 */ /* 0x0000a200000e0000 */
[----:B------:R-:W-:Y:S02]  /*0da0*/  IMAD.MOV.U32 R10, RZ, RZ, R16 ;  /* 0x000000ffff0a7224 */ /* 0x000fe400078e0010 */
[----:B------:R-:W-:Y:S01]  /*0db0*/  IMAD.MOV.U32 R4, RZ, RZ, R2 ;  /* 0x000000ffff047224 */ /* 0x000fe200078e0002 */
[----:B------:R0:W3:Y:S01]  /*0dc0*/  SHFL.DOWN PT, R12, R11, 0x2, 0x1f ;  /* 0x08401f000b0c7f89 */ /* 0x0000e200000e0000 */
[----:B------:R-:W-:-:S03]  /*0dd0*/  IMAD.MOV.U32 R5, RZ, RZ, R3 ;  /* 0x000000ffff057224 */ /* 0x000fc600078e0003 */
[----:B------:R0:W4:Y:S01]  /*0de0*/  SHFL.DOWN PT, R13, R16, 0x2, 0x1f ;  /* 0x08401f00100d7f89 */ /* 0x00012200000e0000 */
[----:B------:R-:W-:Y:S05]  /*0df0*/  @P0 BRA `(.L_x_29) ;  /* 0x0000000000500947 */ /* 0x000fea0003800000 */
[----:B-12---:R-:W-:Y:S01]  /*0e00*/  DSETP.GEU.AND P0, PT, R2, R6, PT ;  /* 0x000000060200722a */ /* 0x006fe20003f0e000 */
[----:B---3--:R-:W-:Y:S02]  /*0e10*/  IMAD.MOV.U32 R8, RZ, RZ, R12 ;  /* 0x000000ffff087224 */ /* 0x008fe400078e000c */
[----:B----4-:R-:W-:Y:S02]  /*0e20*/  IMAD.MOV.U32 R10, RZ, RZ, R13 ;  /* 0x000000ffff0a7224 */ /* 0x010fe400078e000d */
        /* <DEDUP_REMOVED lines=17> */
.L_x_29:
[----:B------:R-:W-:Y:S05]  /*0f40*/  BSYNC.RECONVERGENT B1 ;  /* 0x0000000000017941 */ /* 0x000fea0003800200 */
.L_x_28:
[----:B------:R-:W-:Y:S01]  /*0f50*/  ISETP.GT.AND P0, PT, R9, 0x1b, PT ;  /* 0x0000001b0900780c */ /* 0x000fe20003f04270 */
[----:B-1----:R1:W1:Y:S01]  /*0f60*/  SHFL.DOWN PT, R6, R4, 0x4, 0x1f ;  /* 0x08801f0004067f89 */ /* 0x00226200000e0000 */
[----:B------:R-:W-:Y:S01]  /*0f70*/  BSSY.RECONVERGENT B1, `(.L_x_30) ;  /* 0x000001d000017945 */ /* 0x000fe20003800200 */
[----:B0-----:R-:W-:Y:S02]  /*0f80*/  IMAD.MOV.U32 R11, RZ, RZ, R8 ;  /* 0x000000ffff0b7224 */ /* 0x001fe400078e0008 */
[----:B--2---:R0:W2:Y:S01]  /*0f90*/  SHFL.DOWN PT, R7, R5, 0x4, 0x1f ;  /* 0x08801f0005077f89 */ /* 0x0040a200000e0000 */
[----:B---3--:R-:W-:Y:S02]  /*0fa0*/  IMAD.MOV.U32 R12, RZ, RZ, R10 ;  /* 0x000000ffff0c7224 */ /* 0x008fe400078e000a */
[----:B------:R-:W-:Y:S01]  /*0fb0*/  IMAD.MOV.U32 R2, RZ, RZ, R4 ;  /* 0x000000ffff027224 */ /* 0x000fe200078e0004 */
[----:B----4-:R0:W3:Y:S01]  /*0fc0*/  SHFL.DOWN PT, R13, R8, 0x4, 0x1f ;  /* 0x08801f00080d7f89 */ /* 0x0100e200000e0000 */
        /* <DEDUP_REMOVED lines=23> */
.L_x_31:
[----:B------:R-:W-:Y:S05]  /*1140*/  BSYNC.RECONVERGENT B1 ;  /* 0x0000000000017941 */ /* 0x000fea0003800200 */
.L_x_30:
[----:B------:R-:W-:Y:S01]  /*1150*/  ISETP.GT.AND P0, PT, R9, 0x17, PT ;  /* 0x000000170900780c */ /* 0x000fe20003f04270 */
[----:B-1----:R1:W1:Y:S01]  /*1160*/  SHFL.DOWN PT, R6, R2, 0x8, 0x1f ;  /* 0x09001f0002067f89 */ /* 0x00226200000e0000 */
[----:B------:R-:W-:Y:S01]  /*1170*/  BSSY.RECONVERGENT B1, `(.L_x_32) ;  /* 0x000001d000017945 */ /* 0x000fe20003800200 */
[----:B0-----:R-:W-:Y:S02]  /*1180*/  IMAD.MOV.U32 R8, RZ, RZ, R11 ;  /* 0x000000ffff087224 */ /* 0x001fe400078e000b */
[----:B--2---:R0:W2:Y:S01]  /*1190*/  SHFL.DOWN PT, R7, R3, 0x8, 0x1f ;  /* 0x09001f0003077f89 */ /* 0x0040a200000e0000 */
[----:B------:R-:W-:Y:S02]  /*11a0*/  IMAD.MOV.U32 R10, RZ, RZ, R12 ;  /* 0x000000ffff0a7224 */ /* 0x000fe400078e000c */
[----:B------:R-:W-:Y:S01]  /*11b0*/  IMAD.MOV.U32 R4, RZ, RZ, R2 ;  /* 0x000000ffff047224 */ /* 0x000fe200078e0002 */
[----:B------:R0:W0:Y:S01]  /*11c0*/  SHFL.DOWN PT, R14, R11, 0x8, 0x1f ;  /* 0x09001f000b0e7f89 */ /* 0x00002200000e0000 */
[----:B------:R-:W-:-:S03]  /*11d0*/  IMAD.MOV.U32 R5, RZ, RZ, R3 ;  /* 0x000000ffff057224 */ /* 0x000fc600078e0003 */
[----:B---3--:R3:W0:Y:S01]  /*11e0*/  SHFL.DOWN PT, R13, R12, 0x8, 0x1f ;  /* 0x09001f000c0d7f89 */ /* 0x00862200000e0000 */
[----:B------:R-:W-:Y:S05]  /*11f0*/  @P0 BRA `(.L_x_33) ;  /* 0x0000000000500947 */ /* 0x000fea0003800000 */
[----:B-12---:R-:W-:Y:S01]  /*1200*/  DSETP.GEU.AND P0, PT, R2, R6, PT ;  /* 0x000000060200722a */ /* 0x006fe20003f0e000 */
[----:B0-----:R-:W-:Y:S02]  /*1210*/  IMAD.MOV.U32 R8, RZ, RZ, R14 ;  /* 0x000000ffff087224 */ /* 0x001fe400078e000e */
        /* <DEDUP_REMOVED lines=18> */
.L_x_33:
[----:B------:R-:W-:Y:S05]  /*1340*/  BSYNC.RECONVERGENT B1 ;  /* 0x0000000000017941 */ /* 0x000fea0003800200 */
.L_x_32:
[----:B------:R-:W-:Y:S01]  /*1350*/  ISETP.GT.AND P0, PT, R9, 0xf, PT ;  /* 0x0000000f0900780c */ /* 0x000fe20003f04270 */
[----:B-1----:R1:W1:Y:S01]  /*1360*/  SHFL.DOWN PT, R2, R4, 0x10, 0x1f ;  /* 0x0a001f0004027f89 */ /* 0x00226200000e0000 */
[----:B------:R-:W-:Y:S01]  /*1370*/  BSSY.RECONVERGENT B1, `(.L_x_34) ;  /* 0x000001d000017945 */ /* 0x000fe20003800200 */
[----:B0-----:R-:W-:Y:S02]  /*1380*/  IMAD.MOV.U32 R14, RZ, RZ, R8 ;  /* 0x000000ffff0e7224 */ /* 0x001fe400078e0008 */
[----:B------:R0:W0:Y:S01]  /*1390*/  SHFL.DOWN PT, R3, R5, 0x10, 0x1f ;  /* 0x0a001f0005037f89 */ /* 0x00002200000e0000 */
[----:B----4-:R-:W-:Y:S02]  /*13a0*/  IMAD.MOV.U32 R15, RZ, RZ, R10 ;  /* 0x000000ffff0f7224 */ /* 0x010fe400078e000a */
[----:B---3--:R-:W-:Y:S01]  /*13b0*/  IMAD.MOV.U32 R12, RZ, RZ, R4 ;  /* 0x000000ffff0c7224 */ /* 0x008fe200078e0004 */
[----:B--2---:R2:W3:Y:S01]  /*13c0*/  SHFL.DOWN PT, R7, R8, 0x10, 0x1f ;  /* 0x0a001f0008077f89 */ /* 0x0044e200000e0000 */
[----:B------:R-:W-:-:S03]  /*13d0*/  IMAD.MOV.U32 R13, RZ, RZ, R5 ;  /* 0x000000ffff0d7224 */ /* 0x000fc600078e0005 */
[----:B------:R2:W4:Y:S01]  /*13e0*/  SHFL.DOWN PT, R11, R10, 0x10, 0x1f ;  /* 0x0a001f000a0b7f89 */ /* 0x00052200000e0000 */
[----:B------:R-:W-:Y:S05]  /*13f0*/  @P0 BRA `(.L_x_35) ;  /* 0x0000000000500947 */ /* 0x000fea0003800000 */
[----:B01----:R-:W-:Y:S01]  /*1400*/  DSETP.GEU.AND P0, PT, R4, R2, PT ;  /* 0x000000020400722a */ /* 0x003fe20003f0e000 */
        /* <DEDUP_REMOVED lines=19> */
.L_x_35:
[----:B------:R-:W-:Y:S05]  /*1540*/  BSYNC.RECONVERGENT B1 ;  /* 0x0000000000017941 */ /* 0x000fea0003800200 */
.L_x_34:
[----:B------:R-:W-:Y:S01]  /*1550*/  ISETP.NE.AND P0, PT, R9, RZ, PT ;  /* 0x000000ff0900720c */ /* 0x000fe20003f05270 */
[----:B------:R-:W-:-:S12]  /*1560*/  BSSY.RECONVERGENT B1, `(.L_x_36) ;  /* 0x000000a000017945 */ /* 0x000fd80003800200 */
[----:B------:R-:W-:Y:S05]  /*1570*/  @P0 BRA `(.L_x_37) ;  /* 0x0000000000200947 */ /* 0x000fea0003800000 */
[----:B-1----:R-:W1:Y:S01]  /*1580*/  S2R R4, SR_CgaCtaId ;  /* 0x0000000000047919 */ /* 0x002e620000008800 */
[----:B0-----:R-:W-:Y:S02]  /*1590*/  MOV R3, 0x400 ;  /* 0x0000040000037802 */ /* 0x001fe40000000f00 */
[----:B------:R-:W-:-:S04]  /*15a0*/  SHF.R.U32.HI R2, RZ, 0x1, R0 ;  /* 0x00000001ff027819 */ /* 0x000fc80000011600 */
[----:B------:R-:W-:Y:S02]  /*15b0*/  LOP3.LUT R2, R2, 0x1f0, RZ, 0xc0, !PT ;  /* 0x000001f002027812 */ /* 0x000fe400078ec0ff */
[----:B-1----:R-:W-:-:S05]  /*15c0*/  LEA R3, R4, R3, 0x18 ;  /* 0x0000000304037211 */ /* 0x002fca00078ec0ff */
[----:B------:R-:W-:-:S05]  /*15d0*/  IMAD.IADD R3, R2, 0x1, R3 ;  /* 0x0000000102037824 */ /* 0x000fca00078e0203 */
[----:B------:R0:W-:Y:S04]  /*15e0*/  STS.64 [R3+0x10], R14 ;  /* 0x0000100e03007388 */ /* 0x0001e80000000a00 */
[----:B------:R0:W-:Y:S02]  /*15f0*/  STS.64 [R3+0x8], R12 ;  /* 0x0000080c03007388 */ /* 0x0001e40000000a00 */
.L_x_37:
[----:B------:R-:W-:Y:S05]  /*1600*/  BSYNC.RECONVERGENT B1 ;  /* 0x0000000000017941 */ /* 0x000fea0003800200 */
.L_x_36:
[----:B------:R-:W-:Y:S01]  /*1610*/  BAR.SYNC.DEFER_BLOCKING 0x0 ;  /* 0x0000000000007b1d */ /* 0x000fe20000010000 */
[----:B------:R-:W-:-:S13]  /*1620*/  ISETP.NE.AND P1, PT, R0, RZ, PT ;  /* 0x000000ff0000720c */ /* 0x000fda0003f25270 */
[----:B------:R-:W-:Y:S05]  /*1630*/  @P1 BRA `(.L_x_38) ;  /* 0x0000005400901947 */ /* 0x000fea0003800000 */
[----:B0-----:R-:W0:Y:S01]  /*1640*/  S2R R3, SR_CgaCtaId ;  /* 0x0000000000037919 */ /* 0x001e220000008800 */
[----:B------:R-:W-:Y:S01]  /*1650*/  MOV R0, 0x400 ;  /* 0x0000040000007802 */ /* 0x000fe20000000f00 */
[----:B------:R-:W-:Y:S03]  /*1660*/  BSSY.RECONVERGENT B1, `(.L_x_39) ;  /* 0x000001a000017945 */ /* 0x000fe60003800200 */
[----:B0-----:R-:W-:-:S05]  /*1670*/  LEA R0, R3, R0, 0x18 ;  /* 0x0000000003007211 */ /* 0x001fca00078ec0ff */
[----:B------:R-:W0:Y:S04]  /*1680*/  LDS.64 R16, [R0+0x18] ;  /* 0x0000180000107984 */ /* 0x000e280000000a00 */
[----:B-1-3--:R-:W1:Y:S04]  /*1690*/  LDS.128 R4, [R0+0x20] ;  /* 0x0000200000047984 */ /* 0x00ae680000000c00 */
[----:B------:R3:W3:Y:S04]  /*16a0*/  LDS.64 R2, [R0+0x80] ;  /* 0x0000800000027984 */ /* 0x0006e80000000a00 */
[----:B--2-4-:R2:W4:Y:S01]  /*16b0*/  LDS.128 R8, [R0+0x30] ;  /* 0x0000300000087984 */ /* 0x0145220000000c00 */
[----:B0-----:R-:W-:Y:S01]  /*16c0*/  DSETP.GEU.AND P0, PT, R12, R16, PT ;  /* 0x000000100c00722a */ /* 0x001fe20003f0e000 */
[----:B------:R-:W-:-:S02]  /*16d0*/  IMAD.MOV.U32 R20, RZ, RZ, R16 ;  /* 0x000000ffff147224 */ /* 0x000fc400078e0010 */
[----:B------:R-:W-:Y:S02]  /*16e0*/  IMAD.MOV.U32 R21, RZ, RZ, R17 ;  /* 0x000000ffff157224 */ /* 0x000fe400078e0011 */
[----:B-1----:R-:W-:Y:S02]  /*16f0*/  IMAD.MOV.U32 R22, RZ, RZ, R4 ;  /* 0x000000ffff167224 */ /* 0x002fe400078e0004 */
[----:B------:R-:W-:-:S07]  /*1700*/  IMAD.MOV.U32 R23, RZ, RZ, R5 ;  /* 0x000000ffff177224 */ /* 0x000fce00078e0005 */
[----:B--234-:R-:W-:Y:S05]  /*1710*/  @!P0 BRA `(.L_x_40) ;  /* 0x0000000000388947 */ /* 0x01cfea0003800000 */
[----:B------:R-:W-:Y:S01]  /*1720*/  DSETP.GEU.AND P0, PT, R16, R12, PT ;  /* 0x0000000c1000722a */ /* 0x000fe20003f0e000 */
[----:B------:R-:W-:Y:S02]  /*1730*/  IMAD.MOV.U32 R20, RZ, RZ, R12 ;  /* 0x000000ffff147224 */ /* 0x000fe400078e000c */
[----:B------:R-:W-:Y:S02]  /*1740*/  IMAD.MOV.U32 R21, RZ, RZ, R13 ;  /* 0x000000ffff157224 */ /* 0x000fe400078e000d */
[----:B------:R-:W-:Y:S02]  /*1750*/  IMAD.MOV.U32 R22, RZ, RZ, R14 ;  /* 0x000000ffff167224 */ /* 0x000fe400078e000e */
[----:B------:R-:W-:-:S07]  /*1760*/  IMAD.MOV.U32 R23, RZ, RZ, R15 ;  /* 0x000000ffff177224 */ /* 0x000fce00078e000f */
[----:B------:R-:W-:Y:S05]  /*1770*/  @!P0 BRA `(.L_x_40) ;  /* 0x0000000000208947 */ /* 0x000fea0003800000 */
        /* <DEDUP_REMOVED lines=8> */
.L_x_40:
[----:B------:R-:W-:Y:S05]  /*1800*/  BSYNC.RECONVERGENT B1 ;  /* 0x0000000000017941 */ /* 0x000fea0003800200 */
.L_x_39:
[----:B------:R0:W1:Y:S01]  /*1810*/  LDS.128 R12, [R0+0x40] ;  /* 0x00004000000c7984 */ /* 0x0000620000000c00 */
[----:B------:R-:W-:Y:S01]  /*1820*/  DSETP.GEU.AND P0, PT, R20, R6, PT ;  /* 0x000000061400722a */ /* 0x000fe20003f0e000 */
[----:B------:R-:W-:Y:S01]  /*1830*/  BSSY.RECONVERGENT B1, `(.L_x_41) ;  /* 0x0000015000017945 */ /* 0x000fe20003800200 */
[----:B------:R-:W-:Y:S01]  /*1840*/  IMAD.MOV.U32 R4, RZ, RZ, R6 ;  /* 0x000000ffff047224 */ /* 0x000fe200078e0006 */
[----:B------:R0:W2:Y:S01]  /*1850*/  LDS.128 R16, [R0+0x50] ;  /* 0x0000500000107984 */ /* 0x0000a20000000c00 */
[----:B------:R-:W-:Y:S02]  /*1860*/  IMAD.MOV.U32 R5, RZ, RZ, R7 ;  /* 0x000000ffff057224 */ /* 0x000fe400078e0007 */
[----:B------:R-:W-:Y:S02]  /*1870*/  IMAD.MOV.U32 R27, RZ, RZ, R8 ;  /* 0x000000ffff1b7224 */ /* 0x000fe400078e0008 */
[----:B------:R-:W-:-:S06]  /*1880*/  IMAD.MOV.U32 R29, RZ, RZ, R9 ;  /* 0x000000ffff1d7224 */ /* 0x000fcc00078e0009 */
[----:B0-----:R-:W-:Y:S05]  /*1890*/  @!P0 BRA `(.L_x_42) ;  /* 0x0000000000388947 */ /* 0x001fea0003800000 */
[----:B------:R-:W-:Y:S01]  /*18a0*/  DSETP.GEU.AND P0, PT, R6, R20, PT ;  /* 0x000000140600722a */ /* 0x000fe20003f0e000 */
[----:B------:R-:W-:Y:S02]  /*18b0*/  IMAD.MOV.U32 R27, RZ, RZ, R22 ;  /* 0x000000ffff1b7224 */ /* 0x000fe400078e0016 */
[----:B------:R-:W-:Y:S02]  /*18c0*/  IMAD.MOV.U32 R29, RZ, RZ, R23 ;  /* 0x000000ffff1d7224 */ /* 0x000fe400078e0017 */
[----:B------:R-:W-:Y:S02]  /*18d0*/  IMAD.MOV.U32 R4, RZ, RZ, R20 ;  /* 0x000000ffff047224 */ /* 0x000fe400078e0014 */
[----:B------:R-:W-:-:S07]  /*18e0*/  IMAD.MOV.U32 R5, RZ, RZ, R21 ;  /* 0x000000ffff057224 */ /* 0x000fce00078e0015 */
[----:B------:R-:W-:Y:S05]  /*18f0*/  @!P0 BRA `(.L_x_42) ;  /* 0x0000000000208947 */ /* 0x000fea0003800000 */
        /* <DEDUP_REMOVED lines=8> */
.L_x_42:
[----:B------:R-:W-:Y:S05]  /*1980*/  BSYNC.RECONVERGENT B1 ;  /* 0x0000000000017941 */ /* 0x000fea0003800200 */
.L_x_41:
[----:B------:R-:W-:Y:S01]  /*1990*/  DSETP.GEU.AND P0, PT, R4, R10, PT ;  /* 0x0000000a0400722a */ /* 0x000fe20003f0e000 */
[----:B------:R-:W-:Y:S01]  /*19a0*/  BSSY.RECONVERGENT B1, `(.L_x_43) ;  /* 0x0000014000017945 */ /* 0x000fe20003800200 */
[----:B------:R-:W-:Y:S02]  /*19b0*/  IMAD.MOV.U32 R20, RZ, RZ, R10 ;  /* 0x000000ffff147224 */ /* 0x000fe400078e000a */
[----:B------:R-:W-:Y:S02]  /*19c0*/  IMAD.MOV.U32 R21, RZ, RZ, R11 ;  /* 0x000000ffff157224 */ /* 0x000fe400078e000b */
[----:B-1----:R-:W-:Y:S02]  /*19d0*/  IMAD.MOV.U32 R25, RZ, RZ, R12 ;  /* 0x000000ffff197224 */ /* 0x002fe400078e000c */
[----:B------:R-:W-:-:S06]  /*19e0*/  IMAD.MOV.U32 R23, RZ, RZ, R13 ;  /* 0x000000ffff177224 */ /* 0x000fcc00078e000d */
[----:B------:R-:W-:Y:S05]  /*19f0*/  @!P0 BRA `(.L_x_44) ;  /* 0x0000000000388947 */ /* 0x000fea0003800000 */
        /* <DEDUP_REMOVED lines=14> */
.L_x_44:
[----:B------:R-:W-:Y:S05]  /*1ae0*/  BSYNC.RECONVERGENT B1 ;  /* 0x0000000000017941 */ /* 0x000fea0003800200 */
.L_x_43:
[----:B------:R0:W1:Y:S01]  /*1af0*/  LDS.128 R8, [R0+0x60] ;  /* 0x0000600000087984 */ /* 0x0000620000000c00 */
[----:B------:R-:W-:Y:S01]  /*1b00*/  DSETP.GEU.AND P0, PT, R20, R14, PT ;  /* 0x0000000e1400722a */ /* 0x000fe20003f0e000 */
[----:B------:R-:W-:Y:S01]  /*1b10*/  BSSY.RECONVERGENT B1, `(.L_x_45) ;  /* 0x0000015000017945 */ /* 0x000fe20003800200 */
[----:B------:R-:W-:Y:S01]  /*1b20*/  IMAD.MOV.U32 R12, RZ, RZ, R14 ;  /* 0x000000ffff0c7224 */ /* 0x000fe200078e000e */
[----:B------:R0:W3:Y:S01]  /*1b30*/  LDS.128 R4, [R0+0x70] ;  /* 0x0000700000047984 */ /* 0x0000e20000000c00 */
[----:B------:R-:W-:Y:S02]  /*1b40*/  IMAD.MOV.U32 R13, RZ, RZ, R15 ;  /* 0x000000ffff0d7224 */ /* 0x000fe400078e000f */
[----:B--2---:R-:W-:Y:S02]  /*1b50*/  IMAD.MOV.U32 R27, RZ, RZ, R16 ;  /* 0x000000ffff1b7224 */ /* 0x004fe400078e0010 */
        /* <DEDUP_REMOVED lines=16> */
.L_x_46:
[----:B------:R-:W-:Y:S05]  /*1c60*/  BSYNC.RECONVERGENT B1 ;  /* 0x0000000000017941 */ /* 0x000fea0003800200 */
.L_x_45:
        /* <DEDUP_REMOVED lines=21> */
.L_x_48:
[----:B------:R-:W-:Y:S05]  /*1dc0*/  BSYNC.RECONVERGENT B1 ;  /* 0x0000000000017941 */ /* 0x000fea0003800200 */
.L_x_47:
[----:B------:R-:W-:Y:S01]  /*1dd0*/  DSETP.GEU.AND P0, PT, R14, R10, PT ;  /* 0x0000000a0e00722a */ /* 0x000fe20003f0e000 */
[----:B------:R-:W-:Y:S01]  /*1de0*/  BSSY.RECONVERGENT B1, `(.L_x_49) ;  /* 0x0000014000017945 */ /* 0x000fe20003800200 */
[----:B------:R-:W-:Y:S02]  /*1df0*/  IMAD.MOV.U32 R8, RZ, RZ, R10 ;  /* 0x000000ffff087224 */ /* 0x000fe400078e000a */
[----:B------:R-:W-:Y:S02]  /*1e00*/  IMAD.MOV.U32 R9, RZ, RZ, R11 ;  /* 0x000000ffff097224 */ /* 0x000fe400078e000b */
[----:B---3--:R-:W-:Y:S02]  /*1e10*/  IMAD.MOV.U32 R17, RZ, RZ, R4 ;  /* 0x000000ffff117224 */ /* 0x008fe400078e0004 */
        /* <DEDUP_REMOVED lines=16> */
.L_x_50:
[----:B------:R-:W-:Y:S05]  /*1f20*/  BSYNC.RECONVERGENT B1 ;  /* 0x0000000000017941 */ /* 0x000fea0003800200 */
.L_x_49:
[----:B------:R-:W-:Y:S01]  /*1f30*/  DSETP.GEU.AND P0, PT, R8, R6, PT ;  /* 0x000000060800722a */ /* 0x000fe20003f0e000 */
[----:B------:R-:W-:Y:S02]  /*1f40*/  IMAD.MOV.U32 R12, RZ, RZ, R6 ;  /* 0x000000ffff0c7224 */ /* 0x000fe400078e0006 */
[----:B------:R-:W-:Y:S02]  /*1f50*/  IMAD.MOV.U32 R13, RZ, RZ, R7 ;  /* 0x000000ffff0d7224 */ /* 0x000fe400078e0007 */
[----:B------:R-:W-:Y:S02]  /*1f60*/  IMAD.MOV.U32 R14, RZ, RZ, R2 ;  /* 0x000000ffff0e7224 */ /* 0x000fe400078e0002 */
[----:B------:R-:W-:-:S07]  /*1f70*/  IMAD.MOV.U32 R15, RZ, RZ, R3 ;  /* 0x000000ffff0f7224 */ /* 0x000fce00078e0003 */
        /* <DEDUP_REMOVED lines=14> */
[----:B------:R-:W-:Y:S01]  /*2060*/  SEL R15, R0, R3, P2 ;  /* 0x00000003000f7207 */ /* 0x000fe20001000000 */
[----:B------:R-:W-:Y:S06]  /*2070*/  BRA `(.L_x_38) ;  /* 0x0000004c00007947 */ /* 0x000fec0003800000 */
.L_x_25:
[----:B-1----:R-:W1:Y:S01]  /*2080*/  S2R R2, SR_LANEID ;  /* 0x0000000000027919 */ /* 0x002e620000000000 */
[----:B------:R-:W-:Y:S01]  /*2090*/  LOP3.LUT R3, R0, 0x3e0, RZ, 0xc0, !PT ;  /* 0x000003e000037812 */ /* 0x000fe200078ec0ff */
[----:B------:R-:W-:Y:S01]  /*20a0*/  BSSY.RECONVERGENT B1, `(.L_x_51) ;  /* 0x0000024000017945 */ /* 0x000fe20003800200 */
[----:B-----5:R-:W-:Y:S02]  /*20b0*/  IMAD.MOV.U32 R18, RZ, RZ, R12 ;  /* 0x000000ffff127224 */ /* 0x020fe400078e000c */
[----:B------:R-:W-:Y:S02]  /*20c0*/  IMAD.MOV.U32 R20, RZ, RZ, R13 ;  /* 0x000000ffff147224 */ /* 0x000fe400078e000d */
[----:B------:R-:W-:Y:S01]  /*20d0*/  VIADD R4, R3, 0x20 ;  /* 0x0000002003047836 */ /* 0x000fe20000000000 */
[----:B------:R-:W-:Y:S01]  /*20e0*/  LOP3.LUT R3, RZ, R3, RZ, 0x33, !PT ;  /* 0x00000003ff037212 */ /* 0x000fe200078e33ff */
[----:B------:R-:W-:Y:S02]  /*20f0*/  IMAD.MOV.U32 R6, RZ, RZ, R14 ;  /* 0x000000ffff067224 */ /* 0x000fe400078e000e */
[----:B------:R-:W-:Y:S01]  /*2100*/  IMAD.MOV.U32 R7, RZ, RZ, R15 ;  /* 0x000000ffff077224 */ /* 0x000fe200078e000f */
[----:B------:R-:W-:Y:S01]  /*2110*/  ISETP.GT.AND P0, PT, R4, UR6, PT ;  /* 0x0000000604007c0c */ /* 0x000fe2000bf04270 */
[----:B------:R-:W-:-:S05]  /*2120*/  VIADD R3, R3, UR6 ;  /* 0x0000000603037c36 */ /* 0x000fca0008000000 */
[----:B------:R-:W-:-:S05]  /*2130*/  SEL R3, R3, 0x1f, P0 ;  /* 0x0000001f03037807 */ /* 0x000fca0000000000 */
[----:B------:R2:W3:Y:S04]  /*2140*/  SHFL.DOWN PT, R4, R14, 0x1, R3 ;  /* 0x082000000e047989 */ /* 0x0004e800000e0003 */
[----:B------:R2:W4:Y:S04]  /*2150*/  SHFL.DOWN PT, R5, R15, 0x1, R3 ;  /* 0x082000000f057989 */ /* 0x00052800000e0003 */
[----:B0-----:R2:W0:Y:S01]  /*2160*/  SHFL.DOWN PT, R9, R12, 0x1, R3 ;  /* 0x082000000c097989 */ /* 0x00142200000e0003 */
[----:B-1----:R-:W-:-:S03]  /*2170*/  ISETP.GE.AND P0, PT, R2, R3, PT ;  /* 0x000000030200720c */ /* 0x002fc60003f06270 */
[----:B------:R2:W1:Y:S10]  /*2180*/  SHFL.DOWN PT, R11, R13, 0x1, R3 ;  /* 0x082000000d0b7989 */ /* 0x00047400000e0003 */
[----:B--2---:R-:W-:Y:S05]  /*2190*/  @P0 BRA `(.L_x_52) ;  /* 0x0000000000500947 */ /* 0x004fea0003800000 */
[----:B---34-:R-:W-:Y:S01]  /*21a0*/  DSETP.GEU.AND P0, PT, R14, R4, PT ;  /* 0x000000040e00722a */ /* 0x018fe20003f0e000 */
[----:B0-----:R-:W-:Y:S02]  /*21b0*/  IMAD.MOV.U32 R18, RZ, RZ, R9 ;  /* 0x000000ffff127224 */ /* 0x001fe400078e0009 */
[----:B-1----:R-:W-:Y:S02]  /*21c0*/  IMAD.MOV.U32 R20, RZ, RZ, R11 ;  /* 0x000000ffff147224 */ /* 0x002fe400078e000b */
        /* <DEDUP_REMOVED lines=17> */
.L_x_52:
[----:B------:R-:W-:Y:S05]  /*22e0*/  BSYNC.RECONVERGENT B1 ;  /* 0x0000000000017941 */ /* 0x000fea0003800200 */
.L_x_51:
[----:B---3--:R-:W-:Y:S01]  /*22f0*/  VIADD R4, R2, 0x2 ;  /* 0x0000000202047836 */ /* 0x008fe20000000000 */
[----:B------:R2:W3:Y:S01]  /*2300*/  SHFL.DOWN PT, R8, R6, 0x2, R3 ;  /* 0x0840000006087989 */ /* 0x0004e200000e0003 */
[----:B------:R-:W-:Y:S01]  /*2310*/  BSSY.RECONVERGENT B1, `(.L_x_53) ;  /* 0x000001e000017945 */ /* 0x000fe20003800200 */
[----:B------:R-:W-:Y:S02]  /*2320*/  IMAD.MOV.U32 R10, RZ, RZ, R18 ;  /* 0x000000ffff0a7224 */ /* 0x000fe400078e0012 */
[----:B------:R-:W-:Y:S01]  /*2330*/  ISETP.GT.AND P0, PT, R4, R3, PT ;  /* 0x000000030400720c */ /* 0x000fe20003f04270 */
[----:B0-----:R2:W0:Y:S01]  /*2340*/  SHFL.DOWN PT, R9, R7, 0x2, R3 ;  /* 0x0840000007097989 */ /* 0x00142200000e0003 */
[----:B------:R-:W-:Y:S02]  /*2350*/  IMAD.MOV.U32 R16, RZ, RZ, R20 ;  /* 0x000000ffff107224 */ /* 0x000fe400078e0014 */
[----:B------:R-:W-:Y:S01]  /*2360*/  IMAD.MOV.U32 R4, RZ, RZ, R6 ;  /* 0x000000ffff047224 */ /* 0x000fe200078e0006 */
[----:B-1----:R2:W1:Y:S01]  /*2370*/  SHFL.DOWN PT, R11, R18, 0x2, R3 ;  /* 0x08400000120b7989 */ /* 0x00246200000e0003 */
[----:B----4-:R-:W-:-:S03]  /*2380*/  IMAD.MOV.U32 R5, RZ, RZ, R7 ;  /* 0x000000ffff057224 */ /* 0x010fc600078e0007 */
[----:B------:R2:W4:Y:S04]  /*2390*/  SHFL.DOWN PT, R13, R20, 0x2, R3 ;  /* 0x08400000140d7989 */ /* 0x00052800000e0003 */
[----:B------:R-:W-:Y:S05]  /*23a0*/  @P0 BRA `(.L_x_54) ;  /* 0x0000000000500947 */ /* 0x000fea0003800000 */
[----:B0--3--:R-:W-:Y:S01]  /*23b0*/  DSETP.GEU.AND P0, PT, R6, R8, PT ;  /* 0x000000080600722a */ /* 0x009fe20003f0e000 */
[----:B-1----:R-:W-:Y:S02]  /*23c0*/  IMAD.MOV.U32 R10, RZ, RZ, R11 ;  /* 0x000000ffff0a7224 */ /* 0x002fe400078e000b */
        /* <DEDUP_REMOVED lines=18> */
.L_x_54:
[----:B------:R-:W-:Y:S05]  /*24f0*/  BSYNC.RECONVERGENT B1 ;  /* 0x0000000000017941 */ /* 0x000fea0003800200 */
.L_x_53:
[----:B--2---:R-:W-:Y:S01]  /*2500*/  VIADD R6, R2, 0x4 ;  /* 0x0000000402067836 */ /* 0x004fe20000000000 */
[----:B---3--:R2:W3:Y:S01]  /*2510*/  SHFL.DOWN PT, R8, R4, 0x4, R3 ;  /* 0x0880000004087989 */ /* 0x0084e200000e0003 */
[----:B------:R-:W-:Y:S01]  /*2520*/  BSSY.RECONVERGENT B1, `(.L_x_55) ;  /* 0x000001e000017945 */ /* 0x000fe20003800200 */
[----:B------:R-:W-:Y:S02]  /*2530*/  IMAD.MOV.U32 R12, RZ, RZ, R10 ;  /* 0x000000ffff0c7224 */ /* 0x000fe400078e000a */
[----:B------:R-:W-:Y:S01]  /*2540*/  ISETP.GT.AND P0, PT, R6, R3, PT ;  /* 0x000000030600720c */ /* 0x000fe20003f04270 */
[----:B0-----:R2:W0:Y:S01]  /*2550*/  SHFL.DOWN PT, R9, R5, 0x4, R3 ;  /* 0x0880000005097989 */ /* 0x00142200000e0003 */
[----:B------:R-:W-:Y:S02]  /*2560*/  IMAD.MOV.U32 R14, RZ, RZ, R16 ;  /* 0x000000ffff0e7224 */ /* 0x000fe400078e0010 */
[----:B------:R-:W-:Y:S01]  /*2570*/  IMAD.MOV.U32 R6, RZ, RZ, R4 ;  /* 0x000000ffff067224 */ /* 0x000fe200078e0004 */
[----:B-1----:R2:W1:Y:S01]  /*2580*/  SHFL.DOWN PT, R11, R10, 0x4, R3 ;  /* 0x088000000a0b7989 */ /* 0x00246200000e0003 */
[----:B------:R-:W-:-:S03]  /*2590*/  IMAD.MOV.U32 R7, RZ, RZ, R5 ;  /* 0x000000ffff077224 */ /* 0x000fc600078e0005 */
[----:B----4-:R2:W4:Y:S04]  /*25a0*/  SHFL.DOWN PT, R13, R16, 0x4, R3 ;  /* 0x08800000100d7989 */ /* 0x01052800000e0003 */
        /* <DEDUP_REMOVED lines=21> */
.L_x_56:
[----:B------:R-:W-:Y:S05]  /*2700*/  BSYNC.RECONVERGENT B1 ;  /* 0x0000000000017941 */ /* 0x000fea0003800200 */
.L_x_55:
        /* <DEDUP_REMOVED lines=32> */
.L_x_58:
[----:B------:R-:W-:Y:S05]  /*2910*/  BSYNC.RECONVERGENT B1 ;  /* 0x0000000000017941 */ /* 0x000fea0003800200 */
.L_x_57:
[----:B---3--:R-:W-:Y:S01]  /*2920*/  VIADD R8, R2, 0x10 ;  /* 0x0000001002087836 */ /* 0x008fe20000000000 */
[----:B--2---:R2:W3:Y:S01]  /*2930*/  SHFL.DOWN PT, R6, R4, 0x10, R3 ;  /* 0x0a00000004067989 */ /* 0x0044e200000e0003 */
[----:B------:R-:W-:Y:S01]  /*2940*/  BSSY.RECONVERGENT B1, `(.L_x_59) ;  /* 0x000001e000017945 */ /* 0x000fe20003800200 */
[----:B------:R-:W-:Y:S02]  /*2950*/  IMAD.MOV.U32 R14, RZ, RZ, R10 ;  /* 0x000000ffff0e7224 */ /* 0x000fe400078e000a */
[----:B------:R-:W-:Y:S01]  /*2960*/  ISETP.GT.AND P0, PT, R8, R3, PT ;  /* 0x000000030800720c */ /* 0x000fe20003f04270 */
[----:B------:R2:W2:Y:S01]  /*2970*/  SHFL.DOWN PT, R7, R5, 0x10, R3 ;  /* 0x0a00000005077989 */ /* 0x0004a200000e0003 */
[----:B------:R-:W-:Y:S02]  /*2980*/  IMAD.MOV.U32 R15, RZ, RZ, R16 ;  /* 0x000000ffff0f7224 */ /* 0x000fe400078e0010 */
[----:B------:R-:W-:Y:S01]  /*2990*/  IMAD.MOV.U32 R12, RZ, RZ, R4 ;  /* 0x000000ffff0c7224 */ /* 0x000fe200078e0004 */
[----:B0-----:R0:W0:Y:S01]  /*29a0*/  SHFL.DOWN PT, R9, R10, 0x10, R3 ;  /* 0x0a0000000a097989 */ /* 0x00102200000e0003 */
[----:B----4-:R-:W-:-:S03]  /*29b0*/  IMAD.MOV.U32 R13, RZ, RZ, R5 ;  /* 0x000000ffff0d7224 */ /* 0x010fc600078e0005 */
[----:B-1----:R1:W4:Y:S04]  /*29c0*/  SHFL.DOWN PT, R11, R16, 0x10, R3 ;  /* 0x0a000000100b7989 */ /* 0x00232800000e0003 */
[----:B------:R-:W-:Y:S05]  /*29d0*/  @P0 BRA `(.L_x_60) ;  /* 0x0000000000500947 */ /* 0x000fea0003800000 */
[----:B--23--:R-:W-:Y:S01]  /*29e0*/  DSETP.GEU.AND P0, PT, R4, R6, PT ;  /* 0x000000060400722a */ /* 0x00cfe20003f0e000 */
[----:B0-----:R-:W-:Y:S02]  /*29f0*/  IMAD.MOV.U32 R14, RZ, RZ, R9 ;  /* 0x000000ffff0e7224 */ /* 0x001fe400078e0009 */
        /* <DEDUP_REMOVED lines=18> */
.L_x_60:
[----:B------:R-:W-:Y:S05]  /*2b20*/  BSYNC.RECONVERGENT B1 ;  /* 0x0000000000017941 */ /* 0x000fea0003800200 */
.L_x_59:
[----:B------:R-:W-:Y:S01]  /*2b30*/  ISETP.NE.AND P0, PT, R2, RZ, PT ;  /* 0x000000ff0200720c */ /* 0x000fe20003f05270 */
[----:B------:R-:W-:-:S12]  /*2b40*/  BSSY.RECONVERGENT B1, `(.L_x_61) ;  /* 0x000000a000017945 */ /* 0x000fd80003800200 */
[----:B------:R-:W-:Y:S05]  /*2b50*/  @P0 BRA `(.L_x_62) ;  /* 0x0000000000200947 */ /* 0x000fea0003800000 */
[----:B--2---:R-:W2:Y:S01]  /*2b60*/  S2R R4, SR_CgaCtaId ;  /* 0x0000000000047919 */ /* 0x004ea20000008800 */
[----:B01----:R-:W-:Y:S02]  /*2b70*/  MOV R3, 0x400 ;  /* 0x0000040000037802 */ /* 0x003fe40000000f00 */
[----:B------:R-:W-:-:S04]  /*2b80*/  SHF.R.U32.HI R2, RZ, 0x1, R0 ;  /* 0x00000001ff027819 */ /* 0x000fc80000011600 */
[----:B------:R-:W-:Y:S02]  /*2b90*/  LOP3.LUT R2, R2, 0x1f0, RZ, 0xc0, !PT ;  /* 0x000001f002027812 */ /* 0x000fe400078ec0ff */
[----:B--2---:R-:W-:-:S05]  /*2ba0*/  LEA R3, R4, R3, 0x18 ;  /* 0x0000000304037211 */ /* 0x004fca00078ec0ff */
[----:B------:R-:W-:-:S05]  /*2bb0*/  IMAD.IADD R3, R2, 0x1, R3 ;  /* 0x0000000102037824 */ /* 0x000fca00078e0203 */
[----:B------:R0:W-:Y:S04]  /*2bc0*/  STS.64 [R3+0x10], R14 ;  /* 0x0000100e03007388 */ /* 0x0001e80000000a00 */
[----:B------:R0:W-:Y:S02]  /*2bd0*/  STS.64 [R3+0x8], R12 ;  /* 0x0000080c03007388 */ /* 0x0001e40000000a00 */
.L_x_62:
[----:B------:R-:W-:Y:S05]  /*2be0*/  BSYNC.RECONVERGENT B1 ;  /* 0x0000000000017941 */ /* 0x000fea0003800200 */
.L_x_61:
[----:B------:R-:W-:Y:S01]  /*2bf0*/  BAR.SYNC.DEFER_BLOCKING 0x0 ;  /* 0x0000000000007b1d */ /* 0x000fe20000010000 */
[----:B------:R-:W-:-:S13]  /*2c00*/  ISETP.NE.AND P1, PT, R0, RZ, PT ;  /* 0x000000ff0000720c */ /* 0x000fda0003f25270 */
[----:B------:R-:W-:Y:S05]  /*2c10*/  @P1 BRA `(.L_x_38) ;  /* 0x0000004000181947 */ /* 0x000fea0003800000 */
[----:B------:R-:W-:Y:S01]  /*2c20*/  UISETP.GE.AND UP0, UPT, UR6, 0x21, UPT ;  /* 0x000000210600788c */ /* 0x000fe2000bf06270 */
[----:B----4-:R-:W-:Y:S02]  /*2c30*/  IMAD.MOV.U32 R11, RZ, RZ, R14 ;  /* 0x000000ffff0b7224 */ /* 0x010fe400078e000e */
[----:B------:R-:W-:Y:S02]  /*2c40*/  IMAD.MOV.U32 R8, RZ, RZ, R15 ;  /* 0x000000ffff087224 */ /* 0x000fe400078e000f */
[----:B------:R-:W-:Y:S02]  /*2c50*/  IMAD.MOV.U32 R2, RZ, RZ, R12 ;  /* 0x000000ffff027224 */ /* 0x000fe400078e000c */
[----:B012---:R-:W-:Y:S02]  /*2c60*/  IMAD.MOV.U32 R3, RZ, RZ, R13 ;  /* 0x000000ffff037224 */ /* 0x007fe400078e000d */
[----:B------:R-:W-:Y:S05]  /*2c70*/  BRA.U !UP0, `(.L_x_63) ;  /* 0x00000001086c7547 */ /* 0x000fea000b800000 */
[----:B------:R-:W0:Y:S01]  /*2c80*/  S2UR UR5, SR_CgaCtaId ;  /* 0x00000000000579c3 */ /* 0x000e220000008800 */
[----:B------:R-:W-:Y:S01]  /*2c90*/  UMOV UR4, 0x400 ;  /* 0x0000040000047882 */ /* 0x000fe20000000000 */
[----:B------:R-:W-:Y:S01]  /*2ca0*/  BSSY.RECONVERGENT B1, `(.L_x_63) ;  /* 0x0000018000017945 */ /* 0x000fe20003800200 */
[----:B0-----:R-:W-:-:S09]  /*2cb0*/  ULEA UR4, UR5, UR4, 0x18 ;  /* 0x0000000405047291 */ /* 0x001fd2000f8ec0ff */
[----:B------:R-:W0:Y:S04]  /*2cc0*/  LDS.64 R4, [UR4+0x18] ;  /* 0x00001804ff047984 */ /* 0x000e280008000a00 */
[----:B---3--:R-:W1:Y:S01]  /*2cd0*/  LDS.64 R6, [UR4+0x20] ;  /* 0x00002004ff067984 */ /* 0x008e620008000a00 */
[----:B0-----:R-:W-:Y:S01]  /*2ce0*/  DSETP.GEU.AND P0, PT, R12, R4, PT ;  /* 0x000000040c00722a */ /* 0x001fe20003f0e000 */
[----:B------:R-:W-:Y:S02]  /*2cf0*/  IMAD.MOV.U32 R2, RZ, RZ, R4 ;  /* 0x000000ffff027224 */ /* 0x000fe400078e0004 */
[----:B------:R-:W-:Y:S02]  /*2d00*/  IMAD.MOV.U32 R3, RZ, RZ, R5 ;  /* 0x000000ffff037224 */ /* 0x000fe400078e0005 */
[----:B-1----:R-:W-:-:S02]  /*2d10*/  IMAD.MOV.U32 R11, RZ, RZ, R6 ;  /* 0x000000ffff0b7224 */ /* 0x002fc400078e0006 */
        /* <DEDUP_REMOVED lines=16> */
.L_x_64:
[----:B------:R-:W-:Y:S05]  /*2e20*/  BSYNC.RECONVERGENT B1 ;  /* 0x0000000000017941 */ /* 0x000fea0003800200 */
.L_x_63:
[----:B------:R-:W-:Y:S01]  /*2e30*/  UISETP.GE.AND UP0, UPT, UR6, 0x41, UPT ;  /* 0x000000410600788c */ /* 0x000fe2000bf06270 */
[----:B------:R-:W-:Y:S02]  /*2e40*/  IMAD.MOV.U32 R9, RZ, RZ, R11 ;  /* 0x000000ffff097224 */ /* 0x000fe400078e000b */
[----:B------:R-:W-:Y:S02]  /*2e50*/  IMAD.MOV.U32 R0, RZ, RZ, R8 ;  /* 0x000000ffff007224 */ /* 0x000fe400078e0008 */
[----:B------:R-:W-:Y:S02]  /*2e60*/  IMAD.MOV.U32 R4, RZ, RZ, R2 ;  /* 0x000000ffff047224 */ /* 0x000fe400078e0002 */
[----:B------:R-:W-:Y:S02]  /*2e70*/  IMAD.MOV.U32 R5, RZ, RZ, R3 ;  /* 0x000000ffff057224 */ /* 0x000fe400078e0003 */
[----:B------:R-:W-:Y:S05]  /*2e80*/  BRA.U !UP0, `(.L_x_65) ;  /* 0x00000001086c7547 */ /* 0x000fea000b800000 */
[----:B------:R-:W0:Y:S01]  /*2e90*/  S2UR UR5, SR_CgaCtaId ;  /* 0x00000000000579c3 */ /* 0x000e220000008800 */
[----:B------:R-:W-:Y:S01]  /*2ea0*/  UMOV UR4, 0x400 ;  /* 0x0000040000047882 */ /* 0x000fe20000000000 */
[----:B------:R-:W-:Y:S01]  /*2eb0*/  BSSY.RECONVERGENT B1, `(.L_x_65) ;  /* 0x0000018000017945 */ /* 0x000fe20003800200 */
[----:B0-----:R-:W-:-:S09]  /*2ec0*/  ULEA UR4, UR5, UR4, 0x18 ;  /* 0x0000000405047291 */ /* 0x001fd2000f8ec0ff */
[----:B---3--:R-:W0:Y:S04]  /*2ed0*/  LDS.64 R6, [UR4+0x28] ;  /* 0x00002804ff067984 */ /* 0x008e280008000a00 */
[----:B------:R-:W1:Y:S01]  /*2ee0*/  LDS.64 R12, [UR4+0x30] ;  /* 0x00003004ff0c7984 */ /* 0x000e620008000a00 */
        /* <DEDUP_REMOVED lines=20> */
.L_x_66:
[----:B------:R-:W-:Y:S05]  /*3030*/  BSYNC.RECONVERGENT B1 ;  /* 0x0000000000017941 */ /* 0x000fea0003800200 */
.L_x_65:
        /* <DEDUP_REMOVED lines=32> */
.L_x_68:
[----:B------:R-:W-:Y:S05]  /*3240*/  BSYNC.RECONVERGENT B1 ;  /* 0x0000000000017941 */ /* 0x000fea0003800200 */
.L_x_67:
        /* <DEDUP_REMOVED lines=32> */
.L_x_70:
[----:B------:R-:W-:Y:S05]  /*3450*/  BSYNC.RECONVERGENT B1 ;  /* 0x0000000000017941 */ /* 0x000fea0003800200 */
.L_x_69:
        /* <DEDUP_REMOVED lines=32> */
.L_x_72:
[----:B------:R-:W-:Y:S05]  /*3660*/  BSYNC.RECONVERGENT B1 ;  /* 0x0000000000017941 */ /* 0x000fea0003800200 */
.L_x_71:
        /* <DEDUP_REMOVED lines=32> */
.L_x_74:
[----:B------:R-:W-:Y:S05]  /*3870*/  BSYNC.RECONVERGENT B1 ;  /* 0x0000000000017941 */ /* 0x000fea0003800200 */
.L_x_73:
[----:B------:R-:W-:Y:S01]  /*3880*/  UISETP.GE.AND UP0, UPT, UR6, 0xe1, UPT ;  /* 0x000000e10600788c */ /* 0x000fe2000bf06270 */
[----:B------:R-:W-:Y:S02]  /*3890*/  IMAD.MOV.U32 R14, RZ, RZ, R9 ;  /* 0x000000ffff0e7224 */ /* 0x000fe400078e0009 */
[----:B------:R-:W-:Y:S02]  /*38a0*/  IMAD.MOV.U32 R15, RZ, RZ, R0 ;  /* 0x000000ffff0f7224 */ /* 0x000fe400078e0000 */
[----:B------:R-:W-:Y:S02]  /*38b0*/  IMAD.MOV.U32 R12, RZ, RZ, R4 ;  /* 0x000000ffff0c7224 */ /* 0x000fe400078e0004 */
[----:B------:R-:W-:Y:S02]  /*38c0*/  IMAD.MOV.U32 R13, RZ, RZ, R5 ;  /* 0x000000ffff0d7224 */ /* 0x000fe400078e0005 */
[----:B------:R-:W-:Y:S05]  /*38d0*/  BRA.U !UP0, `(.L_x_38) ;  /* 0x0000003108e87547 */ /* 0x000fea000b800000 */
[----:B------:R-:W0:Y:S01]  /*38e0*/  S2UR UR5, SR_CgaCtaId ;  /* 0x00000000000579c3 */ /* 0x000e220000008800 */
[----:B------:R-:W-:Y:S02]  /*38f0*/  UMOV UR4, 0x400 ;  /* 0x0000040000047882 */ /* 0x000fe40000000000 */
        /* <DEDUP_REMOVED lines=24> */
.L_x_6:
[----:B------:R-:W1:Y:S01]  /*3a80*/  S2R R0, SR_TID.X ;  /* 0x0000000000007919 */ /* 0x000e620000002100 */
[----:B------:R-:W1:Y:S02]  /*3a90*/  LDC.64 R2, c[0x0][0x380] ;  /* 0x0000e000ff027b82 */ /* 0x000e640000000a00 */
[----:B-1----:R-:W-:-:S05]  /*3aa0*/  IMAD.WIDE.U32 R2, R0, 0x10, R2 ;  /* 0x0000001000027825 */ /* 0x002fca00078e0002 */
[----:B0-----:R-:W2:Y:S04]  /*3ab0*/  LDG.E.64.CONSTANT R18, desc[UR10][R2.64] ;  /* 0x0000000a02127981 */ /* 0x001ea8000c1e9b00 */
[----:B------:R-:W2:Y:S04]  /*3ac0*/  LDG.E.64.CONSTANT R16, desc[UR10][R2.64+0x1000] ;  /* 0x0010000a02107981 */ /* 0x000ea8000c1e9b00 */
[----:B------:R-:W3:Y:S04]  /*3ad0*/  LDG.E.64.CONSTANT R20, desc[UR10][R2.64+0x8] ;  /* 0x0000080a02147981 */ /* 0x000ee8000c1e9b00 */
[----:B------:R-:W3:Y:S04]  /*3ae0*/  LDG.E.64.CONSTANT R14, desc[UR10][R2.64+0x1008] ;  /* 0x0010080a020e7981 */ /* 0x000ee8000c1e9b00 */
[----:B------:R-:W4:Y:S04]  /*3af0*/  LDG.E.64.CONSTANT R12, desc[UR10][R2.64+0x2000] ;  /* 0x0020000a020c7981 */ /* 0x000f28000c1e9b00 */
[----:B------:R-:W5:Y:S04]  /*3b00*/  LDG.E.64.CONSTANT R10, desc[UR10][R2.64+0x2008] ;  /* 0x0020080a020a7981 */ /* 0x000f68000c1e9b00 */
[----:B------:R-:W5:Y:S04]  /*3b10*/  LDG.E.64.CONSTANT R6, desc[UR10][R2.64+0x3000] ;  /* 0x0030000a02067981 */ /* 0x000f68000c1e9b00 */
[----:B------:R-:W5:Y:S04]  /*3b20*/  LDG.E.64.CONSTANT R4, desc[UR10][R2.64+0x3008] ;  /* 0x0030080a02047981 */ /* 0x000f68000c1e9b00 */
[----:B------:R-:W5:Y:S04]  /*3b30*/  LDG.E.64.CONSTANT R28, desc[UR10][R2.64+0x4000] ;  /* 0x0040000a021c7981 */ /* 0x000f68000c1e9b00 */
[----:B------:R-:W5:Y:S01]  /*3b40*/  LDG.E.64.CONSTANT R8, desc[UR10][R2.64+0x4008] ;  /* 0x0040080a02087981 */ /* 0x000f62000c1e9b00 */
[----:B------:R-:W-:Y:S01]  /*3b50*/  UISETP.GE.U32.AND UP0, UPT, UR8, 0xa00, UPT ;  /* 0x00000a000800788c */ /* 0x000fe2000bf06070 */
[----:B------:R-:W-:Y:S01]  /*3b60*/  UMOV UR9, 0x500 ;  /* 0x0000050000097882 */ /* 0x000fe20000000000 */
[----:B------:R-:W-:Y:S01]  /*3b70*/  UMOV UR4, URZ ;  /* 0x000000ff00047c82 */ /* 0x000fe20008000000 */
[----:B--2---:R-:W-:-:S14]  /*3b80*/  DSETP.GEU.AND P2, PT, R18, R16, PT ;  /* 0x000000101200722a */ /* 0x004fdc0003f4e000 */
[----:B---3--:R-:W-:-:S04]  /*3b90*/  @P2 ISETP.GE.U32.AND P0, PT, R20, R14, PT ;  /* 0x0000000e1400220c */ /* 0x008fc80003f06070 */
[----:B------:R-:W-:-:S13]  /*3ba0*/  @P2 ISETP.GE.AND.EX P0, PT, R21, R15, PT, P0 ;  /* 0x0000000f1500220c */ /* 0x000fda0003f06300 */
[----:B------:R-:W-:-:S06]  /*3bb0*/  @P2 DSETP.LT.OR P0, PT, R16, R18, !P0 ;  /* 0x000000121000222a */ /* 0x000fcc0004701400 */
[----:B------:R-:W-:Y:S02]  /*3bc0*/  @P2 FSEL R18, R18, R16, P0 ;  /* 0x0000001012122208 */ /* 0x000fe40000000000 */
[----:B------:R-:W-:Y:S02]  /*3bd0*/  @P2 FSEL R19, R19, R17, P0 ;  /* 0x0000001113132208 */ /* 0x000fe40000000000 */
[----:B------:R-:W-:Y:S01]  /*3be0*/  @P2 SEL R14, R20, R14, P0 ;  /* 0x0000000e140e2207 */ /* 0x000fe20000000000 */
[----:B------:R-:W-:Y:S01]  /*3bf0*/  @P2 IMAD.MOV.U32 R16, RZ, RZ, R18 ;  /* 0x000000ffff102224 */ /* 0x000fe200078e0012 */
[----:B------:R-:W-:Y:S01]  /*3c00*/  @P2 SEL R15, R21, R15, P0 ;  /* 0x0000000f150f2207 */ /* 0x000fe20000000000 */
[----:B------:R-:W-:-:S06]  /*3c10*/  @P2 IMAD.MOV.U32 R17, RZ, RZ, R19 ;  /* 0x000000ffff112224 */ /* 0x000fcc00078e0013 */
[----:B----4-:R-:W-:-:S14]  /*3c20*/  DSETP.GEU.AND P1, PT, R16, R12, PT ;  /* 0x0000000c1000722a */ /* 0x010fdc0003f2e000 */
[----:B-----5:R-:W-:-:S04]  /*3c30*/  @P1 ISETP.GE.U32.AND P0, PT, R14, R10, PT ;  /* 0x0000000a0e00120c */ /* 0x020fc80003f06070 */
[----:B------:R-:W-:-:S13]  /*3c40*/  @P1 ISETP.GE.AND.EX P0, PT, R15, R11, PT, P0 ;  /* 0x0000000b0f00120c */ /* 0x000fda0003f06300 */
[----:B------:R-:W-:-:S06]  /*3c50*/  @P1 DSETP.GT.OR P0, PT, R16, R12, !P0 ;  /* 0x0000000c1000122a */ /* 0x000fcc0004704400 */
[----:B------:R-:W-:Y:S02]  /*3c60*/  @P1 FSEL R16, R16, R12, P0 ;  /* 0x0000000c10101208 */ /* 0x000fe40000000000 */
[----:B------:R-:W-:Y:S02]  /*3c70*/  @P1 FSEL R17, R17, R13, P0 ;  /* 0x0000000d11111208 */ /* 0x000fe40000000000 */
[----:B------:R-:W-:Y:S01]  /*3c80*/  @P1 SEL R10, R14, R10, P0 ;  /* 0x0000000a0e0a1207 */ /* 0x000fe20000000000 */
[----:B------:R-:W-:Y:S01]  /*3c90*/  @P1 IMAD.MOV.U32 R12, RZ, RZ, R16 ;  /* 0x000000ffff0c1224 */ /* 0x000fe200078e0010 */
[----:B------:R-:W-:Y:S01]  /*3ca0*/  @P1 SEL R11, R15, R11, P0 ;  /* 0x0000000b0f0b1207 */ /* 0x000fe20000000000 */
[----:B------:R-:W-:-:S06]  /*3cb0*/  @P1 IMAD.MOV.U32 R13, RZ, RZ, R17 ;  /* 0x000000ffff0d1224 */ /* 0x000fcc00078e0011 */
[----:B------:R-:W-:-:S14]  /*3cc0*/  DSETP.GEU.AND P2, PT, R12, R6, PT ;  /* 0x000000060c00722a */ /* 0x000fdc0003f4e000 */
[----:B------:R-:W-:-:S04]  /*3cd0*/  @P2 ISETP.GE.U32.AND P0, PT, R10, R4, PT ;  /* 0x000000040a00220c */ /* 0x000fc80003f06070 */
        /* <DEDUP_REMOVED lines=17> */
[----:B------:R-:W-:Y:S01]  /*3df0*/  @P1 IMAD.MOV.U32 R29, RZ, RZ, R7 ;  /* 0x000000ffff1d1224 */ /* 0x000fe200078e0007 */
[----:B------:R-:W-:Y:S06]  /*3e00*/  BRA.U !UP0, `(.L_x_75) ;  /* 0x0000000d08987547 */ /* 0x000fec000b800000 */
[----:B------:R-:W-:-:S04]  /*3e10*/  UIADD3 UR9, UP0, UPT, UR8, -0xa00, URZ ;  /* 0xfffff60008097890 */ /* 0x000fc8000ff1e0ff */
[----:B------:R-:W-:Y:S02]  /*3e20*/  ULEA.HI.X.SX32 UR8, UR8, 0xffffffff, 0x1, UP0 ;  /* 0xffffffff08087891 */ /* 0x000fe400080f0eff */
[----:B------:R-:W-:Y:S02]  /*3e30*/  UIMAD.WIDE.U32 UR12, UR9, -0x33333333, URZ ;  /* 0xcccccccd090c78a5 */ /* 0x000fe4000f8e00ff */
[----:B------:R-:W-:Y:S02]  /*3e40*/  UIMAD.WIDE.U32 UR4, UR8, -0x33333333, URZ ;  /* 0xcccccccd080478a5 */ /* 0x000fe4000f8e00ff */
[----:B------:R-:W-:Y:S02]  /*3e50*/  UISETP.GE.U32.AND UP1, UPT, UR9, 0x500, UPT ;  /* 0x000005000900788c */ /* 0x000fe4000bf26070 */
[----:B------:R-:W-:Y:S02]  /*3e60*/  UIMAD.WIDE.U32 UR4, UP0, UR9, -0x33333334, UR4 ;  /* 0xcccccccc090478a5 */ /* 0x000fe4000f800004 */
[----:B------:R-:W-:-:S02]  /*3e70*/  UISETP.GE.U32.AND.EX UP1, UPT, UR8, URZ, UPT, UP1 ;  /* 0x000000ff0800728c */ /* 0x000fc4000bf26110 */
[----:B------:R-:W-:Y:S02]  /*3e80*/  UIADD3.X UR7, UPT, UPT, URZ, URZ, URZ, UP0, !UPT ;  /* 0x000000ffff077290 */ /* 0x000fe400087fe4ff */
[----:B------:R-:W-:Y:S01]  /*3e90*/  UIADD3 URZ, UP0, UPT, UR13, UR4, URZ ;  /* 0x000000040dff7290 */ /* 0x000fe2000ff1e0ff */
[----:B------:R-:W-:Y:S01]  /*3ea0*/  UMOV UR6, UR5 ;  /* 0x0000000500067c82 */ /* 0x000fe20008000000 */
[----:B------:R-:W-:Y:S02]  /*3eb0*/  UMOV UR9, 0x500 ;  /* 0x0000050000097882 */ /* 0x000fe40000000000 */
[----:B------:R-:W-:-:S04]  /*3ec0*/  UIMAD.WIDE.U32.X UR6, UR8, -0x33333334, UR6, UP0 ;  /* 0xcccccccc080678a5 */ /* 0x000fc800080e0406 */
[----:B------:R-:W-:-:S04]  /*3ed0*/  USHF.R.U64 UR5, UR6, 0xa, UR7 ;  /* 0x0000000a06057899 */ /* 0x000fc80008001207 */
[----:B------:R-:W-:-:S04]  /*3ee0*/  ULOP3.LUT UR4, UR5, 0x1, URZ, 0xc0, !UPT ;  /* 0x0000000105047892 */ /* 0x000fc8000f8ec0ff */
[----:B------:R-:W-:-:S03]  /*3ef0*/  UISETP.NE.U32.AND UP0, UPT, UR4, 0x1, UPT ;  /* 0x000000010400788c */ /* 0x000fc6000bf05070 */
[----:B------:R-:W-:Y:S01]  /*3f00*/  UMOV UR4, URZ ;  /* 0x000000ff00047c82 */ /* 0x000fe20008000000 */
[----:B------:R-:W-:Y:S01]  /*3f10*/  UISETP.NE.U32.AND.EX UP0, UPT, URZ, URZ, UPT, UP0 ;  /* 0x000000ffff00728c */ /* 0x000fe2000bf05100 */
[----:B------:R-:W-:Y:S10]  /*3f20*/  BRA.U !UP1, `(.L_x_76) ;  /* 0x0000000909307547 */ /* 0x000ff4000b800000 */
[----:B------:R-:W0:Y:S01]  /*3f30*/  LDCU.64 UR8, c[0x0][0x380] ;  /* 0x00007000ff0877ac */ /* 0x000e220008000a00 */
[----:B------:R-:W-:Y:S01]  /*3f40*/  UIADD3 UR5, UP1, UPT, UR5, 0x1, URZ ;  /* 0x0000000105057890 */ /* 0x000fe2000ff3e0ff */
[----:B------:R-:W-:-:S03]  /*3f50*/  UMOV UR4, URZ ;  /* 0x000000ff00047c82 */ /* 0x000fc60008000000 */
[----:B------:R-:W-:Y:S02]  /*3f60*/  ULEA.HI.X UR6, UR7, URZ, URZ, 0x16, UP1 ;  /* 0x000000ff07067291 */ /* 0x000fe400088fb4ff */
[----:B------:R-:W-:Y:S02]  /*3f70*/  ULOP3.LUT UR5, UR5, 0xfffffffe, URZ, 0xc0, !UPT ;  /* 0xfffffffe05057892 */ /* 0x000fe4000f8ec0ff */
[----:B------:R-:W-:Y:S01]  /*3f80*/  ULOP3.LUT UR6, UR6, 0x7fffff, URZ, 0xc0, !UPT ;  /* 0x007fffff06067892 */ /* 0x000fe2000f8ec0ff */
[----:B0-----:R-:W-:-:S04]  /*3f90*/  LEA R4, P0, R0, UR8, 0x4 ;  /* 0x0000000800047c11 */ /* 0x001fc8000f8020ff */
[----:B------:R-:W-:Y:S02]  /*3fa0*/  IADD3 R4, P1, PT, R4, 0xe008, RZ ;  /* 0x0000e00804047810 */ /* 0x000fe40007f3e0ff */
[----:B------:R-:W-:Y:S01]  /*3fb0*/  LEA.HI.X R0, R0, UR9, RZ, 0x4, P0 ;  /* 0x0000000900007c11 */ /* 0x000fe200080f24ff */
[----:B------:R-:W-:-:S04]  /*3fc0*/  UMOV UR9, 0x500 ;  /* 0x0000050000097882 */ /* 0x000fc80000000000 */
[----:B------:R-:W-:-:S07]  /*3fd0*/  IMAD.X R5, RZ, RZ, R0, P1 ;  /* 0x000000ffff057224 */ /* 0x000fce00008e0600 */
.L_x_77:
[----:B------:R-:W2:Y:S04]  /*3fe0*/  LDG.E.64.CONSTANT R12, desc[UR10][R4.64+-0x9008] ;  /* 0xff6ff80a040c7981 */ /* 0x000ea8000c1e9b00 */
[----:B------:R-:W3:Y:S04]  /*3ff0*/  LDG.E.64.CONSTANT R16, desc[UR10][R4.64+-0x9000] ;  /* 0xff70000a04107981 */ /* 0x000ee8000c1e9b00 */
[----:B------:R-:W4:Y:S04]  /*4000*/  LDG.E.64.CONSTANT R18, desc[UR10][R4.64+-0x8008] ;  /* 0xff7ff80a04127981 */ /* 0x000f28000c1e9b00 */
[----:B------:R-:W5:Y:S04]  /*4010*/  LDG.E.64.CONSTANT R20, desc[UR10][R4.64+-0x8000] ;  /* 0xff80000a04147981 */ /* 0x000f68000c1e9b00 */
[----:B------:R-:W5:Y:S04]  /*4020*/  LDG.E.64.CONSTANT R22, desc[UR10][R4.64+-0x7008] ;  /* 0xff8ff80a04167981 */ /* 0x000f68000c1e9b00 */
[----:B------:R-:W5:Y:S04]  /*4030*/  LDG.E.64.CONSTANT R24, desc[UR10][R4.64+-0x7000] ;  /* 0xff90000a04187981 */ /* 0x000f68000c1e9b00 */
[----:B------:R-:W5:Y:S04]  /*4040*/  LDG.E.64.CONSTANT R26, desc[UR10][R4.64+-0x6008] ;  /* 0xff9ff80a041a7981 */ /* 0x000f68000c1e9b00 */
[----:B------:R-:W5:Y:S04]  /*4050*/  LDG.E.64.CONSTANT R6, desc[UR10][R4.64+-0x6000] ;  /* 0xffa0000a04067981 */ /* 0x000f68000c1e9b00 */
[----:B------:R-:W5:Y:S01]  /*4060*/  LDG.E.64.CONSTANT R14, desc[UR10][R4.64+-0x4000] ;  /* 0xffc0000a040e7981 */ /* 0x000f62000c1e9b00 */
[----:B--2---:R-:W-:-:S14]  /*4070*/  DSETP.GEU.AND P2, PT, R28, R12, PT ;  /* 0x0000000c1c00722a */ /* 0x004fdc0003f4e000 */
[----:B---3--:R-:W-:-:S04]  /*4080*/  @P2 ISETP.GE.U32.AND P0, PT, R8, R16, PT ;  /* 0x000000100800220c */ /* 0x008fc80003f06070 */
[----:B------:R-:W-:-:S13]  /*4090*/  @P2 ISETP.GE.AND.EX P0, PT, R9, R17, PT, P0 ;  /* 0x000000110900220c */ /* 0x000fda0003f06300 */
[----:B------:R-:W-:-:S06]  /*40a0*/  @P2 DSETP.GT.OR P0, PT, R28, R12, !P0 ;  /* 0x0000000c1c00222a */ /* 0x000fcc0004704400 */
[----:B------:R-:W-:Y:S02]  /*40b0*/  @P2 FSEL R11, R29, R13, P0 ;  /* 0x0000000d1d0b2208 */ /* 0x000fe40000000000 */
[----:B------:R-:W-:Y:S02]  /*40c0*/  @P2 FSEL R0, R28, R12, P0 ;  /* 0x0000000c1c002208 */ /* 0x000fe40000000000 */
[----:B------:R-:W2:Y:S01]  /*40d0*/  LDG.E.64.CONSTANT R28, desc[UR10][R4.64+-0x5008] ;  /* 0xffaff80a041c7981 */ /* 0x000ea2000c1e9b00 */
[----:B------:R-:W-:Y:S02]  /*40e0*/  @P2 IMAD.MOV.U32 R13, RZ, RZ, R11 ;  /* 0x000000ffff0d2224 */ /* 0x000fe400078e000b */
[----:B------:R-:W-:Y:S01]  /*40f0*/  @P2 IMAD.MOV.U32 R12, RZ, RZ, R0 ;  /* 0x000000ffff0c2224 */ /* 0x000fe200078e0000 */
[----:B------:R-:W3:Y:S05]  /*4100*/  LDG.E.64.CONSTANT R10, desc[UR10][R4.64+-0x5000] ;  /* 0xffb0000a040a7981 */ /* 0x000eea000c1e9b00 */
[----:B----4-:R-:W-:Y:S01]  /*4110*/  DSETP.GEU.AND P1, PT, R12, R18, PT ;  /* 0x000000120c00722a */ /* 0x010fe20003f2e000 */
[----:B------:R-:W-:-:S02]  /*4120*/  @P2 SEL R16, R8, R16, P0 ;  /* 0x0000001008102207 */ /* 0x000fc40000000000 */
[----:B------:R-:W-:-:S11]  /*4130*/  @P2 SEL R17, R9, R17, P0 ;  /* 0x0000001109112207 */ /* 0x000fd60000000000 */
[----:B-----5:R-:W-:-:S04]  /*4140*/  @P1 ISETP.GE.U32.AND P0, PT, R16, R20, PT ;  /* 0x000000141000120c */ /* 0x020fc80003f06070 */
[----:B------:R-:W-:-:S13]  /*4150*/  @P1 ISETP.GE.AND.EX P0, PT, R17, R21, PT, P0 ;  /* 0x000000151100120c */ /* 0x000fda0003f06300 */
[----:B------:R-:W-:-:S06]  /*4160*/  @P1 DSETP.GT.OR P0, PT, R12, R18, !P0 ;  /* 0x000000120c00122a */ /* 0x000fcc0004704400 */
[----:B------:R-:W-:Y:S02]  /*4170*/  @P1 FSEL R0, R12, R18, P0 ;  /* 0x000000120c001208 */ /* 0x000fe40000000000 */
[----:B------:R-:W-:Y:S02]  /*4180*/  @P1 FSEL R9, R13, R19, P0 ;  /* 0x000000130d091208 */ /* 0x000fe40000000000 */
[----:B------:R-:W4:Y:S01]  /*4190*/  LDG.E.64.CONSTANT R12, desc[UR10][R4.64+-0x4008] ;  /* 0xffbff80a040c7981 */ /* 0x000f22000c1e9b00 */
[----:B------:R-:W-:Y:S02]  /*41a0*/  @P1 IMAD.MOV.U32 R18, RZ, RZ, R0 ;  /* 0x000000ffff121224 */ /* 0x000fe400078e0000 */
[----:B------:R-:W-:Y:S01]  /*41b0*/  @P1 IMAD.MOV.U32 R19, RZ, RZ, R9 ;  /* 0x000000ffff131224 */ /* 0x000fe200078e0009 */
[----:B------:R-:W-:Y:S01]  /*41c0*/  @P1 SEL R20, R16, R20, P0 ;  /* 0x0000001410141207 */ /* 0x000fe20000000000 */
[----:B------:R-:W5:Y:S04]  /*41d0*/  LDG.E.64.CONSTANT R8, desc[UR10][R4.64] ;  /* 0x0000000a04087981 */ /* 0x000f68000c1e9b00 */
[----:B------:R-:W-:Y:S01]  /*41e0*/  DSETP.GEU.AND P2, PT, R18, R22, PT ;  /* 0x000000161200722a */ /* 0x000fe20003f4e000 */
[----:B------:R-:W-:-:S02]  /*41f0*/  @P1 SEL R21, R17, R21, P0 ;  /* 0x0000001511151207 */ /* 0x000fc40000000000 */
[----:B------:R-:W5:Y:S11]  /*4200*/  LDG.E.64.CONSTANT R16, desc[UR10][R4.64+-0x3008] ;  /* 0xffcff80a04107981 */ /* 0x000f76000c1e9b00 */
[----:B------:R-:W-:-:S04]  /*4210*/  @P2 ISETP.GE.U32.AND P0, PT, R20, R24, PT ;  /* 0x000000181400220c */ /* 0x000fc80003f06070 */
[----:B------:R-:W-:-:S13]  /*4220*/  @P2 ISETP.GE.AND.EX P0, PT, R21, R25, PT, P0 ;  /* 0x000000191500220c */ /* 0x000fda0003f06300 */
[----:B------:R-:W-:-:S06]  /*4230*/  @P2 DSETP.GT.OR P0, PT, R18, R22, !P0 ;  /* 0x000000161200222a */ /* 0x000fcc0004704400 */
[----:B------:R-:W-:Y:S02]  /*4240*/  @P2 FSEL R0, R18, R22, P0 ;  /* 0x0000001612002208 */ /* 0x000fe40000000000 */
[----:B------:R-:W-:-:S03]  /*4250*/  @P2 FSEL R19, R19, R23, P0 ;  /* 0x0000001713132208 */ /* 0x000fc60000000000 */
[----:B------:R-:W-:Y:S02]  /*4260*/  @P2 IMAD.MOV.U32 R22, RZ, RZ, R0 ;  /* 0x000000ffff162224 */ /* 0x000fe400078e0000 */
[----:B------:R-:W-:Y:S02]  /*4270*/  @P2 IMAD.MOV.U32 R23, RZ, RZ, R19 ;  /* 0x000000ffff172224 */ /* 0x000fe400078e0013 */
[----:B------:R-:W5:Y:S04]  /*4280*/  LDG.E.64.CONSTANT R18, desc[UR10][R4.64+-0x3000] ;  /* 0xffd0000a04127981 */ /* 0x000f68000c1e9b00 */
[----:B------:R-:W-:Y:S01]  /*4290*/  DSETP.GEU.AND P1, PT, R22, R26, PT ;  /* 0x0000001a1600722a */ /* 0x000fe20003f2e000 */
[----:B------:R-:W-:Y:S02]  /*42a0*/  @P2 SEL R24, R20, R24, P0 ;  /* 0x0000001814182207 */ /* 0x000fe40000000000 */
[----:B------:R-:W-:-:S02]  /*42b0*/  @P2 SEL R25, R21, R25, P0 ;  /* 0x0000001915192207 */ /* 0x000fc40000000000 */
[----:B------:R-:W5:Y:S09]  /*42c0*/  LDG.E.64.CONSTANT R20, desc[UR10][R4.64+-0x2008] ;  /* 0xffdff80a04147981 */ /* 0x000f72000c1e9b00 */
[----:B------:R-:W-:-:S04]  /*42d0*/  @P1 ISETP.GE.U32.AND P0, PT, R24, R6, PT ;  /* 0x000000061800120c */ /* 0x000fc80003f06070 */
[----:B------:R-:W-:-:S13]  /*42e0*/  @P1 ISETP.GE.AND.EX P0, PT, R25, R7, PT, P0 ;  /* 0x000000071900120c */ /* 0x000fda0003f06300 */
[----:B------:R-:W-:-:S06]  /*42f0*/  @P1 DSETP.GT.OR P0, PT, R22, R26, !P0 ;  /* 0x0000001a1600122a */ /* 0x000fcc0004704400 */
[----:B------:R-:W-:Y:S02]  /*4300*/  @P1 FSEL R0, R22, R26, P0 ;  /* 0x0000001a16001208 */ /* 0x000fe40000000000 */
[----:B------:R-:W-:-:S03]  /*4310*/  @P1 FSEL R23, R23, R27, P0 ;  /* 0x0000001b17171208 */ /* 0x000fc60000000000 */
[----:B------:R-:W-:Y:S02]  /*4320*/  @P1 IMAD.MOV.U32 R26, RZ, RZ, R0 ;  /* 0x000000ffff1a1224 */ /* 0x000fe400078e0000 */
[----:B------:R-:W-:Y:S02]  /*4330*/  @P1 IMAD.MOV.U32 R27, RZ, RZ, R23 ;  /* 0x000000ffff1b1224 */ /* 0x000fe400078e0017 */
[----:B------:R-:W5:Y:S01]  /*4340*/  LDG.E.64.CONSTANT R22, desc[UR10][R4.64+-0x2000] ;  /* 0xffe0000a04167981 */ /* 0x000f62000c1e9b00 */
[----:B------:R-:W-:Y:S02]  /*4350*/  @P1 SEL R6, R24, R6, P0 ;  /* 0x0000000618061207 */ /* 0x000fe40000000000 */
[----:B------:R-:W-:Y:S02]  /*4360*/  @P1 SEL R7, R25, R7, P0 ;  /* 0x0000000719071207 */ /* 0x000fe40000000000 */
[----:B------:R-:W5:Y:S01]  /*4370*/  LDG.E.64.CONSTANT R24, desc[UR10][R4.64+-0x1008] ;  /* 0xffeff80a04187981 */ /* 0x000f62000c1e9b00 */
[----:B--2---:R-:W-:-:S14]  /*4380*/  DSETP.GEU.AND P2, PT, R26, R28, PT ;  /* 0x0000001c1a00722a */ /* 0x004fdc0003f4e000 */
[----:B---3--:R-:W-:-:S04]  /*4390*/  @P2 ISETP.GE.U32.AND P0, PT, R6, R10, PT ;  /* 0x0000000a0600220c */ /* 0x008fc80003f06070 */
[----:B------:R-:W-:-:S13]  /*43a0*/  @P2 ISETP.GE.AND.EX P0, PT, R7, R11, PT, P0 ;  /* 0x0000000b0700220c */ /* 0x000fda0003f06300 */
[----:B------:R-:W-:-:S06]  /*43b0*/  @P2 DSETP.GT.OR P0, PT, R26, R28, !P0 ;  /* 0x0000001c1a00222a */ /* 0x000fcc0004704400 */
[----:B------:R-:W-:Y:S02]  /*43c0*/  @P2 FSEL R0, R26, R28, P0 ;  /* 0x0000001c1a002208 */ /* 0x000fe40000000000 */
[----:B------:R-:W-:-:S03]  /*43d0*/  @P2 FSEL R27, R27, R29, P0 ;  /* 0x0000001d1b1b2208 */ /* 0x000fc60000000000 */
[----:B------:R-:W-:Y:S02]  /*43e0*/  @P2 IMAD.MOV.U32 R28, RZ, RZ, R0 ;  /* 0x000000ffff1c2224 */ /* 0x000fe400078e0000 */
[----:B------:R-:W-:Y:S02]  /*43f0*/  @P2 IMAD.MOV.U32 R29, RZ, RZ, R27 ;  /* 0x000000ffff1d2224 */ /* 0x000fe400078e001b */
[----:B------:R-:W2:Y:S04]  /*4400*/  LDG.E.64.CONSTANT R26, desc[UR10][R4.64+-0x1000] ;  /* 0xfff0000a041a7981 */ /* 0x000ea8000c1e9b00 */
[----:B----4-:R-:W-:Y:S01]  /*4410*/  DSETP.GEU.AND P1, PT, R28, R12, PT ;  /* 0x0000000c1c00722a */ /* 0x010fe20003f2e000 */
[----:B------:R-:W-:Y:S02]  /*4420*/  @P2 SEL R10, R6, R10, P0 ;  /* 0x0000000a060a2207 */ /* 0x000fe40000000000 */
[----:B------:R-:W-:-:S11]  /*4430*/  @P2 SEL R11, R7, R11, P0 ;  /* 0x0000000b070b2207 */ /* 0x000fd60000000000 */
[----:B------:R-:W-:-:S04]  /*4440*/  @P1 ISETP.GE.U32.AND P0, PT, R10, R14, PT ;  /* 0x0000000e0a00120c */ /* 0x000fc80003f06070 */
[----:B------:R-:W-:-:S13]  /*4450*/  @P1 ISETP.GE.AND.EX P0, PT, R11, R15, PT, P0 ;  /* 0x0000000f0b00120c */ /* 0x000fda0003f06300 */
[----:B------:R-:W-:-:S06]  /*4460*/  @P1 DSETP.GT.OR P0, PT, R28, R12, !P0 ;  /* 0x0000000c1c00122a */ /* 0x000fcc0004704400 */
[----:B------:R-:W-:Y:S02]  /*4470*/  @P1 FSEL R0, R28, R12, P0 ;  /* 0x0000000c1c001208 */ /* 0x000fe40000000000 */
[----:B------:R-:W-:Y:S02]  /*4480*/  @P1 FSEL R7, R29, R13, P0 ;  /* 0x0000000d1d071208 */ /* 0x000fe40000000000 */
[----:B------:R-:W3:Y:S01]  /*4490*/  LDG.E.64.CONSTANT R28, desc[UR10][R4.64+-0x8] ;  /* 0xfffff80a041c7981 */ /* 0x000ee2000c1e9b00 */
[----:B------:R-:W-:Y:S02]  /*44a0*/  @P1 IMAD.MOV.U32 R12, RZ, RZ, R0 ;  /* 0x000000ffff0c1224 */ /* 0x000fe400078e0000 */
[----:B------:R-:W-:-:S06]  /*44b0*/  @P1 IMAD.MOV.U32 R13, RZ, RZ, R7 ;  /* 0x000000ffff0d1224 */ /* 0x000fcc00078e0007 */
[----:B-----5:R-:W-:Y:S01]  /*44c0*/  DSETP.GEU.AND P2, PT, R12, R16, PT ;  /* 0x000000100c00722a */ /* 0x020fe20003f4e000 */
[----:B------:R-:W-:Y:S02]  /*44d0*/  @P1 SEL R14, R10, R14, P0 ;  /* 0x0000000e0a0e1207 */ /* 0x000fe40000000000 */
[----:B------:R-:W-:-:S11]  /*44e0*/  @P1 SEL R15, R11, R15, P0 ;  /* 0x0000000f0b0f1207 */ /* 0x000fd60000000000 */
[----:B------:R-:W-:-:S04]  /*44f0*/  @P2 ISETP.GE.U32.AND P0, PT, R14, R18, PT ;  /* 0x000000120e00220c */ /* 0x000fc80003f06070 */
[----:B------:R-:W-:-:S13]  /*4500*/  @P2 ISETP.GE.AND.EX P0, PT, R15, R19, PT, P0 ;  /* 0x000000130f00220c */ /* 0x000fda0003f06300 */
[----:B------:R-:W-:-:S06]  /*4510*/  @P2 DSETP.GT.OR P0, PT, R12, R16, !P0 ;  /* 0x000000100c00222a */ /* 0x000fcc0004704400 */
[----:B------:R-:W-:Y:S02]  /*4520*/  @P2 FSEL R0, R12, R16, P0 ;  /* 0x000000100c002208 */ /* 0x000fe40000000000 */
[----:B------:R-:W-:-:S03]  /*4530*/  @P2 FSEL R13, R13, R17, P0 ;  /* 0x000000110d0d2208 */ /* 0x000fc60000000000 */
[----:B------:R-:W-:Y:S02]  /*4540*/  @P2 IMAD.MOV.U32 R16, RZ, RZ, R0 ;  /* 0x000000ffff102224 */ /* 0x000fe400078e0000 */
[----:B------:R-:W-:-:S06]  /*4550*/  @P2 IMAD.MOV.U32 R17, RZ, RZ, R13 ;  /* 0x000000ffff112224 */ /* 0x000fcc00078e000d */
[----:B------:R-:W-:Y:S01]  /*4560*/  DSETP.GEU.AND P1, PT, R16, R20, PT ;  /* 0x000000141000722a */ /* 0x000fe20003f2e000 */
        /* <DEDUP_REMOVED lines=11> */
[----:B------:R-:W-:Y:S01]  /*4620*/  @P1 SEL R23, R19, R23, P0 ;  /* 0x0000001713171207 */ /* 0x000fe20000000000 */
[----:B------:R-:W-:-:S04]  /*4630*/  UIADD3 UR5, UP1, UPT, UR5, -0x2, URZ ;  /* 0xfffffffe05057890 */ /* 0x000fc8000ff3e0ff */
[----:B------:R-:W-:Y:S02]  /*4640*/  UIADD3.X UR6, UPT, UPT, UR6, -0x1, URZ, UP1, !UPT ;  /* 0xffffffff06067890 */ /* 0x000fe40008ffe4ff */
[----:B------:R-:W-:-:S04]  /*4650*/  UISETP.NE.U32.AND UP1, UPT, UR5, URZ, UPT ;  /* 0x000000ff0500728c */ /* 0x000fc8000bf25070 */
[----:B------:R-:W-:Y:S02]  /*4660*/  UISETP.NE.AND.EX UP1, UPT, UR6, URZ, UPT, UP1 ;  /* 0x000000ff0600728c */ /* 0x000fe4000bf25310 */
[----:B------:R-:W-:-:S04]  /*4670*/  UIADD3 UR9, UP2, UPT, UR9, 0xa00, URZ ;  /* 0x00000a0009097890 */ /* 0x000fc8000ff5e0ff */
[----:B------:R-:W-:Y:S01]  /*4680*/  UIADD3.X UR4, UPT, UPT, URZ, UR4, URZ, UP2, !UPT ;  /* 0x00000004ff047290 */ /* 0x000fe200097fe4ff */
[----:B--2---:R-:W-:-:S04]  /*4690*/  @P2 ISETP.GE.U32.AND P0, PT, R22, R26, PT ;  /* 0x0000001a1600220c */ /* 0x004fc80003f06070 */
[----:B------:R-:W-:-:S13]  /*46a0*/  @P2 ISETP.GE.AND.EX P0, PT, R23, R27, PT, P0 ;  /* 0x0000001b1700220c */ /* 0x000fda0003f06300 */
[----:B------:R-:W-:-:S06]  /*46b0*/  @P2 DSETP.GT.OR P0, PT, R20, R24, !P0 ;  /* 0x000000181400222a */ /* 0x000fcc0004704400 */
[----:B------:R-:W-:Y:S02]  /*46c0*/  @P2 FSEL R0, R20, R24, P0 ;  /* 0x0000001814002208 */ /* 0x000fe40000000000 */
[----:B------:R-:W-:-:S03]  /*46d0*/  @P2 FSEL R21, R21, R25, P0 ;  /* 0x0000001915152208 */ /* 0x000fc60000000000 */
[----:B------:R-:W-:Y:S02]  /*46e0*/  @P2 IMAD.MOV.U32 R24, RZ, RZ, R0 ;  /* 0x000000ffff182224 */ /* 0x000fe400078e0000 */
[----:B------:R-:W-:Y:S01]  /*46f0*/  @P2 IMAD.MOV.U32 R25, RZ, RZ, R21 ;  /* 0x000000ffff192224 */ /* 0x000fe200078e0015 */
[----:B------:R-:W-:-:S05]  /*4700*/  @P2 SEL R26, R22, R26, P0 ;  /* 0x0000001a161a2207 */ /* 0x000fca0000000000 */
[----:B---3--:R-:W-:Y:S01]  /*4710*/  DSETP.GEU.AND P1, PT, R24, R28, PT ;  /* 0x0000001c1800722a */ /* 0x008fe20003f2e000 */
[----:B------:R-:W-:-:S13]  /*4720*/  @P2 SEL R27, R23, R27, P0 ;  /* 0x0000001b171b2207 */ /* 0x000fda0000000000 */
[----:B------:R-:W-:-:S04]  /*4730*/  @P1 ISETP.GE.U32.AND P0, PT, R26, R8, PT ;  /* 0x000000081a00120c */ /* 0x000fc80003f06070 */
[----:B------:R-:W-:Y:S02]  /*4740*/  @P1 ISETP.GE.AND.EX P0, PT, R27, R9, PT, P0 ;  /* 0x000000091b00120c */ /* 0x000fe40003f06300 */
[----:B------:R-:W-:-:S11]  /*4750*/  IADD3 R4, P2, PT, R4, 0xa000, RZ ;  /* 0x0000a00004047810 */ /* 0x000fd60007f5e0ff */
[----:B------:R-:W-:Y:S01]  /*4760*/  @P1 DSETP.GT.OR P0, PT, R24, R28, !P0 ;  /* 0x0000001c1800122a */ /* 0x000fe20004704400 */
[----:B------:R-:W-:-:S05]  /*4770*/  IMAD.X R5, RZ, RZ, R5, P2 ;  /* 0x000000ffff057224 */ /* 0x000fca00010e0605 */
[----:B------:R-:W-:Y:S02]  /*4780*/  @P1 FSEL R0, R24, R28, P0 ;  /* 0x0000001c18001208 */ /* 0x000fe40000000000 */
[----:B------:R-:W-:Y:S02]  /*4790*/  @P1 FSEL R25, R25, R29, P0 ;  /* 0x0000001d19191208 */ /* 0x000fe40000000000 */
[----:B------:R-:W-:Y:S01]  /*47a0*/  @P1 SEL R8, R26, R8, P0 ;  /* 0x000000081a081207 */ /* 0x000fe20000000000 */
[----:B------:R-:W-:Y:S01]  /*47b0*/  @P1 IMAD.MOV.U32 R28, RZ, RZ, R0 ;  /* 0x000000ffff1c1224 */ /* 0x000fe200078e0000 */
[----:B------:R-:W-:Y:S01]  /*47c0*/  @P1 SEL R9, R27, R9, P0 ;  /* 0x000000091b091207 */ /* 0x000fe20000000000 */
[----:B------:R-:W-:Y:S01]  /*47d0*/  @P1 IMAD.MOV.U32 R29, RZ, RZ, R25 ;  /* 0x000000ffff1d1224 */ /* 0x000fe200078e0019 */
[----:B------:R-:W-:Y:S06]  /*47e0*/  BRA.U UP1, `(.L_x_77) ;  /* 0xfffffff501fc7547 */ /* 0x000fec000b83ffff */
.L_x_76:
[----:B------:R-:W-:Y:S05]  /*47f0*/  BRA.U !UP0, `(.L_x_75) ;  /* 0x00000005081c7547 */ /* 0x000fea000b800000 */
[----:B------:R-:W-:Y:S02]  /*4800*/  IMAD.U32 R25, RZ, RZ, UR9 ;  /* 0x00000009ff197e24 */ /* 0x000fe4000f8e00ff */
[----:B------:R-:W-:Y:S02]  /*4810*/  IMAD.U32 R5, RZ, RZ, UR9 ;  /* 0x00000009ff057e24 */ /* 0x000fe4000f8e00ff */
[----:B------:R-:W-:Y:S01]  /*4820*/  IMAD.U32 R0, RZ, RZ, UR4 ;  /* 0x00000004ff007e24 */ /* 0x000fe2000f8e00ff */
[----:B------:R-:W-:-:S04]  /*4830*/  LEA R24, P0, R25, R2, 0x4 ;  /* 0x0000000219187211 */ /* 0x000fc800078020ff */
[----:B------:R-:W-:-:S05]  /*4840*/  LEA.HI.X R25, R5, R3, R0, 0x4, P0 ;  /* 0x0000000305197211 */ /* 0x000fca00000f2400 */
        /* <DEDUP_REMOVED lines=8> */
[----:B------:R-:W5:Y:S04]  /*48d0*/  LDG.E.64.CONSTANT R2, desc[UR10][R24.64+0x4000] ;  /* 0x0040000a18027981 */ /* 0x000f68000c1e9b00 */
[----:B------:R-:W5:Y:S01]  /*48e0*/  LDG.E.64.CONSTANT R6, desc[UR10][R24.64+0x4008] ;  /* 0x0040080a18067981 */ /* 0x000f62000c1e9b00 */
[----:B------:R-:W-:-:S04]  /*48f0*/  UIADD3 UR9, UP0, UPT, UR9, 0x500, URZ ;  /* 0x0000050009097890 */ /* 0x000fc8000ff1e0ff */
[----:B------:R-:W-:Y:S01]  /*4900*/  UIADD3.X UR4, UPT, UPT, URZ, UR4, URZ, UP0, !UPT ;  /* 0x00000004ff047290 */ /* 0x000fe200087fe4ff */
[----:B--2---:R-:W-:-:S14]  /*4910*/  DSETP.GEU.AND P2, PT, R28, R22, PT ;  /* 0x000000161c00722a */ /* 0x004fdc0003f4e000 */
[----:B---3--:R-:W-:-:S04]  /*4920*/  @P2 ISETP.GE.U32.AND P0, PT, R8, R20, PT ;  /* 0x000000140800220c */ /* 0x008fc80003f06070 */
        /* <DEDUP_REMOVED lines=47> */
[----:B------:R-:W-:Y:S02]  /*4c20*/  @P2 IMAD.MOV.U32 R3, RZ, RZ, R11 ;  /* 0x000000ffff032224 */ /* 0x000fe400078e000b */
[----:B------:R-:W-:Y:S02]  /*4c30*/  IMAD.MOV.U32 R8, RZ, RZ, R6 ;  /* 0x000000ffff087224 */ /* 0x000fe400078e0006 */
[----:B------:R-:W-:-:S02]  /*4c40*/  IMAD.MOV.U32 R9, RZ, RZ, R7 ;  /* 0x000000ffff097224 */ /* 0x000fc400078e0007 */
[----:B------:R-:W-:Y:S02]  /*4c50*/  IMAD.MOV.U32 R28, RZ, RZ, R2 ;  /* 0x000000ffff1c7224 */ /* 0x000fe400078e0002 */
[----:B------:R-:W-:-:S07]  /*4c60*/  IMAD.MOV.U32 R29, RZ, RZ, R3 ;  /* 0x000000ffff1d7224 */ /* 0x000fce00078e0003 */
.L_x_75:
[----:B------:R-:W0:Y:S01]  /*4c70*/  LDCU UR6, c[0x0][0x390] ;  /* 0x00007200ff0677ac */ /* 0x000e220008000800 */
[----:B------:R-:W1:Y:S01]  /*4c80*/  S2R R0, SR_TID.X ;  /* 0x0000000000007919 */ /* 0x000e620000002100 */
[----:B0-----:R-:W-:Y:S02]  /*4c90*/  USHF.R.S32.HI UR5, URZ, 0x1f, UR6 ;  /* 0x0000001fff057899 */ /* 0x001fe40008011406 */
[----:B------:R-:W-:-:S04]  /*4ca0*/  UISETP.GE.U32.AND UP0, UPT, UR9, UR6, UPT ;  /* 0x000000060900728c */ /* 0x000fc8000bf06070 */
[----:B------:R-:W-:-:S09]  /*4cb0*/  UISETP.GE.AND.EX UP0, UPT, UR4, UR5, UPT, UP0 ;  /* 0x000000050400728c */ /* 0x000fd2000bf06300 */
[----:B-1----:R-:W-:Y:S05]  /*4cc0*/  BRA.U UP0, `(.L_x_78) ;  /* 0x0000000900a07547 */ /* 0x002fea000b800000 */
[----:B------:R-:W-:Y:S01]  /*4cd0*/  UIADD3 UR5, UPT, UPT, -UR9, UR6, URZ ;  /* 0x0000000609057290 */ /* 0x000fe2000fffe1ff */
[----:B------:R-:W-:Y:S05]  /*4ce0*/  BSSY.RECONVERGENT B1, `(.L_x_78) ;  /* 0x00000a6000017945 */ /* 0x000fea0003800200 */
[----:B------:R-:W-:-:S13]  /*4cf0*/  ISETP.GE.AND P0, PT, R0, UR5, PT ;  /* 0x0000000500007c0c */ /* 0x000fda000bf06270 */
[----:B------:R-:W-:Y:S05]  /*4d00*/  @P0 BRA `(.L_x_79) ;  /* 0x00000008008c0947 */ /* 0x000fea0003800000 */
[----:B------:R-:W-:Y:S01]  /*4d10*/  IMAD.U32 R3, RZ, RZ, UR6 ;  /* 0x00000006ff037e24 */ /* 0x000fe2000f8e00ff */
[----:B------:R-:W-:Y:S01]  /*4d20*/  LOP3.LUT R2, RZ, R0, RZ, 0x33, !PT ;  /* 0x00000000ff027212 */ /* 0x000fe200078e33ff */
[----:B------:R-:W-:Y:S01]  /*4d30*/  BSSY.RECONVERGENT B2, `(.L_x_80) ;  /* 0x0000032000027945 */ /* 0x000fe20003800200 */
[----:B------:R-:W-:Y:S02]  /*4d40*/  IMAD.MOV.U32 R16, RZ, RZ, R0 ;  /* 0x000000ffff107224 */ /* 0x000fe400078e0000 */
[----:B------:R-:W-:-:S04]  /*4d50*/  IADD3 R14, PT, PT, R3, -UR9, R2 ;  /* 0x80000009030e7c10 */ /* 0x000fc8000fffe002 */
[----:B------:R-:W-:-:S04]  /*4d60*/  LOP3.LUT R2, R14, 0x300, RZ, 0xc0, !PT ;  /* 0x000003000e027812 */ /* 0x000fc800078ec0ff */
[----:B------:R-:W-:-:S13]  /*4d70*/  ISETP.NE.AND P0, PT, R2, 0x300, PT ;  /* 0x000003000200780c */ /* 0x000fda0003f05270 */
[----:B------:R-:W-:Y:S05]  /*4d80*/  @!P0 BRA `(.L_x_81) ;  /* 0x0000000000b08947 */ /* 0x000fea0003800000 */
[----:B------:R-:W0:Y:S01]  /*4d90*/  LDCU.64 UR12, c[0x0][0x380] ;  /* 0x00007000ff0c77ac */ /* 0x000e220008000a00 */
[----:B------:R-:W-:Y:S01]  /*4da0*/  IADD3 R5, P0, PT, R0, UR9, RZ ;  /* 0x0000000900057c10 */ /* 0x000fe2000ff1e0ff */
[----:B------:R-:W-:Y:S01]  /*4db0*/  IMAD.MOV.U32 R16, RZ, RZ, R0 ;  /* 0x000000ffff107224 */ /* 0x000fe200078e0000 */
[----:B------:R-:W-:-:S03]  /*4dc0*/  LEA.HI R2, R14, 0x1, RZ, 0x18 ;  /* 0x000000010e027811 */ /* 0x000fc600078fc0ff */
[----:B------:R-:W-:Y:S01]  /*4dd0*/  IMAD.X R4, RZ, RZ, UR4, P0 ;  /* 0x00000004ff047e24 */ /* 0x000fe200080e06ff */
[----:B------:R-:W-:-:S05]  /*4de0*/  LOP3.LUT R2, R2, 0x3, RZ, 0xc0, !PT ;  /* 0x0000000302027812 */ /* 0x000fca00078ec0ff */
[----:B------:R-:W-:Y:S01]  /*4df0*/  IMAD.MOV R12, RZ, RZ, -R2 ;  /* 0x000000ffff0c7224 */ /* 0x000fe200078e0a02 */
[----:B0-----:R-:W-:-:S04]  /*4e00*/  LEA R13, P1, R5, UR12, 0x4 ;  /* 0x0000000c050d7c11 */ /* 0x001fc8000f8220ff */
[----:B------:R-:W-:-:S09]  /*4e10*/  LEA.HI.X R5, R5, UR13, R4, 0x4, P1 ;  /* 0x0000000d05057c11 */ /* 0x000fd200088f2404 */
.L_x_84:
[----:B------:R-:W-:-:S05]  /*4e20*/  IMAD.MOV.U32 R4, RZ, RZ, R13 ;  /* 0x000000ffff047224 */ /* 0x000fca00078e000d */
[----:B------:R-:W2:Y:S04]  /*4e30*/  LDG.E.64.CONSTANT R6, desc[UR10][R4.64] ;  /* 0x0000000a04067981 */ /* 0x000ea8000c1e9b00 */
[----:B------:R-:W3:Y:S01]  /*4e40*/  LDG.E.64.CONSTANT R2, desc[UR10][R4.64+0x8] ;  /* 0x0000080a04027981 */ /* 0x000ee2000c1e9b00 */
[----:B------:R-:W-:Y:S01]  /*4e50*/  VIADD R12, R12, 0x1 ;  /* 0x000000010c0c7836 */ /* 0x000fe20000000000 */
[----:B------:R-:W-:Y:S01]  /*4e60*/  BSSY.RECONVERGENT B3, `(.L_x_82) ;  /* 0x000001b000037945 */ /* 0x000fe20003800200 */
[----:B------:R-:W-:Y:S01]  /*4e70*/  IMAD.MOV.U32 R15, RZ, RZ, R8 ;  /* 0x000000ffff0f7224 */ /* 0x000fe200078e0008 */
        /* <DEDUP_REMOVED lines=25> */
.L_x_83:
[----:B------:R-:W-:Y:S05]  /*5010*/  BSYNC.RECONVERGENT B3 ;  /* 0x0000000000037941 */ /* 0x000fea0003800200 */
.L_x_82:
[----:B------:R-:W-:Y:S02]  /*5020*/  IMAD.X R5, RZ, RZ, R5, P3 ;  /* 0x000000ffff057224 */ /* 0x000fe400018e0605 */
[----:B------:R-:W-:Y:S01]  /*5030*/  VIADD R16, R16, 0x100 ;  /* 0x0000010010107836 */ /* 0x000fe20000000000 */
[----:B------:R-:W-:Y:S06]  /*5040*/  @P2 BRA `(.L_x_84) ;  /* 0xfffffffc00742947 */ /* 0x000fec000383ffff */
.L_x_81:
[----:B------:R-:W-:Y:S05]  /*5050*/  BSYNC.RECONVERGENT B2 ;  /* 0x0000000000027941 */ /* 0x000fea0003800200 */
.L_x_80:
[----:B------:R-:W-:-:S13]  /*5060*/  ISETP.GE.U32.AND P0, PT, R14, 0x300, PT ;  /* 0x000003000e00780c */ /* 0x000fda0003f06070 */
[----:B------:R-:W-:Y:S05]  /*5070*/  @!P0 BRA `(.L_x_79) ;  /* 0x0000000400b08947 */ /* 0x000fea0003800000 */
[----:B------:R-:W0:Y:S01]  /*5080*/  LDCU.64 UR12, c[0x0][0x380] ;  /* 0x00007000ff0c77ac */ /* 0x000e220008000a00 */
[----:B------:R-:W-:-:S05]  /*5090*/  IADD3 R11, P0, PT, R16, UR9, RZ ;  /* 0x00000009100b7c10 */ /* 0x000fca000ff1e0ff */
[----:B------:R-:W-:Y:S01]  /*50a0*/  IMAD.X R2, RZ, RZ, UR4, P0 ;  /* 0x00000004ff027e24 */ /* 0x000fe200080e06ff */
[----:B0-----:R-:W-:-:S04]  /*50b0*/  LEA R10, P1, R11, UR12, 0x4 ;  /* 0x0000000c0b0a7c11 */ /* 0x001fc8000f8220ff */
[----:B------:R-:W-:Y:S02]  /*50c0*/  IADD3 R10, P0, PT, R10, 0x3008, RZ ;  /* 0x000030080a0a7810 */ /* 0x000fe40007f1e0ff */
[----:B------:R-:W-:-:S05]  /*50d0*/  LEA.HI.X R11, R11, UR13, R2, 0x4, P1 ;  /* 0x0000000d0b0b7c11 */ /* 0x000fca00088f2402 */
[----:B------:R-:W-:-:S07]  /*50e0*/  IMAD.X R11, RZ, RZ, R11, P0 ;  /* 0x000000ffff0b7224 */ /* 0x000fce00000e060b */
.L_x_93:
[----:B------:R-:W2:Y:S04]  /*50f0*/  LDG.E.64.CONSTANT R12, desc[UR10][R10.64+-0x3008] ;  /* 0xffcff80a0a0c7981 */ /* 0x000ea8000c1e9b00 */
[----:B------:R-:W3:Y:S04]  /*5100*/  LDG.E.64.CONSTANT R14, desc[UR10][R10.64+-0x3000] ;  /* 0xffd0000a0a0e7981 */ /* 0x000ee8000c1e9b00 */
[----:B------:R0:W5:Y:S04]  /*5110*/  LDG.E.64.CONSTANT R6, desc[UR10][R10.64+-0x2008] ;  /* 0xffdff80a0a067981 */ /* 0x000168000c1e9b00 */
        /* <DEDUP_REMOVED lines=22> */
.L_x_86:
[----:B------:R-:W-:Y:S05]  /*5280*/  BSYNC.RECONVERGENT B2 ;  /* 0x0000000000027941 */ /* 0x000fea0003800200 */
.L_x_85:
        /* <DEDUP_REMOVED lines=25> */
.L_x_88:
[----:B------:R-:W-:Y:S05]  /*5420*/  BSYNC.RECONVERGENT B2 ;  /* 0x0000000000027941 */ /* 0x000fea0003800200 */
.L_x_87:
        /* <DEDUP_REMOVED lines=21> */
.L_x_90:
[----:B------:R-:W-:Y:S05]  /*5580*/  BSYNC.RECONVERGENT B2 ;  /* 0x0000000000027941 */ /* 0x000fea0003800200 */
.L_x_89:
        /* <DEDUP_REMOVED lines=21> */
.L_x_92:
[----:B------:R-:W-:Y:S05]  /*56e0*/  BSYNC.RECONVERGENT B2 ;  /* 0x0000000000027941 */ /* 0x000fea0003800200 */
.L_x_91:
[----:B------:R-:W-:Y:S01]  /*56f0*/  VIADD R16, R16, 0x400 ;  /* 0x0000040010107836 */ /* 0x000fe20000000000 */
[----:B------:R-:W-:-:S04]  /*5700*/  IADD3 R10, P1, PT, R10, 0x4000, RZ ;  /* 0x000040000a0a7810 */ /* 0x000fc80007f3e0ff */
[----:B------:R-:W-:Y:S01]  /*5710*/  ISETP.GE.AND P0, PT, R16, UR5, PT ;  /* 0x0000000510007c0c */ /* 0x000fe2000bf06270 */
[----:B------:R-:W-:-:S12]  /*5720*/  IMAD.X R11, RZ, RZ, R11, P1 ;  /* 0x000000ffff0b7224 */ /* 0x000fd800008e060b */
[----:B------:R-:W-:Y:S05]  /*5730*/  @!P0 BRA `(.L_x_93) ;  /* 0xfffffff8006c8947 */ /* 0x000fea000383ffff */
.L_x_79:
[----:B------:R-:W-:Y:S05]  /*5740*/  BSYNC.RECONVERGENT B1 ;  /* 0x0000000000017941 */ /* 0x000fea0003800200 */
.L_x_78:
[----:B------:R-:W0:Y:S01]  /*5750*/  S2R R10, SR_LANEID ;  /* 0x00000000000a7919 */ /* 0x000e220000000000 */
[----:B------:R-:W-:Y:S01]  /*5760*/  BSSY.RECONVERGENT B1, `(.L_x_94) ;  /* 0x000001f000017945 */ /* 0x000fe20003800200 */
[----:B------:R-:W-:Y:S01]  /*5770*/  IMAD.MOV.U32 R11, RZ, RZ, R8 ;  /* 0x000000ffff0b7224 */ /* 0x000fe200078e0008 */
[----:B------:R1:W2:Y:S01]  /*5780*/  SHFL.DOWN PT, R4, R28, 0x1, 0x1f ;  /* 0x08201f001c047f89 */ /* 0x0002a200000e0000 */
[----:B------:R-:W-:Y:S02]  /*5790*/  IMAD.MOV.U32 R12, RZ, RZ, R9 ;  /* 0x000000ffff0c7224 */ /* 0x000fe400078e0009 */
[----:B------:R-:W-:Y:S01]  /*57a0*/  IMAD.MOV.U32 R2, RZ, RZ, R28 ;  /* 0x000000ffff027224 */ /* 0x000fe200078e001c */
[----:B------:R1:W3:Y:S01]  /*57b0*/  SHFL.DOWN PT, R5, R29, 0x1, 0x1f ;  /* 0x08201f001d057f89 */ /* 0x0002e200000e0000 */
        /* <DEDUP_REMOVED lines=25> */
.L_x_95:
[----:B------:R-:W-:Y:S05]  /*5950*/  BSYNC.RECONVERGENT B1 ;  /* 0x0000000000017941 */ /* 0x000fea0003800200 */
.L_x_94:
        /* <DEDUP_REMOVED lines=31> */
.L_x_97:
[----:B------:R-:W-:Y:S05]  /*5b50*/  BSYNC.RECONVERGENT B1 ;  /* 0x0000000000017941 */ /* 0x000fea0003800200 */
.L_x_96:
[----:B------:R-:W-:Y:S01]  /*5b60*/  ISETP.GT.AND P0, PT, R10, 0x1b, PT ;  /* 0x0000001b0a00780c */ /* 0x000fe20003f04270 */
[----:B-1----:R1:W1:Y:S01]  /*5b70*/  SHFL.DOWN PT, R6, R4, 0x4, 0x1f ;  /* 0x08801f0004067f89 */ /* 0x00226200000e0000 */
[----:B------:R-:W-:Y:S01]  /*5b80*/  BSSY.RECONVERGENT B1, `(.L_x_98) ;  /* 0x000001d000017945 */ /* 0x000fe20003800200 */
[----:B0-----:R-:W-:Y:S02]  /*5b90*/  IMAD.MOV.U32 R11, RZ, RZ, R8 ;  /* 0x000000ffff0b7224 */ /* 0x001fe400078e0008 */
[----:B--2---:R0:W2:Y:S01]  /*5ba0*/  SHFL.DOWN PT, R7, R5, 0x4, 0x1f ;  /* 0x08801f0005077f89 */ /* 0x0040a200000e0000 */
[----:B------:R-:W-:Y:S02]  /*5bb0*/  IMAD.MOV.U32 R12, RZ, RZ, R9 ;  /* 0x000000ffff0c7224 */ /* 0x000fe400078e0009 */
[----:B------:R-:W-:Y:S01]  /*5bc0*/  IMAD.MOV.U32 R2, RZ, RZ, R4 ;  /* 0x000000ffff027224 */ /* 0x000fe200078e0004 */
[----:B----4-:R0:W4:Y:S01]  /*5bd0*/  SHFL.DOWN PT, R13, R8, 0x4, 0x1f ;  /* 0x08801f00080d7f89 */ /* 0x01012200000e0000 */
[----:B------:R-:W-:-:S03]  /*5be0*/  IMAD.MOV.U32 R3, RZ, RZ, R5 ;  /* 0x000000ffff037224 */ /* 0x000fc600078e0005 */
[----:B---3--:R0:W3:Y:S01]  /*5bf0*/  SHFL.DOWN PT, R14, R9, 0x4, 0x1f ;  /* 0x08801f00090e7f89 */ /* 0x0080e200000e0000 */
[----:B------:R-:W-:Y:S05]  /*5c00*/  @P0 BRA `(.L_x_99) ;  /* 0x0000000000500947 */ /* 0x000fea0003800000 */
[----:B-12---:R-:W-:Y:S01]  /*5c10*/  DSETP.GEU.AND P0, PT, R4, R6, PT ;  /* 0x000000060400722a */ /* 0x006fe20003f0e000 */
[----:B----4-:R-:W-:Y:S02]  /*5c20*/  IMAD.MOV.U32 R11, RZ, RZ, R13 ;  /* 0x000000ffff0b7224 */ /* 0x010fe400078e000d */
        /* <DEDUP_REMOVED lines=18> */
.L_x_99:
[----:B------:R-:W-:Y:S05]  /*5d50*/  BSYNC.RECONVERGENT B1 ;  /* 0x0000000000017941 */ /* 0x000fea0003800200 */
.L_x_98:
[----:B------:R-:W-:Y:S01]  /*5d60*/  ISETP.GT.AND P0, PT, R10, 0x17, PT ;  /* 0x000000170a00780c */ /* 0x000fe20003f04270 */
[----:B-1----:R1:W1:Y:S01]  /*5d70*/  SHFL.DOWN PT, R6, R2, 0x8, 0x1f ;  /* 0x09001f0002067f89 */ /* 0x00226200000e0000 */
[----:B------:R-:W-:Y:S01]  /*5d80*/  BSSY.RECONVERGENT B1, `(.L_x_100) ;  /* 0x000001d000017945 */ /* 0x000fe20003800200 */
[----:B0-----:R-:W-:Y:S02]  /*5d90*/  IMAD.MOV.U32 R8, RZ, RZ, R11 ;  /* 0x000000ffff087224 */ /* 0x001fe400078e000b */
[----:B--2---:R0:W2:Y:S01]  /*5da0*/  SHFL.DOWN PT, R7, R3, 0x8, 0x1f ;  /* 0x09001f0003077f89 */ /* 0x0040a200000e0000 */
[----:B------:R-:W-:Y:S02]  /*5db0*/  IMAD.MOV.U32 R9, RZ, RZ, R12 ;  /* 0x000000ffff097224 */ /* 0x000fe400078e000c */
[----:B------:R-:W-:Y:S01]  /*5dc0*/  IMAD.MOV.U32 R4, RZ, RZ, R2 ;  /* 0x000000ffff047224 */ /* 0x000fe200078e0002 */
[----:B---3--:R0:W3:Y:S01]  /*5dd0*/  SHFL.DOWN PT, R14, R11, 0x8, 0x1f ;  /* 0x09001f000b0e7f89 */ /* 0x0080e200000e0000 */
[----:B------:R-:W-:-:S03]  /*5de0*/  IMAD.MOV.U32 R5, RZ, RZ, R3 ;  /* 0x000000ffff057224 */ /* 0x000fc600078e0003 */
[----:B----4-:R0:W4:Y:S01]  /*5df0*/  SHFL.DOWN PT, R13, R12, 0x8, 0x1f ;  /* 0x09001f000c0d7f89 */ /* 0x01012200000e0000 */
        /* <DEDUP_REMOVED lines=21> */
.L_x_101:
[----:B------:R-:W-:Y:S05]  /*5f50*/  BSYNC.RECONVERGENT B1 ;  /* 0x0000000000017941 */ /* 0x000fea0003800200 */
.L_x_100:
[----:B------:R-:W-:Y:S01]  /*5f60*/  ISETP.GT.AND P0, PT, R10, 0xf, PT ;  /* 0x0000000f0a00780c */ /* 0x000fe20003f04270 */
[----:B-1----:R1:W1:Y:S01]  /*5f70*/  SHFL.DOWN PT, R2, R4, 0x10, 0x1f ;  /* 0x0a001f0004027f89 */ /* 0x00226200000e0000 */
[----:B------:R-:W-:Y:S01]  /*5f80*/  BSSY.RECONVERGENT B1, `(.L_x_102) ;  /* 0x000001d000017945 */ /* 0x000fe20003800200 */
[----:B---3--:R-:W-:Y:S02]  /*5f90*/  IMAD.MOV.U32 R14, RZ, RZ, R8 ;  /* 0x000000ffff0e7224 */ /* 0x008fe400078e0008 */
[----:B0-----:R0:W3:Y:S01]  /*5fa0*/  SHFL.DOWN PT, R3, R5, 0x10, 0x1f ;  /* 0x0a001f0005037f89 */ /* 0x0010e200000e0000 */
[----:B------:R-:W-:Y:S02]  /*5fb0*/  IMAD.MOV.U32 R15, RZ, RZ, R9 ;  /* 0x000000ffff0f7224 */ /* 0x000fe400078e0009 */
[----:B------:R-:W-:Y:S01]  /*5fc0*/  IMAD.MOV.U32 R12, RZ, RZ, R4 ;  /* 0x000000ffff0c7224 */ /* 0x000fe200078e0004 */
[----:B--2---:R0:W2:Y:S01]  /*5fd0*/  SHFL.DOWN PT, R7, R8, 0x10, 0x1f ;  /* 0x0a001f0008077f89 */ /* 0x0040a200000e0000 */
[----:B----4-:R-:W-:-:S03]  /*5fe0*/  IMAD.MOV.U32 R13, RZ, RZ, R5 ;  /* 0x000000ffff0d7224 */ /* 0x010fc600078e0005 */
[----:B------:R0:W4:Y:S01]  /*5ff0*/  SHFL.DOWN PT, R6, R9, 0x10, 0x1f ;  /* 0x0a001f0009067f89 */ /* 0x00012200000e0000 */
[----:B------:R-:W-:Y:S05]  /*6000*/  @P0 BRA `(.L_x_103) ;  /* 0x0000000000500947 */ /* 0x000fea0003800000 */
[----:B-1-3--:R-:W-:Y:S01]  /*6010*/  DSETP.GEU.AND P0, PT, R4, R2, PT ;  /* 0x000000020400722a */ /* 0x00afe20003f0e000 */
[----:B--2---:R-:W-:Y:S02]  /*6020*/  IMAD.MOV.U32 R14, RZ, RZ, R7 ;  /* 0x000000ffff0e7224 */ /* 0x004fe400078e0007 */
        /* <DEDUP_REMOVED lines=18> */
.L_x_103:
[----:B------:R-:W-:Y:S05]  /*6150*/  BSYNC.RECONVERGENT B1 ;  /* 0x0000000000017941 */ /* 0x000fea0003800200 */
.L_x_102:
[----:B------:R-:W-:Y:S01]  /*6160*/  ISETP.NE.AND P0, PT, R10, RZ, PT ;  /* 0x000000ff0a00720c */ /* 0x000fe20003f05270 */
[----:B------:R-:W-:-:S12]  /*6170*/  BSSY.RECONVERGENT B1, `(.L_x_104) ;  /* 0x000000a000017945 */ /* 0x000fd80003800200 */
[----:B------:R-:W-:Y:S05]  /*6180*/  @P0 BRA `(.L_x_105) ;  /* 0x0000000000200947 */ /* 0x000fea0003800000 */
[----:B-1----:R-:W1:Y:S01]  /*6190*/  S2R R4, SR_CgaCtaId ;  /* 0x0000000000047919 */ /* 0x002e620000008800 */
[----:B---3--:R-:W-:Y:S02]  /*61a0*/  MOV R3, 0x400 ;  /* 0x0000040000037802 */ /* 0x008fe40000000f00 */
[----:B------:R-:W-:-:S04]  /*61b0*/  SHF.R.U32.HI R2, RZ, 0x1, R0 ;  /* 0x00000001ff027819 */ /* 0x000fc80000011600 */
[----:B------:R-:W-:Y:S02]  /*61c0*/  LOP3.LUT R2, R2, 0x1f0, RZ, 0xc0, !PT ;  /* 0x000001f002027812 */ /* 0x000fe400078ec0ff */
[----:B-1----:R-:W-:-:S05]  /*61d0*/  LEA R3, R4, R3, 0x18 ;  /* 0x0000000304037211 */ /* 0x002fca00078ec0ff */
[----:B------:R-:W-:-:S05]  /*61e0*/  IMAD.IADD R3, R2, 0x1, R3 ;  /* 0x0000000102037824 */ /* 0x000fca00078e0203 */
[----:B------:R1:W-:Y:S04]  /*61f0*/  STS.64 [R3+0x10], R14 ;  /* 0x0000100e03007388 */ /* 0x0003e80000000a00 */
[----:B------:R1:W-:Y:S02]  /*6200*/  STS.64 [R3+0x8], R12 ;  /* 0x0000080c03007388 */ /* 0x0003e40000000a00 */
.L_x_105:
[----:B------:R-:W-:Y:S05]  /*6210*/  BSYNC.RECONVERGENT B1 ;  /* 0x0000000000017941 */ /* 0x000fea0003800200 */
.L_x_104:
[----:B------:R-:W-:Y:S01]  /*6220*/  BAR.SYNC.DEFER_BLOCKING 0x0 ;  /* 0x0000000000007b1d */ /* 0x000fe20000010000 */
[----:B------:R-:W-:-:S13]  /*6230*/  ISETP.NE.AND P1, PT, R0, RZ, PT ;  /* 0x000000ff0000720c */ /* 0x000fda0003f25270 */
[----:B------:R-:W-:Y:S05]  /*6240*/  @P1 BRA `(.L_x_38) ;  /* 0x00000008008c1947 */ /* 0x000fea0003800000 */
[----:B-1-3--:R-:W1:Y:S01]  /*6250*/  S2R R3, SR_CgaCtaId ;  /* 0x0000000000037919 */ /* 0x00ae620000008800 */
[----:B------:R-:W-:Y:S01]  /*6260*/  MOV R0, 0x400 ;  /* 0x0000040000007802 */ /* 0x000fe20000000f00 */
[----:B------:R-:W-:Y:S03]  /*6270*/  BSSY.RECONVERGENT B1, `(.L_x_106) ;  /* 0x000001a000017945 */ /* 0x000fe60003800200 */
[----:B-1----:R-:W-:-:S05]  /*6280*/  LEA R0, R3, R0, 0x18 ;  /* 0x0000000003007211 */ /* 0x002fca00078ec0ff */
[----:B------:R-:W1:Y:S04]  /*6290*/  LDS.64 R16, [R0+0x18] ;  /* 0x0000180000107984 */ /* 0x000e680000000a00 */
[----:B0-2-4-:R-:W0:Y:S04]  /*62a0*/  LDS.128 R4, [R0+0x20] ;  /* 0x0000200000047984 */ /* 0x015e280000000c00 */
[----:B------:R2:W3:Y:S04]  /*62b0*/  LDS.64 R2, [R0+0x80] ;  /* 0x0000800000027984 */ /* 0x0004e80000000a00 */
[----:B------:R2:W4:Y:S01]  /*62c0*/  LDS.128 R8, [R0+0x30] ;  /* 0x0000300000087984 */ /* 0x0005220000000c00 */
[----:B-1----:R-:W-:Y:S01]  /*62d0*/  DSETP.GEU.AND P0, PT, R12, R16, PT ;  /* 0x000000100c00722a */ /* 0x002fe20003f0e000 */
[----:B------:R-:W-:-:S02]  /*62e0*/  IMAD.MOV.U32 R20, RZ, RZ, R16 ;  /* 0x000000ffff147224 */ /* 0x000fc400078e0010 */
[----:B------:R-:W-:Y:S02]  /*62f0*/  IMAD.MOV.U32 R21, RZ, RZ, R17 ;  /* 0x000000ffff157224 */ /* 0x000fe400078e0011 */
[----:B0-----:R-:W-:Y:S02]  /*6300*/  IMAD.MOV.U32 R23, RZ, RZ, R4 ;  /* 0x000000ffff177224 */ /* 0x001fe400078e0004 */
        /* <DEDUP_REMOVED lines=16> */
.L_x_107:
[----:B------:R-:W-:Y:S05]  /*6410*/  BSYNC.RECONVERGENT B1 ;  /* 0x0000000000017941 */ /* 0x000fea0003800200 */
.L_x_106:
        /* <DEDUP_REMOVED lines=23> */
.L_x_109:
[----:B------:R-:W-:Y:S05]  /*6590*/  BSYNC.RECONVERGENT B1 ;  /* 0x0000000000017941 */ /* 0x000fea0003800200 */
.L_x_108:
        /* <DEDUP_REMOVED lines=21> */
.L_x_111:
[----:B------:R-:W-:Y:S05]  /*66f0*/  BSYNC.RECONVERGENT B1 ;  /* 0x0000000000017941 */ /* 0x000fea0003800200 */
.L_x_110:
        /* <DEDUP_REMOVED lines=23> */
.L_x_113:
[----:B------:R-:W-:Y:S05]  /*6870*/  BSYNC.RECONVERGENT B1 ;  /* 0x0000000000017941 */ /* 0x000fea0003800200 */
.L_x_112:
        /* <DEDUP_REMOVED lines=21> */
.L_x_115:
[----:B------:R-:W-:Y:S05]  /*69d0*/  BSYNC.RECONVERGENT B1 ;  /* 0x0000000000017941 */ /* 0x000fea0003800200 */
.L_x_114:
        /* <DEDUP_REMOVED lines=21> */
.L_x_117:
[----:B------:R-:W-:Y:S05]  /*6b30*/  BSYNC.RECONVERGENT B1 ;  /* 0x0000000000017941 */ /* 0x000fea0003800200 */
.L_x_116:
        /* <DEDUP_REMOVED lines=20> */
.L_x_38:
[----:B------:R-:W-:Y:S05]  /*6c80*/  BSYNC.RECONVERGENT B0 ;  /* 0x0000000000007941 */ /* 0x000fea0003800200 */
.L_x_5:
[----:B------:R-:W-:Y:S05]  /*6c90*/  @P1 EXIT ;  /* 0x000000000000194d */ /* 0x000fea0003800000 */
[----:B0123--:R-:W0:Y:S02]  /*6ca0*/  LDC.64 R2, c[0x0][0x388] ;  /* 0x0000e200ff027b82 */ /* 0x00fe240000000a00 */
[----:B0-----:R-:W-:Y:S04]  /*6cb0*/  STG.E.64 desc[UR10][R2.64], R12 ;  /* 0x0000000c02007986 */ /* 0x001fe8000c101b0a */
[----:B------:R-:W-:Y:S01]  /*6cc0*/  STG.E.64 desc[UR10][R2.64+0x8], R14 ;  /* 0x0000080e02007986 */ /* 0x000fe2000c101b0a */
[----:B------:R-:W-:Y:S05]  /*6cd0*/  EXIT ;  /* 0x000000000000794d */ /* 0x000fea0003800000 */
.L_x_118:
        /* <DEDUP_REMOVED lines=10> */
.L_x_713:


//--------------------- .text._ZN6thrust24THRUST_300001_SM_1000_NS8cuda_cub4core6detail13_kernel_agentINS1_8__reduce10DrainAgentIlEEJN3cub18CUB_300001_SM_10009GridQueueIyEElEEEvDpT0_ --------------------------
	.section	.text._ZN6thrust24THRUST_300001_SM_1000_NS8cuda_cub4core6detail13_kernel_agentINS1_8__reduce10DrainAgentIlEEJN3cub18CUB_300001_SM_10009GridQueueIyEElEEEvDpT0_,"ax",@progbits
	.align	128
        .global         _ZN6thrust24THRUST_300001_SM_1000_NS8cuda_cub4core6detail13_kernel_agentINS1_8__reduce10DrainAgentIlEEJN3cub18CUB_300001_SM_10009GridQueueIyEElEEEvDpT0_
        .type           _ZN6thrust24THRUST_300001_SM_1000_NS8cuda_cub4core6detail13_kernel_agentINS1_8__reduce10DrainAgentIlEEJN3cub18CUB_300001_SM_10009GridQueueIyEElEEEvDpT0_,@function
        .size           _ZN6thrust24THRUST_300001_SM_1000_NS8cuda_cub4core6detail13_kernel_agentINS1_8__reduce10DrainAgentIlEEJN3cub18CUB_300001_SM_10009GridQueueIyEElEEEvDpT0_,(.L_x_714 - _ZN6thrust24THRUST_300001_SM_1000_NS8cuda_cub4core6detail13_kernel_agentINS1_8__reduce10DrainAgentIlEEJN3cub18CUB_300001_SM_10009GridQueueIyEElEEEvDpT0_)
        .other          _ZN6thrust24THRUST_300001_SM_1000_NS8cuda_cub4core6detail13_kernel_agentINS1_8__reduce10DrainAgentIlEEJN3cub18CUB_300001_SM_10009GridQueueIyEElEEEvDpT0_,@"STO_CUDA_ENTRY STV_DEFAULT"
_ZN6thrust24THRUST_300001_SM_1000_NS8cuda_cub4core6detail13_kernel_agentINS1_8__reduce10DrainAgentIlEEJN3cub18CUB_300001_SM_10009GridQueueIyEElEEEvDpT0_:
.text._ZN6thrust24THRUST_300001_SM_1000_NS8cuda_cub4core6detail13_kernel_agentINS1_8__reduce10DrainAgentIlEEJN3cub18CUB_300001_SM_10009GridQueueIyEElEEEvDpT0_:
[----:B------:R-:W-:Y:S08]  /*0000*/  LDC R1, c[0x0][0x37c] ;  /* 0x0000df00ff017b82 */ /* 0x000ff00000000800 */
[----:B------:R-:W0:Y:S01]  /*0010*/  LDC.64 R2, c[0x0][0x380] ;  /* 0x0000e000ff027b82 */ /* 0x000e220000000a00 */
[----:B------:R-:W0:Y:S07]  /*0020*/  LDCU.64 UR4, c[0x0][0x358] ;  /* 0x00006b00ff0477ac */ /* 0x000e2e0008000a00 */
[----:B------:R-:W1:Y:S01]  /*0030*/  LDC.64 R4, c[0x0][0x388] ;  /* 0x0000e200ff047b82 */ /* 0x000e620000000a00 */
[----:B0-----:R-:W-:Y:S04]  /*0040*/  STG.E.64 desc[UR4][R2.64+0x8], RZ ;  /* 0x000008ff02007986 */ /* 0x001fe8000c101b04 */
[----:B-1----:R-:W-:Y:S01]  /*0050*/  STG.E.64 desc[UR4][R2.64], R4 ;  /* 0x0000000402007986 */ /* 0x002fe2000c101b04 */
[----:B------:R-:W-:Y:S05]  /*0060*/  EXIT ;  /* 0x000000000000794d */ /* 0x000fea0003800000 */
.L_x_119:
        /* <DEDUP_REMOVED lines=9> */
.L_x_714:


//--------------------- .text._ZN6thrust24THRUST_300001_SM_1000_NS8cuda_cub4core6detail13_kernel_agentINS1_8__reduce11ReduceAgentINS0_12zip_iteratorIN4cuda3std3__45tupleIJNS0_20permutation_iteratorINS0_6detail15normal_iteratorINS0_10device_ptrIdEEEENSE_INSF_IjEEEEEENS0_17counting_iteratorIlNS0_11use_defaultESM_SM_EEEEEEEPNSB_IJdlEEESQ_lNS1_9__extrema9arg_max_fIdlNSA_4lessIdEEEEEEJSP_SR_lN3cub18CUB_300001_SM_100013GridEvenShareIlEENSZ_9GridQueueIyEESW_EEEvDpT0_ --------------------------
	.section	.text._ZN6thrust24THRUST_300001_SM_1000_NS8cuda_cub4core6detail13_kernel_agentINS1_8__reduce11ReduceAgentINS0_12zip_iteratorIN4cuda3std3__45tupleIJNS0_20permutation_iteratorINS0_6detail15normal_iteratorINS0_10device_ptrIdEEEENSE_INSF_IjEEEEEENS0_17counting_iteratorIlNS0_11use_defaultESM_SM_EEEEEEEPNSB_IJdlEEESQ_lNS1_9__extrema9arg_max_fIdlNSA_4lessIdEEEEEEJSP_SR_lN3cub18CUB_300001_SM_100013GridEvenShareIlEENSZ_9GridQueueIyEESW_EEEvDpT0_,"ax",@progbits
	.align	128
        .global         _ZN6thrust24THRUST_300001_SM_1000_NS8cuda_cub4core6detail13_kernel_agentINS1_8__reduce11ReduceAgentINS0_12zip_iteratorIN4cuda3std3__45tupleIJNS0_20permutation_iteratorINS0_6detail15normal_iteratorINS0_10device_ptrIdEEEENSE_INSF_IjEEEEEENS0_17counting_iteratorIlNS0_11use_defaultESM_SM_EEEEEEEPNSB_IJdlEEESQ_lNS1_9__extrema9arg_max_fIdlNSA_4lessIdEEEEEEJSP_SR_lN3cub18CUB_300001_SM_100013GridEvenShareIlEENSZ_9GridQueueIyEESW_EEEvDpT0_
        .type           _ZN6thrust24THRUST_300001_SM_1000_NS8cuda_cub4core6detail13_kernel_agentINS1_8__reduce11ReduceAgentINS0_12zip_iteratorIN4cuda3std3__45tupleIJNS0_20permutation_iteratorINS0_6detail15normal_iteratorINS0_10device_ptrIdEEEENSE_INSF_IjEEEEEENS0_17counting_iteratorIlNS0_11use_defaultESM_SM_EEEEEEEPNSB_IJdlEEESQ_lNS1_9__extrema9arg_max_fIdlNSA_4lessIdEEEEEEJSP_SR_lN3cub18CUB_300001_SM_100013GridEvenShareIlEENSZ_9GridQueueIyEESW_EEEvDpT0_,@function
        .size           _ZN6thrust24THRUST_300001_SM_1000_NS8cuda_cub4core6detail13_kernel_agentINS1_8__reduce11ReduceAgentINS0_12zip_iteratorIN4cuda3std3__45tupleIJNS0_20permutation_iteratorINS0_6detail15normal_iteratorINS0_10device_ptrIdEEEENSE_INSF_IjEEEEEENS0_17counting_iteratorIlNS0_11use_defaultESM_SM_EEEEEEEPNSB_IJdlEEESQ_lNS1_9__extrema9arg_max_fIdlNSA_4lessIdEEEEEEJSP_SR_lN3cub18CUB_300001_SM_100013GridEvenShareIlEENSZ_9GridQueueIyEESW_EEEvDpT0_,(.L_x_715 - _ZN6thrust24THRUST_300001_SM_1000_NS8cuda_cub4core6detail13_kernel_agentINS1_8__reduce11ReduceAgentINS0_12zip_iteratorIN4cuda3std3__45tupleIJNS0_20permutation_iteratorINS0_6detail15normal_iteratorINS0_10device_ptrIdEEEENSE_INSF_IjEEEEEENS0_17counting_iteratorIlNS0_11use_defaultESM_SM_EEEEEEEPNSB_IJdlEEESQ_lNS1_9__extrema9arg_max_fIdlNSA_4lessIdEEEEEEJSP_SR_lN3cub18CUB_300001_SM_100013GridEvenShareIlEENSZ_9GridQueueIyEESW_EEEvDpT0_)
        .other          _ZN6thrust24THRUST_300001_SM_1000_NS8cuda_cub4core6detail13_kernel_agentINS1_8__reduce11ReduceAgentINS0_12zip_iteratorIN4cuda3std3__45tupleIJNS0_20permutation_iteratorINS0_6detail15normal_iteratorINS0_10device_ptrIdEEEENSE_INSF_IjEEEEEENS0_17counting_iteratorIlNS0_11use_defaultESM_SM_EEEEEEEPNSB_IJdlEEESQ_lNS1_9__extrema9arg_max_fIdlNSA_4lessIdEEEEEEJSP_SR_lN3cub18CUB_300001_SM_100013GridEvenShareIlEENSZ_9GridQueueIyEESW_EEEvDpT0_,@"STO_CUDA_ENTRY STV_DEFAULT"
_ZN6thrust24THRUST_300001_SM_1000_NS8cuda_cub4core6detail13_kernel_agentINS1_8__reduce11ReduceAgentINS0_12zip_iteratorIN4cuda3std3__45tupleIJNS0_20permutation_iteratorINS0_6detail15normal_iteratorINS0_10device_ptrIdEEEENSE_INSF_IjEEEEEENS0_17counting_iteratorIlNS0_11use_defaultESM_SM_EEEEEEEPNSB_IJdlEEESQ_lNS1_9__extrema9arg_max_fIdlNSA_4lessIdEEEEEEJSP_SR_lN3cub18CUB_300001_SM_100013GridEvenShareIlEENSZ_9GridQueueIyEESW_EEEvDpT0_:
.text._ZN6thrust24THRUST_300001_SM_1000_NS8cuda_cub4core6detail13_kernel_agentINS1_8__reduce11ReduceAgentINS0_12zip_iteratorIN4cuda3std3__45tupleIJNS0_20permutation_iteratorINS0_6detail15normal_iteratorINS0_10device_ptrIdEEEENSE_INSF_IjEEEEEENS0_17counting_iteratorIlNS0_11use_defaultESM_SM_EEEEEEEPNSB_IJdlEEESQ_lNS1_9__extrema9arg_max_fIdlNSA_4lessIdEEEEEEJSP_SR_lN3cub18CUB_300001_SM_100013GridEvenShareIlEENSZ_9GridQueueIyEESW_EEEvDpT0_:
[----:B------:R-:W-:Y:S01]  /*0000*/  LDC R1, c[0x0][0x37c] ;  /* 0x0000df00ff017b82 */ /* 0x000fe20000000800 */
[----:B------:R-:W0:Y:S01]  /*0010*/  S2R R0, SR_CTAID.X ;  /* 0x0000000000007919 */ /* 0x000e220000002500 */
[----:B------:R-:W1:Y:S01]  /*0020*/  LDCU.64 UR4, c[0x0][0x3a0] ;  /* 0x00007400ff0477ac */ /* 0x000e620008000a00 */
[----:B------:R-:W-:Y:S01]  /*0030*/  BSSY.RECONVERGENT B0, `(.L_x_120) ;  /* 0x00006b9000007945 */ /* 0x000fe20003800200 */
[----:B------:R-:W2:Y:S01]  /*0040*/  LDCU UR6, c[0x0][0x370] ;  /* 0x00006e00ff0677ac */ /* 0x000ea20008000800 */
[----:B------:R-:W3:Y:S01]  /*0050*/  LDCU.64 UR10, c[0x0][0x358] ;  /* 0x00006b00ff0a77ac */ /* 0x000ee20008000a00 */
[----:B-1----:R-:W-:Y:S02]  /*0060*/  IMAD.U32 R19, RZ, RZ, UR4 ;  /* 0x00000004ff137e24 */ /* 0x002fe4000f8e00ff */
[----:B------:R-:W-:Y:S01]  /*0070*/  IMAD.U32 R16, RZ, RZ, UR5 ;  /* 0x00000005ff107e24 */ /* 0x000fe2000f8e00ff */
[----:B--2---:R-:W-:Y:S01]  /*0080*/  UIMAD UR6, UR6, 0x500, URZ ;  /* 0x00000500060678a4 */ /* 0x004fe2000f8e02ff */
[----:B0-----:R-:W-:-:S05]  /*0090*/  IMAD R12, R0, 0x500, RZ ;  /* 0x00000500000c7824 */ /* 0x001fca00078e02ff */
[----:B------:R-:W-:-:S04]  /*00a0*/  IADD3 R2, P1, PT, R12, 0x500, RZ ;  /* 0x000005000c027810 */ /* 0x000fc80007f3e0ff */
[----:B------:R-:W-:Y:S01]  /*00b0*/  ISETP.GT.U32.AND P0, PT, R2, R19, PT ;  /* 0x000000130200720c */ /* 0x000fe20003f04070 */
[----:B------:R-:W-:-:S05]  /*00c0*/  IMAD.X R3, RZ, RZ, RZ, P1 ;  /* 0x000000ffff037224 */ /* 0x000fca00008e06ff */
[----:B------:R-:W-:-:S13]  /*00d0*/  ISETP.GT.AND.EX P0, PT, R3, R16, PT, P0 ;  /* 0x000000100300720c */ /* 0x000fda0003f04300 */
[----:B---3--:R-:W-:Y:S05]  /*00e0*/  @!P0 BRA `(.L_x_121) ;  /* 0x0000003c00188947 */ /* 0x008fea0003800000 */
[----:B------:R-:W0:Y:S01]  /*00f0*/  S2R R14, SR_TID.X ;  /* 0x00000000000e7919 */ /* 0x000e220000002100 */
[----:B------:R-:W-:Y:S01]  /*0100*/  IMAD.IADD R13, R19, 0x1, -R12 ;  /* 0x00000001130d7824 */ /* 0x000fe200078e0a0c */
[----:B------:R-:W-:Y:S01]  /*0110*/  CS2R R2, SRZ ;  /* 0x0000000000027805 */ /* 0x000fe2000001ff00 */
[----:B------:R-:W-:Y:S01]  /*0120*/  IMAD.MOV.U32 R18, RZ, RZ, RZ ;  /* 0x000000ffff127224 */ /* 0x000fe200078e00ff */
[----:B------:R-:W1:Y:S02]  /*0130*/  LDCU.64 UR8, c[0x0][0x380] ;  /* 0x00007000ff0877ac */ /* 0x000e640008000a00 */
[----:B0-----:R-:W-:-:S13]  /*0140*/  ISETP.GE.AND P0, PT, R14, R13, PT ;  /* 0x0000000d0e00720c */ /* 0x001fda0003f06270 */
[----:B------:R-:W0:Y:S01]  /*0150*/  @!P0 LDC.64 R6, c[0x0][0x380] ;  /* 0x0000e000ff068b82 */ /* 0x000e220000000a00 */
[----:B------:R-:W-:-:S05]  /*0160*/  @!P0 IADD3 R9, P1, PT, R12, R14, RZ ;  /* 0x0000000e0c098210 */ /* 0x000fca0007f3e0ff */
[----:B------:R-:W-:Y:S02]  /*0170*/  @!P0 IMAD.X R8, RZ, RZ, RZ, P1 ;  /* 0x000000ffff088224 */ /* 0x000fe400008e06ff */
[----:B------:R-:W2:Y:S08]  /*0180*/  @!P0 LDC.64 R4, c[0x0][0x388] ;  /* 0x0000e200ff048b82 */ /* 0x000eb00000000a00 */
[----:B------:R-:W3:Y:S01]  /*0190*/  @!P0 LDC.64 R10, c[0x0][0x390] ;  /* 0x0000e400ff0a8b82 */ /* 0x000ee20000000a00 */
[----:B0-----:R-:W-:-:S04]  /*01a0*/  @!P0 LEA R6, P1, R9, R6, 0x2 ;  /* 0x0000000609068211 */ /* 0x001fc800078210ff */
[----:B------:R-:W-:-:S06]  /*01b0*/  @!P0 LEA.HI.X R7, R9, R7, R8, 0x2, P1 ;  /* 0x0000000709078211 */ /* 0x000fcc00008f1408 */
[----:B------:R-:W2:Y:S01]  /*01c0*/  @!P0 LDG.E R7, desc[UR10][R6.64] ;  /* 0x0000000a06078981 */ /* 0x000ea2000c1e1900 */
[----:B------:R-:W-:Y:S02]  /*01d0*/  IMAD.MOV.U32 R16, RZ, RZ, R14 ;  /* 0x000000ffff107224 */ /* 0x000fe400078e000e */
[----:B------:R-:W-:-:S05]  /*01e0*/  @!P0 VIADD R16, R14, 0x100 ;  /* 0x000001000e108836 */ /* 0x000fca0000000000 */
[----:B------:R-:W-:Y:S01]  /*01f0*/  ISETP.GE.AND P1, PT, R16, R13, PT ;  /* 0x0000000d1000720c */ /* 0x000fe20003f26270 */
[----:B--2---:R-:W-:-:S05]  /*0200*/  @!P0 IMAD.WIDE.U32 R4, R7, 0x8, R4 ;  /* 0x0000000807048825 */ /* 0x004fca00078e0004 */
[----:B------:R0:W5:Y:S01]  /*0210*/  @!P0 LDG.E.64 R2, desc[UR10][R4.64] ;  /* 0x0000000a04028981 */ /* 0x000162000c1e1b00 */
[----:B---3--:R-:W-:Y:S01]  /*0220*/  @!P0 IADD3 R18, P2, PT, R9, R10, RZ ;  /* 0x0000000a09128210 */ /* 0x008fe20007f5e0ff */
[----:B------:R-:W-:Y:S01]  /*0230*/  BSSY.RECONVERGENT B1, `(.L_x_122) ;  /* 0x00000bb000017945 */ /* 0x000fe20003800200 */
[----:B------:R-:W-:-:S03]  /*0240*/  IMAD.MOV.U32 R15, RZ, RZ, RZ ;  /* 0x000000ffff0f7224 */ /* 0x000fc600078e00ff */
[----:B------:R-:W-:Y:S01]  /*0250*/  @!P0 IMAD.X R15, R8, 0x1, R11, P2 ;  /* 0x00000001080f8824 */ /* 0x000fe200010e060b */
[----:B-1----:R-:W-:Y:S07]  /*0260*/  @P1 BRA `(.L_x_123) ;  /* 0x0000000800dc1947 */ /* 0x002fee0003800000 */
[----:B0-----:R-:W-:Y:S01]  /*0270*/  LOP3.LUT R4, RZ, R16, RZ, 0x33, !PT ;  /* 0x00000010ff047212 */ /* 0x001fe200078e33ff */
[----:B------:R-:W-:Y:S03]  /*0280*/  BSSY.RECONVERGENT B2, `(.L_x_124) ;  /* 0x0000036000027945 */ /* 0x000fe60003800200 */
[----:B------:R-:W-:-:S04]  /*0290*/  IADD3 R19, PT, PT, -R12, R19, R4 ;  /* 0x000000130c137210 */ /* 0x000fc80007ffe104 */
[----:B------:R-:W-:-:S04]  /*02a0*/  LOP3.LUT R4, R19, 0x300, RZ, 0xc0, !PT ;  /* 0x0000030013047812 */ /* 0x000fc800078ec0ff */
[----:B------:R-:W-:-:S13]  /*02b0*/  ISETP.NE.AND P0, PT, R4, 0x300, PT ;  /* 0x000003000400780c */ /* 0x000fda0003f05270 */
[----:B------:R-:W-:Y:S05]  /*02c0*/  @!P0 BRA `(.L_x_125) ;  /* 0x0000000000c48947 */ /* 0x000fea0003800000 */
[----:B------:R-:W0:Y:S01]  /*02d0*/  LDCU.64 UR4, c[0x0][0x390] ;  /* 0x00007200ff0477ac */ /* 0x000e220008000a00 */
[----:B------:R-:W1:Y:S01]  /*02e0*/  LDC.64 R4, c[0x0][0x388] ;  /* 0x0000e200ff047b82 */ /* 0x000e620000000a00 */
[----:B------:R-:W-:Y:S01]  /*02f0*/  IADD3 R11, P0, PT, R12, R16, RZ ;  /* 0x000000100c0b7210 */ /* 0x000fe20007f1e0ff */
[----:B------:R-:W2:Y:S01]  /*0300*/  LDCU.64 UR6, c[0x0][0x380] ;  /* 0x00007000ff0677ac */ /* 0x000ea20008000a00 */
[----:B------:R-:W-:-:S03]  /*0310*/  LEA.HI R6, R19, 0x1, RZ, 0x18 ;  /* 0x0000000113067811 */ /* 0x000fc600078fc0ff */
[----:B------:R-:W-:Y:S01]  /*0320*/  IMAD.X R8, RZ, RZ, RZ, P0 ;  /* 0x000000ffff087224 */ /* 0x000fe200000e06ff */
[----:B------:R-:W-:-:S05]  /*0330*/  LOP3.LUT R6, R6, 0x3, RZ, 0xc0, !PT ;  /* 0x0000000306067812 */ /* 0x000fca00078ec0ff */
[----:B------:R-:W-:Y:S01]  /*0340*/  IMAD.MOV R20, RZ, RZ, -R6 ;  /* 0x000000ffff147224 */ /* 0x000fe200078e0a06 */
[C---:B0-----:R-:W-:Y:S02]  /*0350*/  IADD3 R17, P0, PT, R11.reuse, UR4, RZ ;  /* 0x000000040b117c10 */ /* 0x041fe4000ff1e0ff */
[C---:B--2---:R-:W-:Y:S02]  /*0360*/  LEA R10, P1, R11.reuse, UR6, 0x2 ;  /* 0x000000060b0a7c11 */ /* 0x044fe4000f8210ff */
[----:B------:R-:W-:Y:S02]  /*0370*/  IADD3.X R21, PT, PT, R8, UR5, RZ, P0, !PT ;  /* 0x0000000508157c10 */ /* 0x000fe400087fe4ff */
[----:B------:R-:W-:-:S09]  /*0380*/  LEA.HI.X R11, R11, UR7, R8, 0x2, P1 ;  /* 0x000000070b0b7c11 */ /* 0x000fd200088f1408 */
.L_x_128:
[----:B------:R-:W1:Y:S02]  /*0390*/  LDG.E R7, desc[UR10][R10.64] ;  /* 0x0000000a0a077981 */ /* 0x000e64000c1e1900 */
[----:B-1----:R-:W-:-:S06]  /*03a0*/  IMAD.WIDE.U32 R6, R7, 0x8, R4 ;  /* 0x0000000807067825 */ /* 0x002fcc00078e0004 */
[----:B------:R-:W2:Y:S01]  /*03b0*/  LDG.E.64 R6, desc[UR10][R6.64] ;  /* 0x0000000a06067981 */ /* 0x000ea2000c1e1b00 */
[----:B------:R-:W-:Y:S01]  /*03c0*/  VIADD R20, R20, 0x1 ;  /* 0x0000000114147836 */ /* 0x000fe20000000000 */
[----:B------:R-:W-:Y:S01]  /*03d0*/  BSSY.RECONVERGENT B3, `(.L_x_126) ;  /* 0x000001b000037945 */ /* 0x000fe20003800200 */
[----:B------:R-:W-:Y:S01]  /*03e0*/  IMAD.MOV.U32 R22, RZ, RZ, R18 ;  /* 0x000000ffff167224 */ /* 0x000fe200078e0012 */
[----:B------:R-:W-:Y:S01]  /*03f0*/  IADD3 R10, P2, PT, R10, 0x400, RZ ;  /* 0x000004000a0a7810 */ /* 0x000fe20007f5e0ff */
[----:B------:R-:W-:Y:S01]  /*0400*/  IMAD.MOV.U32 R24, RZ, RZ, R15 ;  /* 0x000000ffff187224 */ /* 0x000fe200078e000f */
[----:B------:R-:W-:Y:S01]  /*0410*/  ISETP.NE.AND P3, PT, R20, RZ, PT ;  /* 0x000000ff1400720c */ /* 0x000fe20003f65270 */
[----:B-----5:R-:W-:Y:S02]  /*0420*/  IMAD.MOV.U32 R8, RZ, RZ, R2 ;  /* 0x000000ffff087224 */ /* 0x020fe400078e0002 */
[----:B------:R-:W-:Y:S02]  /*0430*/  IMAD.MOV.U32 R9, RZ, RZ, R3 ;  /* 0x000000ffff097224 */ /* 0x000fe400078e0003 */
[----:B------:R-:W-:-:S02]  /*0440*/  IMAD.MOV.U32 R18, RZ, RZ, R17 ;  /* 0x000000ffff127224 */ /* 0x000fc400078e0011 */
[----:B------:R-:W-:Y:S01]  /*0450*/  IMAD.MOV.U32 R15, RZ, RZ, R21 ;  /* 0x000000ffff0f7224 */ /* 0x000fe200078e0015 */
[----:B--2---:R-:W-:Y:S01]  /*0460*/  DSETP.GEU.AND P0, PT, R2, R6, PT ;  /* 0x000000060200722a */ /* 0x004fe20003f0e000 */
[----:B------:R-:W-:Y:S02]  /*0470*/  IMAD.MOV.U32 R2, RZ, RZ, R6 ;  /* 0x000000ffff027224 */ /* 0x000fe400078e0006 */
[----:B------:R-:W-:-:S11]  /*0480*/  IMAD.MOV.U32 R3, RZ, RZ, R7 ;  /* 0x000000ffff037224 */ /* 0x000fd600078e0007 */
        /* <DEDUP_REMOVED lines=15> */
.L_x_127:
[----:B------:R-:W-:Y:S05]  /*0580*/  BSYNC.RECONVERGENT B3 ;  /* 0x0000000000037941 */ /* 0x000fea0003800200 */
.L_x_126:
[----:B------:R-:W-:Y:S01]  /*0590*/  IADD3 R17, P0, PT, R17, 0x100, RZ ;  /* 0x0000010011117810 */ /* 0x000fe20007f1e0ff */
[----:B------:R-:W-:Y:S02]  /*05a0*/  VIADD R16, R16, 0x100 ;  /* 0x0000010010107836 */ /* 0x000fe40000000000 */
[----:B------:R-:W-:Y:S02]  /*05b0*/  IMAD.X R11, RZ, RZ, R11, P2 ;  /* 0x000000ffff0b7224 */ /* 0x000fe400010e060b */
[----:B------:R-:W-:Y:S01]  /*05c0*/  IMAD.X R21, RZ, RZ, R21, P0 ;  /* 0x000000ffff157224 */ /* 0x000fe200000e0615 */
[----:B------:R-:W-:Y:S07]  /*05d0*/  @P3 BRA `(.L_x_128) ;  /* 0xfffffffc006c3947 */ /* 0x000fee000383ffff */
.L_x_125:
[----:B------:R-:W-:Y:S05]  /*05e0*/  BSYNC.RECONVERGENT B2 ;  /* 0x0000000000027941 */ /* 0x000fea0003800200 */
.L_x_124:
[----:B------:R-:W-:-:S13]  /*05f0*/  ISETP.GE.U32.AND P0, PT, R19, 0x300, PT ;  /* 0x000003001300780c */ /* 0x000fda0003f06070 */
[----:B------:R-:W-:Y:S05]  /*0600*/  @!P0 BRA `(.L_x_123) ;  /* 0x0000000400f48947 */ /* 0x000fea0003800000 */
[----:B------:R-:W0:Y:S01]  /*0610*/  LDC.64 R10, c[0x0][0x388] ;  /* 0x0000e200ff0a7b82 */ /* 0x000e220000000a00 */
[----:B------:R-:W-:-:S07]  /*0620*/  IADD3 R19, PT, PT, R16, 0x200, RZ ;  /* 0x0000020010137810 */ /* 0x000fce0007ffe0ff */
[----:B------:R-:W1:Y:S02]  /*0630*/  LDC.64 R8, c[0x0][0x390] ;  /* 0x0000e400ff087b82 */ /* 0x000e640000000a00 */
.L_x_137:
[----:B------:R-:W-:-:S05]  /*0640*/  VIADD R7, R19, 0xfffffe00 ;  /* 0xfffffe0013077836 */ /* 0x000fca0000000000 */
[----:B------:R-:W-:-:S04]  /*0650*/  IADD3 R5, P0, PT, R12, R7, RZ ;  /* 0x000000070c057210 */ /* 0x000fc80007f1e0ff */
[----:B------:R-:W-:Y:S02]  /*0660*/  LEA.HI.X.SX32 R4, R7, RZ, 0x1, P0 ;  /* 0x000000ff07047211 */ /* 0x000fe400000f0eff */
[----:B------:R-:W-:-:S04]  /*0670*/  LEA R20, P0, R5, UR8, 0x2 ;  /* 0x0000000805147c11 */ /* 0x000fc8000f8010ff */
[----:B------:R-:W-:-:S05]  /*0680*/  LEA.HI.X R21, R5, UR9, R4, 0x2, P0 ;  /* 0x0000000905157c11 */ /* 0x000fca00080f1404 */
[----:B------:R-:W0:Y:S04]  /*0690*/  LDG.E R17, desc[UR10][R20.64] ;  /* 0x0000000a14117981 */ /* 0x000e28000c1e1900 */
[----:B------:R-:W2:Y:S04]  /*06a0*/  LDG.E R7, desc[UR10][R20.64+0x400] ;  /* 0x0004000a14077981 */ /* 0x000ea8000c1e1900 */
[----:B-----5:R3:W5:Y:S04]  /*06b0*/  LDG.E R27, desc[UR10][R20.64+0x800] ;  /* 0x0008000a141b7981 */ /* 0x020768000c1e1900 */
[----:B------:R3:W5:Y:S01]  /*06c0*/  LDG.E R25, desc[UR10][R20.64+0xc00] ;  /* 0x000c000a14197981 */ /* 0x000762000c1e1900 */
[----:B0-----:R-:W-:-:S06]  /*06d0*/  IMAD.WIDE.U32 R16, R17, 0x8, R10 ;  /* 0x0000000811107825 */ /* 0x001fcc00078e000a */
[----:B------:R-:W4:Y:S01]  /*06e0*/  LDG.E.64 R16, desc[UR10][R16.64] ;  /* 0x0000000a10107981 */ /* 0x000f22000c1e1b00 */
[----:B--2---:R-:W-:-:S06]  /*06f0*/  IMAD.WIDE.U32 R6, R7, 0x8, R10 ;  /* 0x0000000807067825 */ /* 0x004fcc00078e000a */
[----:B------:R-:W5:Y:S01]  /*0700*/  LDG.E.64 R6, desc[UR10][R6.64] ;  /* 0x0000000a06067981 */ /* 0x000f62000c1e1b00 */
[----:B-1----:R-:W-:Y:S01]  /*0710*/  IADD3 R29, P1, PT, R5, R8, RZ ;  /* 0x00000008051d7210 */ /* 0x002fe20007f3e0ff */
[----:B------:R-:W-:Y:S04]  /*0720*/  BSSY.RECONVERGENT B2, `(.L_x_129) ;  /* 0x0000016000027945 */ /* 0x000fe80003800200 */
[----:B------:R-:W-:Y:S02]  /*0730*/  IMAD.X R24, R4, 0x1, R9, P1 ;  /* 0x0000000104187824 */ /* 0x000fe400008e0609 */
[----:B------:R-:W-:Y:S02]  /*0740*/  IMAD.MOV.U32 R23, RZ, RZ, R29 ;  /* 0x000000ffff177224 */ /* 0x000fe400078e001d */
[----:B------:R-:W-:Y:S01]  /*0750*/  IMAD.MOV.U32 R22, RZ, RZ, R24 ;  /* 0x000000ffff167224 */ /* 0x000fe200078e0018 */
[----:B----4-:R-:W-:Y:S01]  /*0760*/  DSETP.GEU.AND P0, PT, R2, R16, PT ;  /* 0x000000100200722a */ /* 0x010fe20003f0e000 */
[----:B------:R-:W-:-:S02]  /*0770*/  IMAD.MOV.U32 R4, RZ, RZ, R16 ;  /* 0x000000ffff047224 */ /* 0x000fc400078e0010 */
[----:B------:R-:W-:-:S11]  /*0780*/  IMAD.MOV.U32 R5, RZ, RZ, R17 ;  /* 0x000000ffff057224 */ /* 0x000fd600078e0011 */
[----:B---3--:R-:W-:Y:S05]  /*0790*/  @!P0 BRA `(.L_x_130) ;  /* 0x0000000000388947 */ /* 0x008fea0003800000 */
        /* <DEDUP_REMOVED lines=14> */
.L_x_130:
[----:B------:R-:W-:Y:S05]  /*0880*/  BSYNC.RECONVERGENT B2 ;  /* 0x0000000000027941 */ /* 0x000fea0003800200 */
.L_x_129:
[----:B-----5:R-:W-:-:S04]  /*0890*/  IMAD.WIDE.U32 R20, R27, 0x8, R10 ;  /* 0x000000081b147825 */ /* 0x020fc800078e000a */
[----:B------:R-:W-:Y:S02]  /*08a0*/  IMAD.WIDE.U32 R16, R25, 0x8, R10 ;  /* 0x0000000819107825 */ /* 0x000fe400078e000a */
[----:B------:R-:W5:Y:S04]  /*08b0*/  LDG.E.64 R20, desc[UR10][R20.64] ;  /* 0x0000000a14147981 */ /* 0x000f68000c1e1b00 */
[----:B------:R-:W5:Y:S01]  /*08c0*/  LDG.E.64 R16, desc[UR10][R16.64] ;  /* 0x0000000a10107981 */ /* 0x000f62000c1e1b00 */
[----:B------:R-:W-:Y:S01]  /*08d0*/  DSETP.GEU.AND P0, PT, R4, R6, PT ;  /* 0x000000060400722a */ /* 0x000fe20003f0e000 */
[----:B------:R-:W-:Y:S01]  /*08e0*/  VIADD R3, R19, 0xffffff00 ;  /* 0xffffff0013037836 */ /* 0x000fe20000000000 */
[----:B------:R-:W-:Y:S04]  /*08f0*/  BSSY.RECONVERGENT B2, `(.L_x_131) ;  /* 0x0000017000027945 */ /* 0x000fe80003800200 */
[----:B------:R-:W-:-:S02]  /*0900*/  SHF.R.S32.HI R2, RZ, 0x1f, R3 ;  /* 0x0000001fff027819 */ /* 0x000fc40000011403 */
[----:B------:R-:W-:Y:S01]  /*0910*/  IADD3 R24, P1, P2, R3, R8, R12 ;  /* 0x0000000803187210 */ /* 0x000fe20007a3e00c */
[----:B------:R-:W-:-:S03]  /*0920*/  IMAD.MOV.U32 R3, RZ, RZ, R7 ;  /* 0x000000ffff037224 */ /* 0x000fc600078e0007 */
[----:B------:R-:W-:Y:S01]  /*0930*/  IADD3.X R25, PT, PT, R2, R9, RZ, P1, P2 ;  /* 0x0000000902197210 */ /* 0x000fe20000fe44ff */
[----:B------:R-:W-:Y:S02]  /*0940*/  IMAD.MOV.U32 R15, RZ, RZ, R24 ;  /* 0x000000ffff0f7224 */ /* 0x000fe400078e0018 */
[----:B------:R-:W-:Y:S02]  /*0950*/  IMAD.MOV.U32 R2, RZ, RZ, R6 ;  /* 0x000000ffff027224 */ /* 0x000fe400078e0006 */
[----:B------:R-:W-:Y:S01]  /*0960*/  IMAD.MOV.U32 R18, RZ, RZ, R25 ;  /* 0x000000ffff127224 */ /* 0x000fe200078e0019 */
[----:B------:R-:W-:Y:S06]  /*0970*/  @!P0 BRA `(.L_x_132) ;  /* 0x0000000000388947 */ /* 0x000fec0003800000 */
        /* <DEDUP_REMOVED lines=14> */
.L_x_132:
[----:B------:R-:W-:Y:S05]  /*0a60*/  BSYNC.RECONVERGENT B2 ;  /* 0x0000000000027941 */ /* 0x000fea0003800200 */
.L_x_131:
[----:B-----5:R-:W-:Y:S01]  /*0a70*/  DSETP.GEU.AND P0, PT, R2, R20, PT ;  /* 0x000000140200722a */ /* 0x020fe20003f0e000 */
[----:B------:R-:W-:Y:S01]  /*0a80*/  SHF.R.S32.HI R4, RZ, 0x1f, R19 ;  /* 0x0000001fff047819 */ /* 0x000fe20000011413 */
[----:B------:R-:W-:Y:S01]  /*0a90*/  BSSY.RECONVERGENT B2, `(.L_x_133) ;  /* 0x0000017000027945 */ /* 0x000fe20003800200 */
[C---:B------:R-:W-:Y:S01]  /*0aa0*/  IADD3 R22, P1, P2, R19.reuse, R8, R12 ;  /* 0x0000000813167210 */ /* 0x040fe20007a3e00c */
[----:B------:R-:W-:Y:S02]  /*0ab0*/  VIADD R23, R19, 0x100 ;  /* 0x0000010013177836 */ /* 0x000fe40000000000 */
[----:B------:R-:W-:Y:S01]  /*0ac0*/  IMAD.MOV.U32 R5, RZ, RZ, R21 ;  /* 0x000000ffff057224 */ /* 0x000fe200078e0015 */
[----:B------:R-:W-:Y:S01]  /*0ad0*/  IADD3.X R25, PT, PT, R4, R9, RZ, P1, P2 ;  /* 0x0000000904197210 */ /* 0x000fe20000fe44ff */
[----:B------:R-:W-:Y:S02]  /*0ae0*/  IMAD.MOV.U32 R6, RZ, RZ, R22 ;  /* 0x000000ffff067224 */ /* 0x000fe400078e0016 */
[----:B------:R-:W-:-:S02]  /*0af0*/  IMAD.MOV.U32 R4, RZ, RZ, R20 ;  /* 0x000000ffff047224 */ /* 0x000fc400078e0014 */
[----:B------:R-:W-:Y:S02]  /*0b00*/  IMAD.MOV.U32 R7, RZ, RZ, R25 ;  /* 0x000000ffff077224 */ /* 0x000fe400078e0019 */
[----:B------:R-:W-:Y:S05]  /*0b10*/  @!P0 BRA `(.L_x_134) ;  /* 0x0000000000388947 */ /* 0x000fea0003800000 */
[----:B------:R-:W-:Y:S01]  /*0b20*/  DSETP.GEU.AND P0, PT, R20, R2, PT ;  /* 0x000000021400722a */ /* 0x000fe20003f0e000 */
[----:B------:R-:W-:Y:S01]  /*0b30*/  IMAD.MOV.U32 R6, RZ, RZ, R15 ;  /* 0x000000ffff067224 */ /* 0x000fe200078e000f */
[----:B------:R-:W-:Y:S01]  /*0b40*/  MOV R5, R3 ;  /* 0x0000000300057202 */ /* 0x000fe20000000f00 */
[----:B------:R-:W-:Y:S02]  /*0b50*/  IMAD.MOV.U32 R7, RZ, RZ, R18 ;  /* 0x000000ffff077224 */ /* 0x000fe400078e0012 */
[----:B------:R-:W-:-:S09]  /*0b60*/  IMAD.MOV.U32 R4, RZ, RZ, R2 ;  /* 0x000000ffff047224 */ /* 0x000fd200078e0002 */
        /* <DEDUP_REMOVED lines=9> */
.L_x_134:
[----:B------:R-:W-:Y:S05]  /*0c00*/  BSYNC.RECONVERGENT B2 ;  /* 0x0000000000027941 */ /* 0x000fea0003800200 */
.L_x_133:
[----:B------:R-:W-:Y:S01]  /*0c10*/  DSETP.GEU.AND P0, PT, R4, R16, PT ;  /* 0x000000100400722a */ /* 0x000fe20003f0e000 */
[----:B------:R-:W-:Y:S01]  /*0c20*/  SHF.R.S32.HI R2, RZ, 0x1f, R23 ;  /* 0x0000001fff027819 */ /* 0x000fe20000011417 */
[----:B------:R-:W-:Y:S01]  /*0c30*/  BSSY.RECONVERGENT B2, `(.L_x_135) ;  /* 0x0000016000027945 */ /* 0x000fe20003800200 */
[----:B------:R-:W-:Y:S01]  /*0c40*/  IADD3 R23, P1, P2, R23, R8, R12 ;  /* 0x0000000817177210 */ /* 0x000fe20007a3e00c */
[----:B------:R-:W-:-:S03]  /*0c50*/  IMAD.MOV.U32 R3, RZ, RZ, R17 ;  /* 0x000000ffff037224 */ /* 0x000fc600078e0011 */
[----:B------:R-:W-:Y:S01]  /*0c60*/  IADD3.X R20, PT, PT, R2, R9, RZ, P1, P2 ;  /* 0x0000000902147210 */ /* 0x000fe20000fe44ff */
[----:B------:R-:W-:Y:S02]  /*0c70*/  IMAD.MOV.U32 R18, RZ, RZ, R23 ;  /* 0x000000ffff127224 */ /* 0x000fe400078e0017 */
[----:B------:R-:W-:Y:S02]  /*0c80*/  IMAD.MOV.U32 R2, RZ, RZ, R16 ;  /* 0x000000ffff027224 */ /* 0x000fe400078e0010 */
[----:B------:R-:W-:Y:S02]  /*0c90*/  IMAD.MOV.U32 R15, RZ, RZ, R20 ;  /* 0x000000ffff0f7224 */ /* 0x000fe400078e0014 */
        /* <DEDUP_REMOVED lines=15> */
.L_x_136:
[----:B------:R-:W-:Y:S05]  /*0d90*/  BSYNC.RECONVERGENT B2 ;  /* 0x0000000000027941 */ /* 0x000fea0003800200 */
.L_x_135:
[C---:B------:R-:W-:Y:S02]  /*0da0*/  VIADD R4, R19.reuse, 0x200 ;  /* 0x0000020013047836 */ /* 0x040fe40000000000 */
[----:B------:R-:W-:-:S03]  /*0db0*/  VIADD R19, R19, 0x400 ;  /* 0x0000040013137836 */ /* 0x000fc60000000000 */
[----:B------:R-:W-:-:S13]  /*0dc0*/  ISETP.GE.AND P0, PT, R4, R13, PT ;  /* 0x0000000d0400720c */ /* 0x000fda0003f06270 */
[----:B------:R-:W-:Y:S05]  /*0dd0*/  @!P0 BRA `(.L_x_137) ;  /* 0xfffffff800188947 */ /* 0x000fea000383ffff */
.L_x_123:
[----:B------:R-:W-:Y:S05]  /*0de0*/  BSYNC.RECONVERGENT B1 ;  /* 0x0000000000017941 */ /* 0x000fea0003800200 */
.L_x_122:
[----:B------:R-:W-:-:S13]  /*0df0*/  ISETP.GE.AND P0, PT, R13, 0x100, PT ;  /* 0x000001000d00780c */ /* 0x000fda0003f06270 */
[----:B------:R-:W-:Y:S05]  /*0e00*/  @!P0 BRA `(.L_x_138) ;  /* 0x0000001400508947 */ /* 0x000fea0003800000 */
[----:B------:R-:W1:Y:S01]  /*0e10*/  S2R R10, SR_LANEID ;  /* 0x00000000000a7919 */ /* 0x000e620000000000 */
[----:B------:R-:W-:Y:S01]  /*0e20*/  BSSY.RECONVERGENT B1, `(.L_x_139) ;  /* 0x000001f000017945 */ /* 0x000fe20003800200 */
[----:B------:R-:W-:Y:S01]  /*0e30*/  IMAD.MOV.U32 R8, RZ, RZ, R18 ;  /* 0x000000ffff087224 */ /* 0x000fe200078e0012 */
[----:B-----5:R2:W3:Y:S01]  /*0e40*/  SHFL.DOWN PT, R6, R2, 0x1, 0x1f ;  /* 0x08201f0002067f89 */ /* 0x0204e200000e0000 */
[----:B------:R-:W-:Y:S02]  /*0e50*/  IMAD.MOV.U32 R9, RZ, RZ, R15 ;  /* 0x000000ffff097224 */ /* 0x000fe400078e000f */
[----:B0-----:R-:W-:Y:S01]  /*0e60*/  IMAD.MOV.U32 R4, RZ, RZ, R2 ;  /* 0x000000ffff047224 */ /* 0x001fe200078e0002 */
[----:B------:R2:W0:Y:S01]  /*0e70*/  SHFL.DOWN PT, R7, R3, 0x1, 0x1f ;  /* 0x08201f0003077f89 */ /* 0x00042200000e0000 */
[----:B------:R-:W-:-:S03]  /*0e80*/  IMAD.MOV.U32 R5, RZ, RZ, R3 ;  /* 0x000000ffff057224 */ /* 0x000fc600078e0003 */
[----:B------:R2:W4:Y:S04]  /*0e90*/  SHFL.DOWN PT, R11, R18, 0x1, 0x1f ;  /* 0x08201f00120b7f89 */ /* 0x00052800000e0000 */
[----:B------:R2:W0:Y:S01]  /*0ea0*/  SHFL.DOWN PT, R12, R15, 0x1, 0x1f ;  /* 0x08201f000f0c7f89 */ /* 0x00042200000e0000 */
[----:B-1----:R-:W-:-:S13]  /*0eb0*/  ISETP.GT.AND P0, PT, R10, 0x1e, PT ;  /* 0x0000001e0a00780c */ /* 0x002fda0003f04270 */
[----:B0-234-:R-:W-:Y:S05]  /*0ec0*/  @P0 BRA `(.L_x_140) ;  /* 0x0000000000500947 */ /* 0x01dfea0003800000 */
        /* <DEDUP_REMOVED lines=20> */
.L_x_140:
[----:B------:R-:W-:Y:S05]  /*1010*/  BSYNC.RECONVERGENT B1 ;  /* 0x0000000000017941 */ /* 0x000fea0003800200 */
.L_x_139:
        /* <DEDUP_REMOVED lines=12> */
[----:B---3--:R-:W-:Y:S01]  /*10e0*/  IMAD.MOV.U32 R11, RZ, RZ, R13 ;  /* 0x000000ffff0b7224 */ /* 0x008fe200078e000d */
[----:B----4-:R-:W-:Y:S01]  /*10f0*/  MOV R12, R16 ;  /* 0x00000010000c7202 */ /* 0x010fe20000000f00 */
[----:B------:R-:W-:Y:S02]  /*1100*/  IMAD.MOV.U32 R2, RZ, RZ, R6 ;  /* 0x000000ffff027224 */ /* 0x000fe400078e0006 */
[----:B------:R-:W-:-:S09]  /*1110*/  IMAD.MOV.U32 R3, RZ, RZ, R7 ;  /* 0x000000ffff037224 */ /* 0x000fd200078e0007 */
        /* <DEDUP_REMOVED lines=15> */
.L_x_142:
[----:B------:R-:W-:Y:S05]  /*1210*/  BSYNC.RECONVERGENT B1 ;  /* 0x0000000000017941 */ /* 0x000fea0003800200 */
.L_x_141:
        /* <DEDUP_REMOVED lines=31> */
.L_x_144:
[----:B------:R-:W-:Y:S05]  /*1410*/  BSYNC.RECONVERGENT B1 ;  /* 0x0000000000017941 */ /* 0x000fea0003800200 */
.L_x_143:
        /* <DEDUP_REMOVED lines=18> */
[----:B------:R-:W-:Y:S01]  /*1540*/  MOV R11, R8 ;  /* 0x00000008000b7202 */ /* 0x000fe20000000f00 */
[----:B------:R-:W-:Y:S02]  /*1550*/  IMAD.MOV.U32 R12, RZ, RZ, R9 ;  /* 0x000000ffff0c7224 */ /* 0x000fe400078e0009 */
[----:B------:R-:W-:Y:S02]  /*1560*/  IMAD.MOV.U32 R2, RZ, RZ, R4 ;  /* 0x000000ffff027224 */ /* 0x000fe400078e0004 */
[----:B------:R-:W-:-:S08]  /*1570*/  IMAD.MOV.U32 R3, RZ, RZ, R5 ;  /* 0x000000ffff037224 */ /* 0x000fd000078e0005 */
        /* <DEDUP_REMOVED lines=9> */
.L_x_146:
[----:B------:R-:W-:Y:S05]  /*1610*/  BSYNC.RECONVERGENT B1 ;  /* 0x0000000000017941 */ /* 0x000fea0003800200 */
.L_x_145:
[----:B------:R-:W-:Y:S01]  /*1620*/  ISETP.GT.AND P0, PT, R10, 0xf, PT ;  /* 0x0000000f0a00780c */ /* 0x000fe20003f04270 */
[----:B0-----:R0:W0:Y:S01]  /*1630*/  SHFL.DOWN PT, R8, R2, 0x10, 0x1f ;  /* 0x0a001f0002087f89 */ /* 0x00102200000e0000 */
[----:B------:R-:W-:Y:S01]  /*1640*/  BSSY.RECONVERGENT B1, `(.L_x_147) ;  /* 0x000001d000017945 */ /* 0x000fe20003800200 */
[----:B-1----:R-:W-:Y:S02]  /*1650*/  IMAD.MOV.U32 R4, RZ, RZ, R11 ;  /* 0x000000ffff047224 */ /* 0x002fe400078e000b */
[----:B------:R1:W0:Y:S01]  /*1660*/  SHFL.DOWN PT, R9, R3, 0x10, 0x1f ;  /* 0x0a001f0003097f89 */ /* 0x00022200000e0000 */
[----:B------:R-:W-:Y:S02]  /*1670*/  IMAD.MOV.U32 R5, RZ, RZ, R12 ;  /* 0x000000ffff057224 */ /* 0x000fe400078e000c */
[----:B------:R-:W-:Y:S01]  /*1680*/  IMAD.MOV.U32 R6, RZ, RZ, R2 ;  /* 0x000000ffff067224 */ /* 0x000fe200078e0002 */
[----:B----4-:R1:W4:Y:S01]  /*1690*/  SHFL.DOWN PT, R16, R11, 0x10, 0x1f ;  /* 0x0a001f000b107f89 */ /* 0x01032200000e0000 */
[----:B--2---:R-:W-:-:S03]  /*16a0*/  IMAD.MOV.U32 R7, RZ, RZ, R3 ;  /* 0x000000ffff077224 */ /* 0x004fc600078e0003 */
[----:B---3--:R1:W2:Y:S01]  /*16b0*/  SHFL.DOWN PT, R13, R12, 0x10, 0x1f ;  /* 0x0a001f000c0d7f89 */ /* 0x0082a200000e0000 */
[----:B------:R-:W-:Y:S05]  /*16c0*/  @P0 BRA `(.L_x_148) ;  /* 0x0000000000500947 */ /* 0x000fea0003800000 */
[----:B0-----:R-:W-:Y:S01]  /*16d0*/  DSETP.GEU.AND P0, PT, R2, R8, PT ;  /* 0x000000080200722a */ /* 0x001fe20003f0e000 */
[----:B----4-:R-:W-:Y:S02]  /*16e0*/  IMAD.MOV.U32 R4, RZ, RZ, R16 ;  /* 0x000000ffff047224 */ /* 0x010fe400078e0010 */
[----:B--2---:R-:W-:Y:S02]  /*16f0*/  IMAD.MOV.U32 R5, RZ, RZ, R13 ;  /* 0x000000ffff057224 */ /* 0x004fe400078e000d */
        /* <DEDUP_REMOVED lines=17> */
.L_x_148:
[----:B------:R-:W-:Y:S05]  /*1810*/  BSYNC.RECONVERGENT B1 ;  /* 0x0000000000017941 */ /* 0x000fea0003800200 */
.L_x_147:
[----:B------:R-:W-:Y:S01]  /*1820*/  ISETP.NE.AND P0, PT, R10, RZ, PT ;  /* 0x000000ff0a00720c */ /* 0x000fe20003f05270 */
[----:B------:R-:W-:-:S12]  /*1830*/  BSSY.RECONVERGENT B1, `(.L_x_149) ;  /* 0x000000a000017945 */ /* 0x000fd80003800200 */
[----:B------:R-:W-:Y:S05]  /*1840*/  @P0 BRA `(.L_x_150) ;  /* 0x0000000000200947 */ /* 0x000fea0003800000 */
[----:B0-----:R-:W0:Y:S01]  /*1850*/  S2R R8, SR_CgaCtaId ;  /* 0x0000000000087919 */ /* 0x001e220000008800 */
[----:B-1----:R-:W-:Y:S02]  /*1860*/  MOV R3, 0x400 ;  /* 0x0000040000037802 */ /* 0x002fe40000000f00 */
[----:B------:R-:W-:-:S04]  /*1870*/  SHF.R.U32.HI R2, RZ, 0x1, R14 ;  /* 0x00000001ff027819 */ /* 0x000fc8000001160e */
[----:B------:R-:W-:Y:S02]  /*1880*/  LOP3.LUT R2, R2, 0x1f0, RZ, 0xc0, !PT ;  /* 0x000001f002027812 */ /* 0x000fe400078ec0ff */
[----:B0-----:R-:W-:-:S05]  /*1890*/  LEA R3, R8, R3, 0x18 ;  /* 0x0000000308037211 */ /* 0x001fca00078ec0ff */
[----:B------:R-:W-:-:S05]  /*18a0*/  IMAD.IADD R3, R2, 0x1, R3 ;  /* 0x0000000102037824 */ /* 0x000fca00078e0203 */
[----:B------:R3:W-:Y:S04]  /*18b0*/  STS.64 [R3+0x10], R4 ;  /* 0x0000100403007388 */ /* 0x0007e80000000a00 */
[----:B------:R3:W-:Y:S02]  /*18c0*/  STS.64 [R3+0x8], R6 ;  /* 0x0000080603007388 */ /* 0x0007e40000000a00 */
.L_x_150:
[----:B------:R-:W-:Y:S05]  /*18d0*/  BSYNC.RECONVERGENT B1 ;  /* 0x0000000000017941 */ /* 0x000fea0003800200 */
.L_x_149:
[----:B------:R-:W-:Y:S01]  /*18e0*/  BAR.SYNC.DEFER_BLOCKING 0x0 ;  /* 0x0000000000007b1d */ /* 0x000fe20000010000 */
[----:B------:R-:W-:-:S13]  /*18f0*/  ISETP.NE.AND P1, PT, R14, RZ, PT ;  /* 0x000000ff0e00720c */ /* 0x000fda0003f25270 */
[----:B------:R-:W-:Y:S05]  /*1900*/  @P1 BRA `(.L_x_151) ;  /* 0x0000005000ac1947 */ /* 0x000fea0003800000 */
[----:B-1-3--:R-:W1:Y:S01]  /*1910*/  S2R R3, SR_CgaCtaId ;  /* 0x0000000000037919 */ /* 0x00ae620000008800 */
[----:B------:R-:W-:Y:S01]  /*1920*/  MOV R20, 0x400 ;  /* 0x0000040000147802 */ /* 0x000fe20000000f00 */
[----:B------:R-:W-:Y:S03]  /*1930*/  BSSY.RECONVERGENT B1, `(.L_x_152) ;  /* 0x000001a000017945 */ /* 0x000fe60003800200 */
[----:B-1----:R-:W-:-:S05]  /*1940*/  LEA R20, R3, R20, 0x18 ;  /* 0x0000001403147211 */ /* 0x002fca00078ec0ff */
[----:B----4-:R-:W1:Y:S04]  /*1950*/  LDS.64 R16, [R20+0x18] ;  /* 0x0000180014107984 */ /* 0x010e680000000a00 */
[----:B0-----:R-:W0:Y:S04]  /*1960*/  LDS.128 R8, [R20+0x20] ;  /* 0x0000200014087984 */ /* 0x001e280000000c00 */
[----:B------:R3:W4:Y:S04]  /*1970*/  LDS.64 R2, [R20+0x80] ;  /* 0x0000800014027984 */ /* 0x0007280000000a00 */
[----:B--2---:R3:W2:Y:S01]  /*1980*/  LDS.128 R12, [R20+0x30] ;  /* 0x00003000140c7984 */ /* 0x0046a20000000c00 */
        /* <DEDUP_REMOVED lines=20> */
.L_x_153:
[----:B------:R-:W-:Y:S05]  /*1ad0*/  BSYNC.RECONVERGENT B1 ;  /* 0x0000000000017941 */ /* 0x000fea0003800200 */
.L_x_152:
[----:B------:R0:W1:Y:S01]  /*1ae0*/  LDS.128 R4, [R20+0x40] ;  /* 0x0000400014047984 */ /* 0x0000620000000c00 */
[----:B------:R-:W-:Y:S01]  /*1af0*/  DSETP.GEU.AND P0, PT, R22, R10, PT ;  /* 0x0000000a1600722a */ /* 0x000fe20003f0e000 */
[----:B------:R-:W-:Y:S01]  /*1b00*/  BSSY.RECONVERGENT B1, `(.L_x_154) ;  /* 0x0000015000017945 */ /* 0x000fe20003800200 */
[----:B------:R-:W-:Y:S01]  /*1b10*/  IMAD.MOV.U32 R21, RZ, RZ, R12 ;  /* 0x000000ffff157224 */ /* 0x000fe200078e000c */
[----:B------:R0:W2:Y:S01]  /*1b20*/  LDS.128 R16, [R20+0x50] ;  /* 0x0000500014107984 */ /* 0x0000a20000000c00 */
[----:B------:R-:W-:Y:S01]  /*1b30*/  IMAD.MOV.U32 R9, RZ, RZ, R13 ;  /* 0x000000ffff097224 */ /* 0x000fe200078e000d */
[----:B------:R-:W-:Y:S01]  /*1b40*/  MOV R28, R10 ;  /* 0x0000000a001c7202 */ /* 0x000fe20000000f00 */
[----:B------:R-:W-:-:S08]  /*1b50*/  IMAD.MOV.U32 R29, RZ, RZ, R11 ;  /* 0x000000ffff1d7224 */ /* 0x000fd000078e000b */
        /* <DEDUP_REMOVED lines=15> */
.L_x_155:
[----:B------:R-:W-:Y:S05]  /*1c50*/  BSYNC.RECONVERGENT B1 ;  /* 0x0000000000017941 */ /* 0x000fea0003800200 */
.L_x_154:
        /* <DEDUP_REMOVED lines=21> */
.L_x_157:
[----:B------:R-:W-:Y:S05]  /*1db0*/  BSYNC.RECONVERGENT B1 ;  /* 0x0000000000017941 */ /* 0x000fea0003800200 */
.L_x_156:
        /* <DEDUP_REMOVED lines=23> */
.L_x_159:
[----:B------:R-:W-:Y:S05]  /*1f30*/  BSYNC.RECONVERGENT B1 ;  /* 0x0000000000017941 */ /* 0x000fea0003800200 */
.L_x_158:
        /* <DEDUP_REMOVED lines=21> */
.L_x_161:
[----:B------:R-:W-:Y:S05]  /*2090*/  BSYNC.RECONVERGENT B1 ;  /* 0x0000000000017941 */ /* 0x000fea0003800200 */
.L_x_160:
        /* <DEDUP_REMOVED lines=21> */
.L_x_163:
[----:B------:R-:W-:Y:S05]  /*21f0*/  BSYNC.RECONVERGENT B1 ;  /* 0x0000000000017941 */ /* 0x000fea0003800200 */
.L_x_162:
        /* <DEDUP_REMOVED lines=21> */
.L_x_138:
[----:B------:R-:W1:Y:S01]  /*2350*/  S2R R8, SR_LANEID ;  /* 0x0000000000087919 */ /* 0x000e620000000000 */
[----:B0-----:R-:W-:Y:S01]  /*2360*/  LOP3.LUT R4, R14, 0x3e0, RZ, 0xc0, !PT ;  /* 0x000003e00e047812 */ /* 0x001fe200078ec0ff */
[----:B------:R-:W-:Y:S01]  /*2370*/  BSSY.RECONVERGENT B1, `(.L_x_164) ;  /* 0x0000024000017945 */ /* 0x000fe20003800200 */
[----:B------:R-:W-:Y:S02]  /*2380*/  IMAD.MOV.U32 R10, RZ, RZ, R18 ;  /* 0x000000ffff0a7224 */ /* 0x000fe400078e0012 */
[----:B------:R-:W-:Y:S02]  /*2390*/  IMAD.MOV.U32 R20, RZ, RZ, R15 ;  /* 0x000000ffff147224 */ /* 0x000fe400078e000f */
[----:B------:R-:W-:Y:S01]  /*23a0*/  VIADD R6, R4, 0x20 ;  /* 0x0000002004067836 */ /* 0x000fe20000000000 */
[----:B------:R-:W-:Y:S01]  /*23b0*/  LOP3.LUT R4, RZ, R4, RZ, 0x33, !PT ;  /* 0x00000004ff047212 */ /* 0x000fe200078e33ff */
[----:B-----5:R-:W-:-:S03]  /*23c0*/  IMAD.MOV.U32 R5, RZ, RZ, R3 ;  /* 0x000000ffff057224 */ /* 0x020fc600078e0003 */
[----:B------:R-:W-:Y:S01]  /*23d0*/  ISETP.GT.AND P0, PT, R6, R13, PT ;  /* 0x0000000d0600720c */ /* 0x000fe20003f04270 */
[----:B------:R-:W-:-:S05]  /*23e0*/  IMAD.IADD R4, R13, 0x1, R4 ;  /* 0x000000010d047824 */ /* 0x000fca00078e0204 */
[----:B------:R-:W-:Y:S01]  /*23f0*/  SEL R9, R4, 0x1f, P0 ;  /* 0x0000001f04097807 */ /* 0x000fe20000000000 */
[----:B------:R-:W-:-:S04]  /*2400*/  IMAD.MOV.U32 R4, RZ, RZ, R2 ;  /* 0x000000ffff047224 */ /* 0x000fc800078e0002 */
[----:B------:R0:W2:Y:S04]  /*2410*/  SHFL.DOWN PT, R6, R2, 0x1, R9 ;  /* 0x0820000002067989 */ /* 0x0000a800000e0009 */
[----:B------:R0:W3:Y:S04]  /*2420*/  SHFL.DOWN PT, R7, R3, 0x1, R9 ;  /* 0x0820000003077989 */ /* 0x0000e800000e0009 */
[----:B------:R0:W4:Y:S01]  /*2430*/  SHFL.DOWN PT, R11, R18, 0x1, R9 ;  /* 0x08200000120b7989 */ /* 0x00012200000e0009 */
[----:B-1----:R-:W-:-:S03]  /*2440*/  ISETP.GE.AND P0, PT, R8, R9, PT ;  /* 0x000000090800720c */ /* 0x002fc60003f06270 */
[----:B------:R0:W1:Y:S10]  /*2450*/  SHFL.DOWN PT, R12, R15, 0x1, R9 ;  /* 0x082000000f0c7989 */ /* 0x00007400000e0009 */
[----:B0-----:R-:W-:Y:S05]  /*2460*/  @P0 BRA `(.L_x_165) ;  /* 0x0000000000500947 */ /* 0x001fea0003800000 */
[----:B--23--:R-:W-:Y:S01]  /*2470*/  DSETP.GEU.AND P0, PT, R2, R6, PT ;  /* 0x000000060200722a */ /* 0x00cfe20003f0e000 */
[----:B----4-:R-:W-:Y:S01]  /*2480*/  IMAD.MOV.U32 R10, RZ, RZ, R11 ;  /* 0x000000ffff0a7224 */ /* 0x010fe200078e000b */
[----:B------:R-:W-:Y:S01]  /*2490*/  MOV R4, R6 ;  /* 0x0000000600047202 */ /* 0x000fe20000000f00 */
[----:B-1----:R-:W-:Y:S02]  /*24a0*/  IMAD.MOV.U32 R20, RZ, RZ, R12 ;  /* 0x000000ffff147224 */ /* 0x002fe400078e000c */
        /* <DEDUP_REMOVED lines=16> */
.L_x_165:
[----:B------:R-:W-:Y:S05]  /*25b0*/  BSYNC.RECONVERGENT B1 ;  /* 0x0000000000017941 */ /* 0x000fea0003800200 */
.L_x_164:
[----:B------:R-:W-:Y:S01]  /*25c0*/  VIADD R2, R8, 0x2 ;  /* 0x0000000208027836 */ /* 0x000fe20000000000 */
[----:B--2---:R0:W2:Y:S01]  /*25d0*/  SHFL.DOWN PT, R6, R4, 0x2, R9 ;  /* 0x0840000004067989 */ /* 0x0040a200000e0009 */
[----:B------:R-:W-:Y:S01]  /*25e0*/  BSSY.RECONVERGENT B1, `(.L_x_166) ;  /* 0x000001e000017945 */ /* 0x000fe20003800200 */
[----:B-1----:R-:W-:Y:S02]  /*25f0*/  IMAD.MOV.U32 R12, RZ, RZ, R10 ;  /* 0x000000ffff0c7224 */ /* 0x002fe400078e000a */
[----:B------:R-:W-:Y:S01]  /*2600*/  ISETP.GT.AND P0, PT, R2, R9, PT ;  /* 0x000000090200720c */ /* 0x000fe20003f04270 */
[----:B---3--:R0:W1:Y:S01]  /*2610*/  SHFL.DOWN PT, R7, R5, 0x2, R9 ;  /* 0x0840000005077989 */ /* 0x00806200000e0009 */
[----:B------:R-:W-:Y:S02]  /*2620*/  IMAD.MOV.U32 R16, RZ, RZ, R20 ;  /* 0x000000ffff107224 */ /* 0x000fe400078e0014 */
[----:B------:R-:W-:Y:S01]  /*2630*/  IMAD.MOV.U32 R2, RZ, RZ, R4 ;  /* 0x000000ffff027224 */ /* 0x000fe200078e0004 */
[----:B----4-:R0:W3:Y:S01]  /*2640*/  SHFL.DOWN PT, R11, R10, 0x2, R9 ;  /* 0x084000000a0b7989 */ /* 0x0100e200000e0009 */
[----:B------:R-:W-:-:S03]  /*2650*/  IMAD.MOV.U32 R3, RZ, RZ, R5 ;  /* 0x000000ffff037224 */ /* 0x000fc600078e0005 */
[----:B------:R0:W4:Y:S04]  /*2660*/  SHFL.DOWN PT, R15, R20, 0x2, R9 ;  /* 0x08400000140f7989 */ /* 0x00012800000e0009 */
        /* <DEDUP_REMOVED lines=21> */
.L_x_167:
[----:B------:R-:W-:Y:S05]  /*27c0*/  BSYNC.RECONVERGENT B1 ;  /* 0x0000000000017941 */ /* 0x000fea0003800200 */
.L_x_166:
[----:B0-----:R-:W-:Y:S01]  /*27d0*/  VIADD R4, R8, 0x4 ;  /* 0x0000000408047836 */ /* 0x001fe20000000000 */
[----:B--2---:R0:W2:Y:S01]  /*27e0*/  SHFL.DOWN PT, R6, R2, 0x4, R9 ;  /* 0x0880000002067989 */ /* 0x0040a200000e0009 */
[----:B------:R-:W-:Y:S01]  /*27f0*/  BSSY.RECONVERGENT B1, `(.L_x_168) ;  /* 0x000001e000017945 */ /* 0x000fe20003800200 */
[----:B------:R-:W-:Y:S02]  /*2800*/  IMAD.MOV.U32 R10, RZ, RZ, R12 ;  /* 0x000000ffff0a7224 */ /* 0x000fe400078e000c */
[----:B------:R-:W-:Y:S01]  /*2810*/  ISETP.GT.AND P0, PT, R4, R9, PT ;  /* 0x000000090400720c */ /* 0x000fe20003f04270 */
[----:B-1----:R0:W1:Y:S01]  /*2820*/  SHFL.DOWN PT, R7, R3, 0x4, R9 ;  /* 0x0880000003077989 */ /* 0x00206200000e0009 */
[----:B------:R-:W-:Y:S02]  /*2830*/  IMAD.MOV.U32 R18, RZ, RZ, R16 ;  /* 0x000000ffff127224 */ /* 0x000fe400078e0010 */
[----:B------:R-:W-:Y:S01]  /*2840*/  IMAD.MOV.U32 R4, RZ, RZ, R2 ;  /* 0x000000ffff047224 */ /* 0x000fe200078e0002 */
[----:B---3--:R0:W3:Y:S01]  /*2850*/  SHFL.DOWN PT, R11, R12, 0x4, R9 ;  /* 0x088000000c0b7989 */ /* 0x0080e200000e0009 */
[----:B------:R-:W-:-:S03]  /*2860*/  IMAD.MOV.U32 R5, RZ, RZ, R3 ;  /* 0x000000ffff057224 */ /* 0x000fc600078e0003 */
[----:B----4-:R0:W4:Y:S04]  /*2870*/  SHFL.DOWN PT, R15, R16, 0x4, R9 ;  /* 0x08800000100f7989 */ /* 0x01012800000e0009 */
[----:B------:R-:W-:Y:S05]  /*2880*/  @P0 BRA `(.L_x_169) ;  /* 0x0000000000500947 */ /* 0x000fea0003800000 */
[----:B-12---:R-:W-:Y:S01]  /*2890*/  DSETP.GEU.AND P0, PT, R2, R6, PT ;  /* 0x000000060200722a */ /* 0x006fe20003f0e000 */
[----:B---3--:R-:W-:Y:S01]  /*28a0*/  IMAD.MOV.U32 R10, RZ, RZ, R11 ;  /* 0x000000ffff0a7224 */ /* 0x008fe200078e000b */
[----:B------:R-:W-:Y:S01]  /*28b0*/  MOV R5, R7 ;  /* 0x0000000700057202 */ /* 0x000fe20000000f00 */
[----:B----4-:R-:W-:Y:S02]  /*28c0*/  IMAD.MOV.U32 R18, RZ, RZ, R15 ;  /* 0x000000ffff127224 */ /* 0x010fe400078e000f */
        /* <DEDUP_REMOVED lines=16> */
.L_x_169:
[----:B------:R-:W-:Y:S05]  /*29d0*/  BSYNC.RECONVERGENT B1 ;  /* 0x0000000000017941 */ /* 0x000fea0003800200 */
.L_x_168:
        /* <DEDUP_REMOVED lines=32> */
.L_x_171:
[----:B------:R-:W-:Y:S05]  /*2be0*/  BSYNC.RECONVERGENT B1 ;  /* 0x0000000000017941 */ /* 0x000fea0003800200 */
.L_x_170:
[----:B0-----:R-:W-:Y:S01]  /*2bf0*/  VIADD R4, R8, 0x10 ;  /* 0x0000001008047836 */ /* 0x001fe20000000000 */
[----:B------:R0:W0:Y:S01]  /*2c00*/  SHFL.DOWN PT, R10, R2, 0x10, R9 ;  /* 0x0a000000020a7989 */ /* 0x00002200000e0009 */
[----:B------:R-:W-:Y:S01]  /*2c10*/  BSSY.RECONVERGENT B1, `(.L_x_172) ;  /* 0x000001e000017945 */ /* 0x000fe20003800200 */
[----:B------:R-:W-:Y:S02]  /*2c20*/  IMAD.MOV.U32 R5, RZ, RZ, R16 ;  /* 0x000000ffff057224 */ /* 0x000fe400078e0010 */
[----:B------:R-:W-:Y:S01]  /*2c30*/  ISETP.GT.AND P0, PT, R4, R9, PT ;  /* 0x000000090400720c */ /* 0x000fe20003f04270 */
[----:B---3--:R3:W0:Y:S01]  /*2c40*/  SHFL.DOWN PT, R11, R3, 0x10, R9 ;  /* 0x0a000000030b7989 */ /* 0x00862200000e0009 */
[----:B------:R-:W-:Y:S02]  /*2c50*/  IMAD.MOV.U32 R4, RZ, RZ, R12 ;  /* 0x000000ffff047224 */ /* 0x000fe400078e000c */
[----:B--2---:R-:W-:Y:S01]  /*2c60*/  IMAD.MOV.U32 R6, RZ, RZ, R2 ;  /* 0x000000ffff067224 */ /* 0x004fe200078e0002 */
[----:B----4-:R3:W2:Y:S01]  /*2c70*/  SHFL.DOWN PT, R15, R12, 0x10, R9 ;  /* 0x0a0000000c0f7989 */ /* 0x0106a200000e0009 */
[----:B-1----:R-:W-:-:S03]  /*2c80*/  IMAD.MOV.U32 R7, RZ, RZ, R3 ;  /* 0x000000ffff077224 */ /* 0x002fc600078e0003 */
[----:B------:R3:W1:Y:S04]  /*2c90*/  SHFL.DOWN PT, R17, R16, 0x10, R9 ;  /* 0x0a00000010117989 */ /* 0x00066800000e0009 */
[----:B------:R-:W-:Y:S05]  /*2ca0*/  @P0 BRA `(.L_x_173) ;  /* 0x0000000000500947 */ /* 0x000fea0003800000 */
[----:B0-----:R-:W-:Y:S01]  /*2cb0*/  DSETP.GEU.AND P0, PT, R2, R10, PT ;  /* 0x0000000a0200722a */ /* 0x001fe20003f0e000 */
[----:B--2---:R-:W-:Y:S02]  /*2cc0*/  IMAD.MOV.U32 R4, RZ, RZ, R15 ;  /* 0x000000ffff047224 */ /* 0x004fe400078e000f */
[----:B-1----:R-:W-:Y:S02]  /*2cd0*/  IMAD.MOV.U32 R5, RZ, RZ, R17 ;  /* 0x000000ffff057224 */ /* 0x002fe400078e0011 */
        /* <DEDUP_REMOVED lines=17> */
.L_x_173:
[----:B------:R-:W-:Y:S05]  /*2df0*/  BSYNC.RECONVERGENT B1 ;  /* 0x0000000000017941 */ /* 0x000fea0003800200 */
.L_x_172:
[----:B------:R-:W-:Y:S01]  /*2e00*/  ISETP.NE.AND P0, PT, R8, RZ, PT ;  /* 0x000000ff0800720c */ /* 0x000fe20003f05270 */
[----:B------:R-:W-:-:S12]  /*2e10*/  BSSY.RECONVERGENT B1, `(.L_x_174) ;  /* 0x000000a000017945 */ /* 0x000fd80003800200 */
[----:B------:R-:W-:Y:S05]  /*2e20*/  @P0 BRA `(.L_x_175) ;  /* 0x0000000000200947 */ /* 0x000fea0003800000 */
[----:B------:R-:W4:Y:S01]  /*2e30*/  S2R R8, SR_CgaCtaId ;  /* 0x0000000000087919 */ /* 0x000f220000008800 */
[----:B---3--:R-:W-:Y:S02]  /*2e40*/  MOV R3, 0x400 ;  /* 0x0000040000037802 */ /* 0x008fe40000000f00 */
[----:B0-----:R-:W-:-:S04]  /*2e50*/  SHF.R.U32.HI R2, RZ, 0x1, R14 ;  /* 0x00000001ff027819 */ /* 0x001fc8000001160e */
[----:B------:R-:W-:Y:S02]  /*2e60*/  LOP3.LUT R2, R2, 0x1f0, RZ, 0xc0, !PT ;  /* 0x000001f002027812 */ /* 0x000fe400078ec0ff */
[----:B----4-:R-:W-:-:S05]  /*2e70*/  LEA R3, R8, R3, 0x18 ;  /* 0x0000000308037211 */ /* 0x010fca00078ec0ff */
[----:B------:R-:W-:-:S05]  /*2e80*/  IMAD.IADD R3, R2, 0x1, R3 ;  /* 0x0000000102037824 */ /* 0x000fca00078e0203 */
[----:B------:R4:W-:Y:S04]  /*2e90*/  STS.64 [R3+0x10], R4 ;  /* 0x0000100403007388 */ /* 0x0009e80000000a00 */
[----:B------:R4:W-:Y:S02]  /*2ea0*/  STS.64 [R3+0x8], R6 ;  /* 0x0000080603007388 */ /* 0x0009e40000000a00 */
.L_x_175:
[----:B------:R-:W-:Y:S05]  /*2eb0*/  BSYNC.RECONVERGENT B1 ;  /* 0x0000000000017941 */ /* 0x000fea0003800200 */
.L_x_174:
[----:B------:R-:W-:Y:S01]  /*2ec0*/  BAR.SYNC.DEFER_BLOCKING 0x0 ;  /* 0x0000000000007b1d */ /* 0x000fe20000010000 */
[----:B------:R-:W-:-:S13]  /*2ed0*/  ISETP.NE.AND P1, PT, R14, RZ, PT ;  /* 0x000000ff0e00720c */ /* 0x000fda0003f25270 */
[----:B------:R-:W-:Y:S05]  /*2ee0*/  @P1 BRA `(.L_x_151) ;  /* 0x0000003c00341947 */ /* 0x000fea0003800000 */
[----:B------:R-:W-:Y:S01]  /*2ef0*/  ISETP.GE.AND P0, PT, R13, 0x21, PT ;  /* 0x000000210d00780c */ /* 0x000fe20003f06270 */
[----:B--2---:R-:W-:Y:S02]  /*2f00*/  IMAD.MOV.U32 R15, RZ, RZ, R4 ;  /* 0x000000ffff0f7224 */ /* 0x004fe400078e0004 */
[----:B---3--:R-:W-:Y:S02]  /*2f10*/  IMAD.MOV.U32 R12, RZ, RZ, R5 ;  /* 0x000000ffff0c7224 */ /* 0x008fe400078e0005 */
[----:B0-----:R-:W-:Y:S02]  /*2f20*/  IMAD.MOV.U32 R2, RZ, RZ, R6 ;  /* 0x000000ffff027224 */ /* 0x001fe400078e0006 */
[----:B----4-:R-:W-:-:S06]  /*2f30*/  IMAD.MOV.U32 R3, RZ, RZ, R7 ;  /* 0x000000ffff037224 */ /* 0x010fcc00078e0007 */
[----:B------:R-:W-:Y:S05]  /*2f40*/  @!P0 BRA `(.L_x_176) ;  /* 0x00000000006c8947 */ /* 0x000fea0003800000 */
[----:B------:R-:W0:Y:S01]  /*2f50*/  S2UR UR5, SR_CgaCtaId ;  /* 0x00000000000579c3 */ /* 0x000e220000008800 */
[----:B------:R-:W-:Y:S01]  /*2f60*/  UMOV UR4, 0x400 ;  /* 0x0000040000047882 */ /* 0x000fe20000000000 */
[----:B------:R-:W-:Y:S01]  /*2f70*/  BSSY.RECONVERGENT B1, `(.L_x_176) ;  /* 0x0000018000017945 */ /* 0x000fe20003800200 */
[----:B0-----:R-:W-:-:S09]  /*2f80*/  ULEA UR4, UR5, UR4, 0x18 ;  /* 0x0000000405047291 */ /* 0x001fd2000f8ec0ff */
[----:B------:R-:W0:Y:S04]  /*2f90*/  LDS.64 R8, [UR4+0x18] ;  /* 0x00001804ff087984 */ /* 0x000e280008000a00 */
[----:B------:R-:W2:Y:S01]  /*2fa0*/  LDS.64 R10, [UR4+0x20] ;  /* 0x00002004ff0a7984 */ /* 0x000ea20008000a00 */
[----:B0-----:R-:W-:Y:S01]  /*2fb0*/  DSETP.GEU.AND P0, PT, R6, R8, PT ;  /* 0x000000080600722a */ /* 0x001fe20003f0e000 */
[----:B------:R-:W-:Y:S02]  /*2fc0*/  IMAD.MOV.U32 R2, RZ, RZ, R8 ;  /* 0x000000ffff027224 */ /* 0x000fe400078e0008 */
[----:B------:R-:W-:Y:S02]  /*2fd0*/  IMAD.MOV.U32 R3, RZ, RZ, R9 ;  /* 0x000000ffff037224 */ /* 0x000fe400078e0009 */
[----:B--2---:R-:W-:-:S02]  /*2fe0*/  IMAD.MOV.U32 R15, RZ, RZ, R10 ;  /* 0x000000ffff0f7224 */ /* 0x004fc400078e000a */
        /* <DEDUP_REMOVED lines=16> */
.L_x_177:
[----:B------:R-:W-:Y:S05]  /*30f0*/  BSYNC.RECONVERGENT B1 ;  /* 0x0000000000017941 */ /* 0x000fea0003800200 */
.L_x_176:
[----:B------:R-:W-:Y:S01]  /*3100*/  ISETP.GE.AND P0, PT, R13, 0x41, PT ;  /* 0x000000410d00780c */ /* 0x000fe20003f06270 */
[----:B------:R-:W-:Y:S02]  /*3110*/  IMAD.MOV.U32 R11, RZ, RZ, R15 ;  /* 0x000000ffff0b7224 */ /* 0x000fe400078e000f */
[----:B------:R-:W-:Y:S02]  /*3120*/  IMAD.MOV.U32 R10, RZ, RZ, R12 ;  /* 0x000000ffff0a7224 */ /* 0x000fe400078e000c */
[----:B------:R-:W-:Y:S02]  /*3130*/  IMAD.MOV.U32 R4, RZ, RZ, R2 ;  /* 0x000000ffff047224 */ /* 0x000fe400078e0002 */
[----:B------:R-:W-:-:S06]  /*3140*/  IMAD.MOV.U32 R5, RZ, RZ, R3 ;  /* 0x000000ffff057224 */ /* 0x000fcc00078e0003 */
        /* <DEDUP_REMOVED lines=27> */
.L_x_179:
[----:B------:R-:W-:Y:S05]  /*3300*/  BSYNC.RECONVERGENT B1 ;  /* 0x0000000000017941 */ /* 0x000fea0003800200 */
.L_x_178:
        /* <DEDUP_REMOVED lines=32> */
.L_x_181:
[----:B------:R-:W-:Y:S05]  /*3510*/  BSYNC.RECONVERGENT B1 ;  /* 0x0000000000017941 */ /* 0x000fea0003800200 */
.L_x_180:
        /* <DEDUP_REMOVED lines=32> */
.L_x_183:
[----:B------:R-:W-:Y:S05]  /*3720*/  BSYNC.RECONVERGENT B1 ;  /* 0x0000000000017941 */ /* 0x000fea0003800200 */
.L_x_182:
[----:B------:R-:W-:Y:S01]  /*3730*/  ISETP.GE.AND P0, PT, R13, 0xa1, PT ;  /* 0x000000a10d00780c */ /* 0x000fe20003f06270 */
[----:B------:R-:W-:Y:S01]  /*3740*/  IMAD.MOV.U32 R9, RZ, RZ, R11 ;  /* 0x000000ffff097224 */ /* 0x000fe200078e000b */
[----:B------:R-:W-:Y:S01]  /*3750*/  MOV R8, R10 ;  /* 0x0000000a00087202 */ /* 0x000fe20000000f00 */
[----:B------:R-:W-:Y:S02]  /*3760*/  IMAD.MOV.U32 R6, RZ, RZ, R4 ;  /* 0x000000ffff067224 */ /* 0x000fe400078e0004 */
[----:B------:R-:W-:-:S08]  /*3770*/  IMAD.MOV.U32 R7, RZ, RZ, R5 ;  /* 0x000000ffff077224 */ /* 0x000fd000078e0005 */
        /* <DEDUP_REMOVED lines=27> */
.L_x_185:
[----:B------:R-:W-:Y:S05]  /*3930*/  BSYNC.RECONVERGENT B1 ;  /* 0x0000000000017941 */ /* 0x000fea0003800200 */
.L_x_184:
        /* <DEDUP_REMOVED lines=32> */
.L_x_187:
[----:B------:R-:W-:Y:S05]  /*3b40*/  BSYNC.RECONVERGENT B1 ;  /* 0x0000000000017941 */ /* 0x000fea0003800200 */
.L_x_186:
[----:B------:R-:W-:Y:S01]  /*3b50*/  ISETP.GE.AND P0, PT, R13, 0xe1, PT ;  /* 0x000000e10d00780c */ /* 0x000fe20003f06270 */
[----:B------:R-:W-:Y:S02]  /*3b60*/  IMAD.MOV.U32 R4, RZ, RZ, R11 ;  /* 0x000000ffff047224 */ /* 0x000fe400078e000b */
[----:B------:R-:W-:Y:S02]  /*3b70*/  IMAD.MOV.U32 R5, RZ, RZ, R10 ;  /* 0x000000ffff057224 */ /* 0x000fe400078e000a */
[----:B------:R-:W-:Y:S02]  /*3b80*/  IMAD.MOV.U32 R6, RZ, RZ, R2 ;  /* 0x000000ffff067224 */ /* 0x000fe400078e0002 */
[----:B------:R-:W-:-:S06]  /*3b90*/  IMAD.MOV.U32 R7, RZ, RZ, R3 ;  /* 0x000000ffff077224 */ /* 0x000fcc00078e0003 */
[----:B------:R-:W-:Y:S05]  /*3ba0*/  @!P0 BRA `(.L_x_151) ;  /* 0x0000003000048947 */ /* 0x000fea0003800000 */
[----:B------:R-:W0:Y:S01]  /*3bb0*/  S2UR UR5, SR_CgaCtaId ;  /* 0x00000000000579c3 */ /* 0x000e220000008800 */
[----:B------:R-:W-:Y:S02]  /*3bc0*/  UMOV UR4, 0x400 ;  /* 0x0000040000047882 */ /* 0x000fe40000000000 */
[----:B0-----:R-:W-:-:S09]  /*3bd0*/  ULEA UR4, UR5, UR4, 0x18 ;  /* 0x0000000405047291 */ /* 0x001fd2000f8ec0ff */
[----:B------:R-:W0:Y:S04]  /*3be0*/  LDS.64 R8, [UR4+0x78] ;  /* 0x00007804ff087984 */ /* 0x000e280008000a00 */
[----:B------:R-:W2:Y:S01]  /*3bf0*/  LDS.64 R12, [UR4+0x80] ;  /* 0x00008004ff0c7984 */ /* 0x000ea20008000a00 */
[----:B0-----:R-:W-:Y:S01]  /*3c00*/  DSETP.GEU.AND P0, PT, R2, R8, PT ;  /* 0x000000080200722a */ /* 0x001fe20003f0e000 */
[----:B------:R-:W-:Y:S01]  /*3c10*/  MOV R6, R8 ;  /* 0x0000000800067202 */ /* 0x000fe20000000f00 */
[----:B------:R-:W-:Y:S02]  /*3c20*/  IMAD.MOV.U32 R7, RZ, RZ, R9 ;  /* 0x000000ffff077224 */ /* 0x000fe400078e0009 */
[----:B--2---:R-:W-:Y:S02]  /*3c30*/  IMAD.MOV.U32 R4, RZ, RZ, R12 ;  /* 0x000000ffff047224 */ /* 0x004fe400078e000c */
[----:B------:R-:W-:-:S08]  /*3c40*/  IMAD.MOV.U32 R5, RZ, RZ, R13 ;  /* 0x000000ffff057224 */ /* 0x000fd000078e000d */
        /* <DEDUP_REMOVED lines=16> */
.L_x_121:
[----:B------:R-:W0:Y:S01]  /*3d50*/  S2R R3, SR_TID.X ;  /* 0x0000000000037919 */ /* 0x000e220000002100 */
[----:B------:R-:W1:Y:S02]  /*3d60*/  LDCU.64 UR4, c[0x0][0x380] ;  /* 0x00007000ff0477ac */ /* 0x000e640008000a00 */
[----:B-1----:R-:W-:Y:S02]  /*3d70*/  IMAD.U32 R2, RZ, RZ, UR4 ;  /* 0x00000004ff027e24 */ /* 0x002fe4000f8e00ff */
[----:B------:R-:W-:Y:S01]  /*3d80*/  IMAD.U32 R4, RZ, RZ, UR5 ;  /* 0x00000005ff047e24 */ /* 0x000fe2000f8e00ff */
[----:B------:R-:W1:Y:S01]  /*3d90*/  LDCU.64 UR4, c[0x0][0x390] ;  /* 0x00007200ff0477ac */ /* 0x000e620008000a00 */
[----:B0-----:R-:W-:-:S05]  /*3da0*/  IADD3 R5, P0, PT, R12, R3, RZ ;  /* 0x000000030c057210 */ /* 0x001fca0007f1e0ff */
[----:B------:R-:W-:Y:S01]  /*3db0*/  IMAD.X R6, RZ, RZ, RZ, P0 ;  /* 0x000000ffff067224 */ /* 0x000fe200000e06ff */
[----:B------:R-:W-:-:S04]  /*3dc0*/  LEA R14, P0, R5, R2, 0x2 ;  /* 0x00000002050e7211 */ /* 0x000fc800078010ff */
[----:B------:R-:W-:Y:S02]  /*3dd0*/  LEA.HI.X R15, R5, R4, R6, 0x2, P0 ;  /* 0x00000004050f7211 */ /* 0x000fe400000f1406 */
[----:B------:R-:W0:Y:S03]  /*3de0*/  LDC.64 R6, c[0x0][0x388] ;  /* 0x0000e200ff067b82 */ /* 0x000e260000000a00 */
[----:B------:R-:W0:Y:S04]  /*3df0*/  LDG.E R9, desc[UR10][R14.64] ;  /* 0x0000000a0e097981 */ /* 0x000e28000c1e1900 */
[----:B------:R-:W2:Y:S04]  /*3e00*/  LDG.E R11, desc[UR10][R14.64+0x400] ;  /* 0x0004000a0e0b7981 */ /* 0x000ea8000c1e1900 */
[----:B------:R-:W3:Y:S04]  /*3e10*/  LDG.E R21, desc[UR10][R14.64+0x800] ;  /* 0x0008000a0e157981 */ /* 0x000ee8000c1e1900 */
[----:B------:R-:W4:Y:S04]  /*3e20*/  LDG.E R23, desc[UR10][R14.64+0xc00] ;  /* 0x000c000a0e177981 */ /* 0x000f28000c1e1900 */
[----:B------:R-:W5:Y:S01]  /*3e30*/  LDG.E R5, desc[UR10][R14.64+0x1000] ;  /* 0x0010000a0e057981 */ /* 0x000f62000c1e1900 */
[----:B0-----:R-:W-:-:S04]  /*3e40*/  IMAD.WIDE.U32 R8, R9, 0x8, R6 ;  /* 0x0000000809087825 */ /* 0x001fc800078e0006 */
[--C-:B--2---:R-:W-:Y:S02]  /*3e50*/  IMAD.WIDE.U32 R10, R11, 0x8, R6.reuse ;  /* 0x000000080b0a7825 */ /* 0x104fe400078e0006 */
[----:B------:R-:W2:Y:S04]  /*3e60*/  LDG.E.64 R8, desc[UR10][R8.64] ;  /* 0x0000000a08087981 */ /* 0x000ea8000c1e1b00 */
[----:B------:R-:W2:Y:S01]  /*3e70*/  LDG.E.64 R10, desc[UR10][R10.64] ;  /* 0x0000000a0a0a7981 */ /* 0x000ea2000c1e1b00 */
[----:B---3--:R-:W-:-:S06]  /*3e80*/  IMAD.WIDE.U32 R20, R21, 0x8, R6 ;  /* 0x0000000815147825 */ /* 0x008fcc00078e0006 */
[----:B------:R-:W3:Y:S01]  /*3e90*/  LDG.E.64 R20, desc[UR10][R20.64] ;  /* 0x0000000a14147981 */ /* 0x000ee2000c1e1b00 */
[----:B----4-:R-:W-:-:S06]  /*3ea0*/  IMAD.WIDE.U32 R22, R23, 0x8, R6 ;  /* 0x0000000817167825 */ /* 0x010fcc00078e0006 */
[----:B------:R-:W4:Y:S01]  /*3eb0*/  LDG.E.64 R22, desc[UR10][R22.64] ;  /* 0x0000000a16167981 */ /* 0x000f22000c1e1b00 */
[----:B-----5:R-:W-:-:S05]  /*3ec0*/  IMAD.WIDE.U32 R6, R5, 0x8, R6 ;  /* 0x0000000805067825 */ /* 0x020fca00078e0006 */
[----:B------:R0:W5:Y:S01]  /*3ed0*/  LDG.E.64 R14, desc[UR10][R6.64] ;  /* 0x0000000a060e7981 */ /* 0x000162000c1e1b00 */
[----:B-1----:R-:W-:Y:S01]  /*3ee0*/  IMAD.U32 R5, RZ, RZ, UR4 ;  /* 0x00000004ff057e24 */ /* 0x002fe2000f8e00ff */
[----:B------:R-:W-:Y:S01]  /*3ef0*/  ISETP.LE.U32.AND P0, PT, R19, UR6, PT ;  /* 0x0000000613007c0c */ /* 0x000fe2000bf03070 */
[----:B------:R-:W-:Y:S03]  /*3f00*/  BSSY.RECONVERGENT B1, `(.L_x_188) ;  /* 0x0000020000017945 */ /* 0x000fe60003800200 */
[----:B------:R-:W-:Y:S01]  /*3f10*/  IADD3 R13, P4, PT, R12, R5, RZ ;  /* 0x000000050c0d7210 */ /* 0x000fe20007f9e0ff */
[----:B------:R-:W-:Y:S01]  /*3f20*/  VIADD R12, R3, 0x200 ;  /* 0x00000200030c7836 */ /* 0x000fe20000000000 */
[----:B------:R-:W-:Y:S01]  /*3f30*/  ISETP.GE.U32.AND.EX P0, PT, RZ, R16, PT, P0 ;  /* 0x00000010ff00720c */ /* 0x000fe20003f06100 */
[----:B0-----:R-:W-:-:S04]  /*3f40*/  IMAD.U32 R6, RZ, RZ, UR5 ;  /* 0x00000005ff067e24 */ /* 0x001fc8000f8e00ff */
[----:B------:R-:W-:Y:S01]  /*3f50*/  IMAD.X R17, RZ, RZ, R6, P4 ;  /* 0x000000ffff117224 */ /* 0x000fe200020e0606 */
[----:B--2---:R-:W-:-:S06]  /*3f60*/  DSETP.GEU.AND P1, PT, R8, R10, PT ;  /* 0x0000000a0800722a */ /* 0x004fcc0003f2e000 */
[----:B------:R-:W-:Y:S02]  /*3f70*/  FSEL R24, R8, R10, P1 ;  /* 0x0000000a08187208 */ /* 0x000fe40000800000 */
[----:B------:R-:W-:-:S06]  /*3f80*/  FSEL R25, R9, R11, P1 ;  /* 0x0000000b09197208 */ /* 0x000fcc0000800000 */
[----:B---3--:R-:W-:-:S06]  /*3f90*/  DSETP.GEU.AND P3, PT, R24, R20, PT ;  /* 0x000000141800722a */ /* 0x008fcc0003f6e000 */
[----:B------:R-:W-:Y:S02]  /*3fa0*/  FSEL R8, R24, R20, P3 ;  /* 0x0000001418087208 */ /* 0x000fe40001800000 */
[----:B------:R-:W-:-:S06]  /*3fb0*/  FSEL R9, R25, R21, P3 ;  /* 0x0000001519097208 */ /* 0x000fcc0001800000 */
[----:B----4-:R-:W-:-:S06]  /*3fc0*/  DSETP.GEU.AND P2, PT, R8, R22, PT ;  /* 0x000000160800722a */ /* 0x010fcc0003f4e000 */
[----:B------:R-:W-:Y:S01]  /*3fd0*/  FSEL R10, R8, R22, P2 ;  /* 0x00000016080a7208 */ /* 0x000fe20001000000 */
[----:B------:R-:W-:Y:S01]  /*3fe0*/  VIADD R8, R3, 0x100 ;  /* 0x0000010003087836 */ /* 0x000fe20000000000 */
[----:B------:R-:W-:Y:S02]  /*3ff0*/  FSEL R11, R9, R23, P2 ;  /* 0x00000017090b7208 */ /* 0x000fe40001000000 */
[C---:B------:R-:W-:Y:S02]  /*4000*/  LOP3.LUT R9, R3.reuse, 0x400, RZ, 0xfc, !PT ;  /* 0x0000040003097812 */ /* 0x040fe400078efcff */
[----:B------:R-:W-:Y:S02]  /*4010*/  @P3 SEL R12, R3, R8, P1 ;  /* 0x00000008030c3207 */ /* 0x000fe40000800000 */
[----:B-----5:R-:W-:Y:S01]  /*4020*/  DSETP.GEU.AND P5, PT, R10, R14, PT ;  /* 0x0000000e0a00722a */ /* 0x020fe20003fae000 */
[----:B------:R-:W-:Y:S01]  /*4030*/  IADD3 R7, P4, PT, R9, R13, RZ ;  /* 0x0000000d09077210 */ /* 0x000fe20007f9e0ff */
[----:B------:R-:W-:-:S04]  /*4040*/  @!P2 VIADD R12, R3, 0x300 ;  /* 0x00000300030ca836 */ /* 0x000fc80000000000 */
[----:B------:R-:W-:-:S08]  /*4050*/  IMAD.X R8, RZ, RZ, R17, P4 ;  /* 0x000000ffff087224 */ /* 0x000fd000020e0611 */
[----:B------:R-:W-:Y:S05]  /*4060*/  @!P5 BRA `(.L_x_189) ;  /* 0x000000000024d947 */ /* 0x000fea0003800000 */
[C---:B------:R-:W-:Y:S02]  /*4070*/  ISETP.GE.U32.AND P1, PT, R12.reuse, R9, PT ;  /* 0x000000090c00720c */ /* 0x040fe40003f26070 */
[----:B------:R-:W-:Y:S02]  /*4080*/  IADD3 R12, P2, PT, R12, R13, RZ ;  /* 0x0000000d0c0c7210 */ /* 0x000fe40007f5e0ff */
[----:B------:R-:W-:-:S03]  /*4090*/  ISETP.GE.U32.AND.EX P1, PT, RZ, RZ, PT, P1 ;  /* 0x000000ffff00720c */ /* 0x000fc60003f26110 */
[----:B------:R-:W-:-:S10]  /*40a0*/  IMAD.X R9, RZ, RZ, R17, P2 ;  /* 0x000000ffff097224 */ /* 0x000fd400010e0611 */
[----:B------:R-:W-:-:S06]  /*40b0*/  DSETP.LT.OR P1, PT, R14, R10, !P1 ;  /* 0x0000000a0e00722a */ /* 0x000fcc0004f21400 */
[----:B------:R-:W-:Y:S02]  /*40c0*/  FSEL R14, R10, R14, P1 ;  /* 0x0000000e0a0e7208 */ /* 0x000fe40000800000 */
[----:B------:R-:W-:Y:S02]  /*40d0*/  FSEL R15, R11, R15, P1 ;  /* 0x0000000f0b0f7208 */ /* 0x000fe40000800000 */
[----:B------:R-:W-:Y:S02]  /*40e0*/  SEL R7, R12, R7, P1 ;  /* 0x000000070c077207 */ /* 0x000fe40000800000 */
[----:B------:R-:W-:-:S07]  /*40f0*/  SEL R8, R9, R8, P1 ;  /* 0x0000000809087207 */ /* 0x000fce0000800000 */
.L_x_189:
[----:B------:R-:W-:Y:S05]  /*4100*/  BSYNC.RECONVERGENT B1 ;  /* 0x0000000000017941 */ /* 0x000fea0003800200 */
.L_x_188:
[----:B------:R-:W-:Y:S05]  /*4110*/  @P0 BRA `(.L_x_190) ;  /* 0x00000014005c0947 */ /* 0x000fea0003800000 */
[----:B------:R-:W0:Y:S01]  /*4120*/  LDCU.64 UR8, c[0x0][0x3f0] ;  /* 0x00007e00ff0877ac */ /* 0x000e220008000a00 */
[----:B------:R-:W-:Y:S01]  /*4130*/  ISETP.NE.AND P0, PT, R3, RZ, PT ;  /* 0x000000ff0300720c */ /* 0x000fe20003f05270 */
[----:B------:R-:W-:Y:S01]  /*4140*/  BSSY.RECONVERGENT B1, `(.L_x_191) ;  /* 0x0000012000017945 */ /* 0x000fe20003800200 */
[----:B------:R-:W-:Y:S01]  /*4150*/  UMOV UR4, 0x8 ;  /* 0x0000000800047882 */ /* 0x000fe20000000000 */
[----:B------:R-:W-:Y:S02]  /*4160*/  UMOV UR5, 0x0 ;  /* 0x0000000000057882 */ /* 0x000fe40000000000 */
[----:B0-----:R-:W-:-:S04]  /*4170*/  UIMAD.WIDE.U32 UR4, UR8, 0x1, UR4 ;  /* 0x00000001080478a5 */ /* 0x001fc8000f8e0004 */
[----:B------:R-:W-:Y:S02]  /*4180*/  UIADD3 UR7, UPT, UPT, UR5, UR9, URZ ;  /* 0x0000000905077290 */ /* 0x000fe4000fffe0ff */
[----:B------:R-:W-:Y:S02]  /*4190*/  IMAD.U32 R13, RZ, RZ, UR5 ;  /* 0x00000005ff0d7e24 */ /* 0x000fe4000f8e00ff */
[----:B------:R-:W-:Y:S02]  /*41a0*/  IMAD.U32 R12, RZ, RZ, UR4 ;  /* 0x00000004ff0c7e24 */ /* 0x000fe4000f8e00ff */
[----:B------:R-:W-:Y:S01]  /*41b0*/  IMAD.U32 R13, RZ, RZ, UR7 ;  /* 0x00000007ff0d7e24 */ /* 0x000fe2000f8e00ff */
[----:B------:R-:W-:Y:S06]  /*41c0*/  @P0 BRA `(.L_x_192) ;  /* 0x0000000000240947 */ /* 0x000fec0003800000 */
[----:B------:R-:W-:Y:S02]  /*41d0*/  IMAD.MOV.U32 R20, RZ, RZ, 0x500 ;  /* 0x00000500ff147424 */ /* 0x000fe400078e00ff */
[----:B------:R-:W-:-:S05]  /*41e0*/  IMAD.MOV.U32 R21, RZ, RZ, 0x0 ;  /* 0x00000000ff157424 */ /* 0x000fca00078e00ff */
[----:B------:R-:W2:Y:S01]  /*41f0*/  ATOMG.E.ADD.64.STRONG.GPU PT, R10, desc[UR10][R12.64], R20 ;  /* 0x800000140c0a79a8 */ /* 0x000ea200081ef50a */
[----:B------:R-:W0:Y:S01]  /*4200*/  S2UR UR5, SR_CgaCtaId ;  /* 0x00000000000579c3 */ /* 0x000e220000008800 */
[----:B------:R-:W-:Y:S02]  /*4210*/  UMOV UR4, 0x400 ;  /* 0x0000040000047882 */ /* 0x000fe40000000000 */
[----:B0-----:R-:W-:Y:S01]  /*4220*/  ULEA UR4, UR5, UR4, 0x18 ;  /* 0x0000000405047291 */ /* 0x001fe2000f8ec0ff */
[----:B--2---:R-:W-:-:S05]  /*4230*/  IADD3 R10, P0, PT, R10, UR6, RZ ;  /* 0x000000060a0a7c10 */ /* 0x004fca000ff1e0ff */
[----:B------:R-:W-:-:S05]  /*4240*/  IMAD.X R11, RZ, RZ, R11, P0 ;  /* 0x000000ffff0b7224 */ /* 0x000fca00000e060b */
[----:B------:R0:W-:Y:S03]  /*4250*/  STS.64 [UR4+0x98], R10 ;  /* 0x0000980aff007988 */ /* 0x0001e60008000a04 */
.L_x_192:
[----:B------:R-:W-:Y:S05]  /*4260*/  BSYNC.RECONVERGENT B1 ;  /* 0x0000000000017941 */ /* 0x000fea0003800200 */
.L_x_191:
[----:B------:R-:W1:Y:S08]  /*4270*/  S2UR UR5, SR_CgaCtaId ;  /* 0x00000000000579c3 */ /* 0x000e700000008800 */
[----:B------:R-:W-:Y:S06]  /*4280*/  BAR.SYNC.DEFER_BLOCKING 0x0 ;  /* 0x0000000000007b1d */ /* 0x000fec0000010000 */
[----:B------:R-:W-:-:S02]  /*4290*/  UMOV UR4, 0x400 ;  /* 0x0000040000047882 */ /* 0x000fc40000000000 */
[----:B-1----:R-:W-:-:S06]  /*42a0*/  ULEA UR4, UR5, UR4, 0x18 ;  /* 0x0000000405047291 */ /* 0x002fcc000f8ec0ff */
[----:B------:R-:W-:-:S05]  /*42b0*/  IMAD.U32 R9, RZ, RZ, UR4 ;  /* 0x00000004ff097e24 */ /* 0x000fca000f8e00ff */
[----:B0-----:R-:W0:Y:S02]  /*42c0*/  LDS.64 R10, [R9+0x98] ;  /* 0x00009800090a7984 */ /* 0x001e240000000a00 */
[----:B0-----:R-:W-:-:S04]  /*42d0*/  IADD3 R18, P1, PT, R10, 0x500, RZ ;  /* 0x000005000a127810 */ /* 0x001fc80007f3e0ff */
[----:B------:R-:W-:Y:S01]  /*42e0*/  ISETP.GT.U32.AND P0, PT, R18, R19, PT ;  /* 0x000000131200720c */ /* 0x000fe20003f04070 */
[----:B------:R-:W-:-:S05]  /*42f0*/  IMAD.X R17, RZ, RZ, R11, P1 ;  /* 0x000000ffff117224 */ /* 0x000fca00008e060b */
[----:B------:R-:W-:-:S13]  /*4300*/  ISETP.GT.AND.EX P0, PT, R17, R16, PT, P0 ;  /* 0x000000101100720c */ /* 0x000fda0003f04300 */
[----:B------:R-:W-:Y:S05]  /*4310*/  @P0 BRA `(.L_x_193) ;  /* 0x0000000400e40947 */ /* 0x000fea0003800000 */
[----:B------:R-:W-:Y:S01]  /*4320*/  BSSY.RECONVERGENT B1, `(.L_x_193) ;  /* 0x0000078000017945 */ /* 0x000fe20003800200 */
[----:B------:R-:W-:Y:S01]  /*4330*/  MOV R20, R14 ;  /* 0x0000000e00147202 */ /* 0x000fe20000000f00 */
[----:B------:R-:W-:Y:S01]  /*4340*/  IMAD.MOV.U32 R21, RZ, RZ, R15 ;  /* 0x000000ffff157224 */ /* 0x000fe200078e000f */
[----:B------:R-:W0:Y:S01]  /*4350*/  LDCU.64 UR8, c[0x0][0x380] ;  /* 0x00007000ff0877ac */ /* 0x000e220008000a00 */
[----:B------:R-:W-:Y:S02]  /*4360*/  IMAD.MOV.U32 R23, RZ, RZ, R7 ;  /* 0x000000ffff177224 */ /* 0x000fe400078e0007 */
[----:B------:R-:W-:Y:S01]  /*4370*/  IMAD.MOV.U32 R17, RZ, RZ, R8 ;  /* 0x000000ffff117224 */ /* 0x000fe200078e0008 */
[----:B------:R-:W1:Y:S01]  /*4380*/  LDCU.64 UR12, c[0x0][0x390] ;  /* 0x00007200ff0c77ac */ /* 0x000e620008000a00 */
[----:B------:R-:W2:Y:S05]  /*4390*/  LDCU.64 UR14, c[0x0][0x3a0] ;  /* 0x00007400ff0e77ac */ /* 0x000eaa0008000a00 */
.L_x_196:
[----:B------:R-:W-:Y:S01]  /*43a0*/  IADD3 R7, P0, PT, R3, R10, RZ ;  /* 0x0000000a03077210 */ /* 0x000fe20007f1e0ff */
[----:B0-----:R-:W-:Y:S01]  /*43b0*/  IMAD.U32 R2, RZ, RZ, UR8 ;  /* 0x00000008ff027e24 */ /* 0x001fe2000f8e00ff */
[----:B------:R-:W0:Y:S01]  /*43c0*/  LDC.64 R14, c[0x0][0x388] ;  /* 0x0000e200ff0e7b82 */ /* 0x000e220000000a00 */
[----:B------:R-:W-:Y:S02]  /*43d0*/  IMAD.U32 R4, RZ, RZ, UR9 ;  /* 0x00000009ff047e24 */ /* 0x000fe4000f8e00ff */
[----:B------:R-:W-:Y:S01]  /*43e0*/  IMAD.X R25, RZ, RZ, R11, P0 ;  /* 0x000000ffff197224 */ /* 0x000fe200000e060b */
[----:B------:R-:W-:-:S04]  /*43f0*/  LEA R10, P0, R7, R2, 0x2 ;  /* 0x00000002070a7211 */ /* 0x000fc800078010ff */
[----:B------:R-:W-:-:S05]  /*4400*/  LEA.HI.X R11, R7, R4, R25, 0x2, P0 ;  /* 0x00000004070b7211 */ /* 0x000fca00000f1419 */
[----:B------:R-:W0:Y:S04]  /*4410*/  LDG.E R19, desc[UR10][R10.64] ;  /* 0x0000000a0a137981 */ /* 0x000e28000c1e1900 */
[----:B------:R-:W3:Y:S01]  /*4420*/  LDG.E R29, desc[UR10][R10.64+0x400] ;  /* 0x0004000a0a1d7981 */ /* 0x000ee2000c1e1900 */
[----:B0-----:R-:W-:-:S06]  /*4430*/  IMAD.WIDE.U32 R18, R19, 0x8, R14 ;  /* 0x0000000813127825 */ /* 0x001fcc00078e000e */
[----:B------:R-:W4:Y:S01]  /*4440*/  LDG.E.64 R18, desc[UR10][R18.64] ;  /* 0x0000000a12127981 */ /* 0x000f22000c1e1b00 */
[----:B-1----:R-:W-:Y:S02]  /*4450*/  IMAD.U32 R5, RZ, RZ, UR12 ;  /* 0x0000000cff057e24 */ /* 0x002fe4000f8e00ff */
[----:B------:R-:W-:-:S03]  /*4460*/  IMAD.U32 R6, RZ, RZ, UR13 ;  /* 0x0000000dff067e24 */ /* 0x000fc6000f8e00ff */
[----:B------:R-:W-:-:S05]  /*4470*/  IADD3 R26, P0, PT, R7, R5, RZ ;  /* 0x00000005071a7210 */ /* 0x000fca0007f1e0ff */
[----:B------:R-:W-:Y:S01]  /*4480*/  IMAD.X R24, R25, 0x1, R6, P0 ;  /* 0x0000000119187824 */ /* 0x000fe200000e0606 */
[----:B------:R-:W-:-:S05]  /*4490*/  IADD3 R27, P2, PT, R26, 0x100, RZ ;  /* 0x000001001a1b7810 */ /* 0x000fca0007f5e0ff */
[----:B------:R-:W-:Y:S01]  /*44a0*/  IMAD.X R25, RZ, RZ, R24, P2 ;  /* 0x000000ffff197224 */ /* 0x000fe200010e0618 */
[----:B----4-:R-:W-:-:S14]  /*44b0*/  DSETP.GEU.AND P1, PT, R20, R18, PT ;  /* 0x000000121400722a */ /* 0x010fdc0003f2e000 */
[----:B------:R-:W-:-:S04]  /*44c0*/  @P1 ISETP.GE.U32.AND P0, PT, R23, R26, PT ;  /* 0x0000001a1700120c */ /* 0x000fc80003f06070 */
[----:B------:R-:W-:-:S13]  /*44d0*/  @P1 ISETP.GE.AND.EX P0, PT, R17, R24, PT, P0 ;  /* 0x000000181100120c */ /* 0x000fda0003f06300 */
[----:B------:R-:W-:-:S06]  /*44e0*/  @P1 DSETP.LT.OR P0, PT, R18, R20, !P0 ;  /* 0x000000141200122a */ /* 0x000fcc0004701400 */
[----:B------:R-:W-:Y:S02]  /*44f0*/  @P1 FSEL R7, R20, R18, P0 ;  /* 0x0000001214071208 */ /* 0x000fe40000000000 */
[----:B------:R-:W-:Y:S02]  /*4500*/  @P1 FSEL R20, R21, R19, P0 ;  /* 0x0000001315141208 */ /* 0x000fe40000000000 */
[C---:B------:R-:W-:Y:S01]  /*4510*/  IADD3 R21, P4, PT, R26.reuse, 0x300, RZ ;  /* 0x000003001a157810 */ /* 0x040fe20007f9e0ff */
[----:B------:R-:W-:Y:S01]  /*4520*/  @P1 IMAD.MOV.U32 R18, RZ, RZ, R7 ;  /* 0x000000ffff121224 */ /* 0x000fe200078e0007 */
[C---:B------:R-:W-:Y:S01]  /*4530*/  IADD3 R7, P5, PT, R26.reuse, 0x400, RZ ;  /* 0x000004001a077810 */ /* 0x040fe20007fbe0ff */
[----:B------:R-:W-:Y:S01]  /*4540*/  @P1 IMAD.MOV.U32 R19, RZ, RZ, R20 ;  /* 0x000000ffff131224 */ /* 0x000fe200078e0014 */
[----:B------:R-:W-:Y:S02]  /*4550*/  IADD3 R20, P3, PT, R26, 0x200, RZ ;  /* 0x000002001a147810 */ /* 0x000fe40007f7e0ff */
[----:B------:R-:W-:Y:S01]  /*4560*/  @P1 SEL R26, R23, R26, P0 ;  /* 0x0000001a171a1207 */ /* 0x000fe20000000000 */
[----:B------:R-:W-:-:S02]  /*4570*/  IMAD.X R23, RZ, RZ, R24, P4 ;  /* 0x000000ffff177224 */ /* 0x000fc400020e0618 */
[--C-:B------:R-:W-:Y:S02]  /*4580*/  IMAD.X R22, RZ, RZ, R24.reuse, P3 ;  /* 0x000000ffff167224 */ /* 0x100fe400018e0618 */
[----:B------:R-:W-:Y:S01]  /*4590*/  IMAD.X R8, RZ, RZ, R24, P5 ;  /* 0x000000ffff087224 */ /* 0x000fe200028e0618 */
[----:B------:R-:W-:Y:S01]  /*45a0*/  @P1 SEL R24, R17, R24, P0 ;  /* 0x0000001811181207 */ /* 0x000fe20000000000 */
[----:B---3--:R-:W-:-:S06]  /*45b0*/  IMAD.WIDE.U32 R16, R29, 0x8, R14 ;  /* 0x000000081d107825 */ /* 0x008fcc00078e000e */
[----:B------:R-:W3:Y:S02]  /*45c0*/  LDG.E.64 R16, desc[UR10][R16.64] ;  /* 0x0000000a10107981 */ /* 0x000ee4000c1e1b00 */
[----:B---3--:R-:W-:-:S14]  /*45d0*/  DSETP.GEU.AND P1, PT, R18, R16, PT ;  /* 0x000000101200722a */ /* 0x008fdc0003f2e000 */
[----:B------:R-:W-:-:S04]  /*45e0*/  @P1 ISETP.GE.U32.AND P0, PT, R26, R27, PT ;  /* 0x0000001b1a00120c */ /* 0x000fc80003f06070 */
[----:B------:R-:W-:-:S13]  /*45f0*/  @P1 ISETP.GE.AND.EX P0, PT, R24, R25, PT, P0 ;  /* 0x000000191800120c */ /* 0x000fda0003f06300 */
[----:B------:R-:W-:-:S06]  /*4600*/  @P1 DSETP.LT.OR P0, PT, R16, R18, !P0 ;  /* 0x000000121000122a */ /* 0x000fcc0004701400 */
[----:B------:R-:W-:Y:S02]  /*4610*/  @P1 FSEL R29, R19, R17, P0 ;  /* 0x00000011131d1208 */ /* 0x000fe40000000000 */
[----:B------:R-:W3:Y:S01]  /*4620*/  LDG.E R19, desc[UR10][R10.64+0x800] ;  /* 0x0008000a0a137981 */ /* 0x000ee2000c1e1900 */
[----:B------:R-:W-:-:S05]  /*4630*/  @P1 FSEL R18, R18, R16, P0 ;  /* 0x0000001012121208 */ /* 0x000fca0000000000 */
[----:B------:R-:W-:Y:S02]  /*4640*/  @P1 IMAD.MOV.U32 R16, RZ, RZ, R18 ;  /* 0x000000ffff101224 */ /* 0x000fe400078e0012 */
[----:B---3--:R-:W-:-:S06]  /*4650*/  IMAD.WIDE.U32 R18, R19, 0x8, R14 ;  /* 0x0000000813127825 */ /* 0x008fcc00078e000e */
[----:B------:R-:W3:Y:S01]  /*4660*/  LDG.E.64 R18, desc[UR10][R18.64] ;  /* 0x0000000a12127981 */ /* 0x000ee2000c1e1b00 */
[----:B------:R-:W-:Y:S01]  /*4670*/  @P1 IMAD.MOV.U32 R17, RZ, RZ, R29 ;  /* 0x000000ffff111224 */ /* 0x000fe200078e001d */
[----:B------:R-:W-:Y:S02]  /*4680*/  @P1 SEL R27, R26, R27, P0 ;  /* 0x0000001b1a1b1207 */ /* 0x000fe40000000000 */
[----:B------:R-:W-:Y:S01]  /*4690*/  @P1 SEL R25, R24, R25, P0 ;  /* 0x0000001918191207 */ /* 0x000fe20000000000 */
[----:B------:R-:W4:Y:S02]  /*46a0*/  LDG.E R26, desc[UR10][R10.64+0x1000] ;  /* 0x0010000a0a1a7981 */ /* 0x000f24000c1e1900 */
[----:B---3--:R-:W-:-:S14]  /*46b0*/  DSETP.GEU.AND P2, PT, R16, R18, PT ;  /* 0x000000121000722a */ /* 0x008fdc0003f4e000 */
[----:B------:R-:W-:-:S04]  /*46c0*/  @P2 ISETP.GE.U32.AND P0, PT, R27, R20, PT ;  /* 0x000000141b00220c */ /* 0x000fc80003f06070 */
[----:B------:R-:W-:-:S13]  /*46d0*/  @P2 ISETP.GE.AND.EX P0, PT, R25, R22, PT, P0 ;  /* 0x000000161900220c */ /* 0x000fda0003f06300 */
[----:B------:R-:W-:-:S06]  /*46e0*/  @P2 DSETP.LT.OR P0, PT, R18, R16, !P0 ;  /* 0x000000101200222a */ /* 0x000fcc0004701400 */
[----:B------:R-:W-:Y:S02]  /*46f0*/  @P2 FSEL R29, R17, R19, P0 ;  /* 0x00000013111d2208 */ /* 0x000fe40000000000 */
[----:B------:R-:W3:Y:S01]  /*4700*/  LDG.E R17, desc[UR10][R10.64+0xc00] ;  /* 0x000c000a0a117981 */ /* 0x000ee2000c1e1900 */
[----:B------:R-:W-:Y:S01]  /*4710*/  @P2 FSEL R24, R16, R18, P0 ;  /* 0x0000001210182208 */ /* 0x000fe20000000000 */
[----:B---3--:R-:W-:-:S06]  /*4720*/  IMAD.WIDE.U32 R16, R17, 0x8, R14 ;  /* 0x0000000811107825 */ /* 0x008fcc00078e000e */
[----:B------:R-:W3:Y:S01]  /*4730*/  LDG.E.64 R16, desc[UR10][R16.64] ;  /* 0x0000000a10107981 */ /* 0x000ee2000c1e1b00 */
[----:B------:R-:W-:Y:S02]  /*4740*/  @P2 IMAD.MOV.U32 R18, RZ, RZ, R24 ;  /* 0x000000ffff122224 */ /* 0x000fe400078e0018 */
[----:B------:R-:W-:Y:S01]  /*4750*/  @P2 IMAD.MOV.U32 R19, RZ, RZ, R29 ;  /* 0x000000ffff132224 */ /* 0x000fe200078e001d */
[----:B------:R-:W-:Y:S02]  /*4760*/  @P2 SEL R20, R27, R20, P0 ;  /* 0x000000141b142207 */ /* 0x000fe40000000000 */
[----:B------:R-:W-:Y:S02]  /*4770*/  @P2 SEL R22, R25, R22, P0 ;  /* 0x0000001619162207 */ /* 0x000fe40000000000 */
[----:B------:R-:W-:Y:S01]  /*4780*/  ISETP.NE.AND P2, PT, R3, RZ, PT ;  /* 0x000000ff0300720c */ /* 0x000fe20003f45270 */
[----:B----4-:R-:W-:Y:S01]  /*4790*/  IMAD.WIDE.U32 R14, R26, 0x8, R14 ;  /* 0x000000081a0e7825 */ /* 0x010fe200078e000e */
[----:B------:R-:W-:Y:S05]  /*47a0*/  BSSY.RECONVERGENT B2, `(.L_x_194) ;  /* 0x0000012000027945 */ /* 0x000fea0003800200 */
[----:B------:R-:W5:Y:S01]  /*47b0*/  LDG.E.64 R14, desc[UR10][R14.64] ;  /* 0x0000000a0e0e7981 */ /* 0x000f62000c1e1b00 */
[----:B------:R-:W-:Y:S06]  /*47c0*/  BAR.SYNC.DEFER_BLOCKING 0x0 ;  /* 0x0000000000007b1d */ /* 0x000fec0000010000 */
[----:B---3--:R-:W-:-:S14]  /*47d0*/  DSETP.GEU.AND P1, PT, R18, R16, PT ;  /* 0x000000101200722a */ /* 0x008fdc0003f2e000 */
[----:B------:R-:W-:-:S04]  /*47e0*/  @P1 ISETP.GE.U32.AND P0, PT, R20, R21, PT ;  /* 0x000000151400120c */ /* 0x000fc80003f06070 */
[----:B------:R-:W-:-:S13]  /*47f0*/  @P1 ISETP.GE.AND.EX P0, PT, R22, R23, PT, P0 ;  /* 0x000000171600120c */ /* 0x000fda0003f06300 */
[----:B------:R-:W-:Y:S01]  /*4800*/  @P1 DSETP.LT.OR P0, PT, R16, R18, !P0 ;  /* 0x000000121000122a */ /* 0x000fe20004701400 */
[----:B------:R-:W-:-:S13]  /*4810*/  @P2 BRA `(.L_x_195) ;  /* 0x0000000000282947 */ /* 0x000fda0003800000 */
[----:B------:R-:W-:Y:S02]  /*4820*/  IMAD.MOV.U32 R24, RZ, RZ, 0x500 ;  /* 0x00000500ff187424 */ /* 0x000fe400078e00ff */
[----:B------:R-:W-:-:S06]  /*4830*/  IMAD.MOV.U32 R25, RZ, RZ, 0x0 ;  /* 0x00000000ff197424 */ /* 0x000fcc00078e00ff */
[----:B------:R-:W3:Y:S01]  /*4840*/  ATOMG.E.ADD.64.STRONG.GPU PT, R24, desc[UR10][R12.64], R24 ;  /* 0x800000180c1879a8 */ /* 0x000ee200081ef50a */
[----:B------:R-:W0:Y:S01]  /*4850*/  S2UR UR5, SR_CgaCtaId ;  /* 0x00000000000579c3 */ /* 0x000e220000008800 */
[----:B------:R-:W-:Y:S02]  /*4860*/  UMOV UR4, 0x400 ;  /* 0x0000040000047882 */ /* 0x000fe40000000000 */
[----:B0-----:R-:W-:-:S06]  /*4870*/  ULEA UR4, UR5, UR4, 0x18 ;  /* 0x0000000405047291 */ /* 0x001fcc000f8ec0ff */
[----:B------:R-:W-:Y:S01]  /*4880*/  IMAD.U32 R9, RZ, RZ, UR4 ;  /* 0x00000004ff097e24 */ /* 0x000fe2000f8e00ff */
[----:B---3--:R-:W-:-:S05]  /*4890*/  IADD3 R10, P2, PT, R24, UR6, RZ ;  /* 0x00000006180a7c10 */ /* 0x008fca000ff5e0ff */
[----:B------:R-:W-:-:S05]  /*48a0*/  IMAD.X R11, RZ, RZ, R25, P2 ;  /* 0x000000ffff0b7224 */ /* 0x000fca00010e0619 */
[----:B------:R0:W-:Y:S03]  /*48b0*/  STS.64 [R9+0x98], R10 ;  /* 0x0000980a09007388 */ /* 0x0001e60000000a00 */
.L_x_195:
[----:B--2---:R-:W-:Y:S05]  /*48c0*/  BSYNC.RECONVERGENT B2 ;  /* 0x0000000000027941 */ /* 0x004fea0003800200 */
.L_x_194:
[----:B------:R-:W-:Y:S01]  /*48d0*/  BAR.SYNC.DEFER_BLOCKING 0x0 ;  /* 0x0000000000007b1d */ /* 0x000fe20000010000 */
[----:B------:R-:W-:Y:S02]  /*48e0*/  @P1 FSEL R18, R18, R16, P0 ;  /* 0x0000001012121208 */ /* 0x000fe40000000000 */
[----:B------:R-:W-:Y:S02]  /*48f0*/  @P1 FSEL R19, R19, R17, P0 ;  /* 0x0000001113131208 */ /* 0x000fe40000000000 */
[----:B------:R-:W-:Y:S01]  /*4900*/  @P1 SEL R21, R20, R21, P0 ;  /* 0x0000001514151207 */ /* 0x000fe20000000000 */
[----:B------:R-:W-:Y:S01]  /*4910*/  @P1 IMAD.MOV.U32 R16, RZ, RZ, R18 ;  /* 0x000000ffff101224 */ /* 0x000fe200078e0012 */
[----:B------:R-:W-:Y:S01]  /*4920*/  @P1 SEL R23, R22, R23, P0 ;  /* 0x0000001716171207 */ /* 0x000fe20000000000 */
[----:B------:R-:W-:Y:S02]  /*4930*/  @P1 IMAD.MOV.U32 R17, RZ, RZ, R19 ;  /* 0x000000ffff111224 */ /* 0x000fe400078e0013 */
[----:B------:R-:W-:-:S04]  /*4940*/  IMAD.U32 R19, RZ, RZ, UR14 ;  /* 0x0000000eff137e24 */ /* 0x000fc8000f8e00ff */
[----:B-----5:R-:W-:Y:S01]  /*4950*/  DSETP.GEU.AND P2, PT, R16, R14, PT ;  /* 0x0000000e1000722a */ /* 0x020fe20003f4e000 */
[----:B0-----:R-:W0:-:S13]  /*4960*/  LDS.64 R10, [R9+0x98] ;  /* 0x00009800090a7984 */ /* 0x001e1a0000000a00 */
[----:B------:R-:W-:-:S04]  /*4970*/  @P2 ISETP.GE.U32.AND P0, PT, R21, R7, PT ;  /* 0x000000071500220c */ /* 0x000fc80003f06070 */
[----:B------:R-:W-:-:S13]  /*4980*/  @P2 ISETP.GE.AND.EX P0, PT, R23, R8, PT, P0 ;  /* 0x000000081700220c */ /* 0x000fda0003f06300 */
[----:B------:R-:W-:-:S06]  /*4990*/  @P2 DSETP.LT.OR P0, PT, R14, R16, !P0 ;  /* 0x000000100e00222a */ /* 0x000fcc0004701400 */
[----:B------:R-:W-:Y:S02]  /*49a0*/  @P2 FSEL R25, R17, R15, P0 ;  /* 0x0000000f11192208 */ /* 0x000fe40000000000 */
[----:B------:R-:W-:Y:S02]  /*49b0*/  @P2 SEL R7, R21, R7, P0 ;  /* 0x0000000715072207 */ /* 0x000fe40000000000 */
[----:B------:R-:W-:Y:S01]  /*49c0*/  @P2 SEL R8, R23, R8, P0 ;  /* 0x0000000817082207 */ /* 0x000fe20000000000 */
[----:B------:R-:W-:Y:S02]  /*49d0*/  @P2 IMAD.MOV.U32 R15, RZ, RZ, R25 ;  /* 0x000000ffff0f2224 */ /* 0x000fe400078e0019 */
[----:B------:R-:W-:Y:S02]  /*49e0*/  IMAD.MOV.U32 R23, RZ, RZ, R7 ;  /* 0x000000ffff177224 */ /* 0x000fe400078e0007 */
[----:B------:R-:W-:Y:S01]  /*49f0*/  IMAD.MOV.U32 R21, RZ, RZ, R15 ;  /* 0x000000ffff157224 */ /* 0x000fe200078e000f */
[----:B0-----:R-:W-:-:S04]  /*4a00*/  IADD3 R18, P3, PT, R10, 0x500, RZ ;  /* 0x000005000a127810 */ /* 0x001fc80007f7e0ff */
[----:B------:R-:W-:Y:S01]  /*4a10*/  ISETP.GT.U32.AND P1, PT, R18, R19, PT ;  /* 0x000000131200720c */ /* 0x000fe20003f24070 */
[----:B------:R-:W-:Y:S01]  /*4a20*/  IMAD.X R17, RZ, RZ, R11, P3 ;  /* 0x000000ffff117224 */ /* 0x000fe200018e060b */
[----:B------:R-:W-:Y:S02]  /*4a30*/  @P2 FSEL R18, R16, R14, P0 ;  /* 0x0000000e10122208 */ /* 0x000fe40000000000 */
[----:B------:R-:W-:-:S03]  /*4a40*/  MOV R16, UR15 ;  /* 0x0000000f00107c02 */ /* 0x000fc60008000f00 */
[----:B------:R-:W-:Y:S01]  /*4a50*/  @P2 IMAD.MOV.U32 R14, RZ, RZ, R18 ;  /* 0x000000ffff0e2224 */ /* 0x000fe200078e0012 */
[----:B------:R-:W-:Y:S01]  /*4a60*/  ISETP.GT.AND.EX P0, PT, R17, R16, PT, P1 ;  /* 0x000000101100720c */ /* 0x000fe20003f04310 */
[----:B------:R-:W-:Y:S02]  /*4a70*/  IMAD.MOV.U32 R17, RZ, RZ, R8 ;  /* 0x000000ffff117224 */ /* 0x000fe400078e0008 */
[----:B------:R-:W-:-:S10]  /*4a80*/  IMAD.MOV.U32 R20, RZ, RZ, R14 ;  /* 0x000000ffff147224 */ /* 0x000fd400078e000e */
[----:B------:R-:W-:Y:S05]  /*4a90*/  @!P0 BRA `(.L_x_196) ;  /* 0xfffffff800408947 */ /* 0x000fea000383ffff */
[----:B------:R-:W-:Y:S05]  /*4aa0*/  BSYNC.RECONVERGENT B1 ;  /* 0x0000000000017941 */ /* 0x000fea0003800200 */
.L_x_193:
[----:B------:R-:W-:Y:S01]  /*4ab0*/  ISETP.GE.U32.AND P0, PT, R10, R19, PT ;  /* 0x000000130a00720c */ /* 0x000fe20003f06070 */
[----:B------:R-:W0:Y:S01]  /*4ac0*/  LDCU.64 UR4, c[0x0][0x380] ;  /* 0x00007000ff0477ac */ /* 0x000e220008000a00 */
[----:B------:R-:W-:Y:S02]  /*4ad0*/  BSSY.RECONVERGENT B1, `(.L_x_190) ;  /* 0x00000bb000017945 */ /* 0x000fe40003800200 */
[----:B------:R-:W-:-:S13]  /*4ae0*/  ISETP.GE.AND.EX P0, PT, R11, R16, PT, P0 ;  /* 0x000000100b00720c */ /* 0x000fda0003f06300 */
[----:B------:R-:W-:Y:S05]  /*4af0*/  @P0 BRA `(.L_x_197) ;  /* 0x0000000800e00947 */ /* 0x000fea0003800000 */
[----:B------:R-:W-:-:S05]  /*4b00*/  IMAD.IADD R20, R19, 0x1, -R10 ;  /* 0x0000000113147824 */ /* 0x000fca00078e0a0a */
[----:B------:R-:W-:-:S13]  /*4b10*/  ISETP.GE.AND P0, PT, R3, R20, PT ;  /* 0x000000140300720c */ /* 0x000fda0003f06270 */
[----:B------:R-:W-:Y:S05]  /*4b20*/  @P0 BRA `(.L_x_197) ;  /* 0x0000000800d40947 */ /* 0x000fea0003800000 */
[----:B------:R-:W-:Y:S01]  /*4b30*/  LOP3.LUT R21, RZ, R3, RZ, 0x33, !PT ;  /* 0x00000003ff157212 */ /* 0x000fe200078e33ff */
[----:B------:R-:W-:Y:S03]  /*4b40*/  BSSY.RECONVERGENT B2, `(.L_x_198) ;  /* 0x0000037000027945 */ /* 0x000fe60003800200 */
[----:B------:R-:W-:-:S04]  /*4b50*/  IADD3 R21, PT, PT, -R10, R19, R21 ;  /* 0x000000130a157210 */ /* 0x000fc80007ffe115 */
[----:B------:R-:W-:-:S04]  /*4b60*/  LOP3.LUT R9, R21, 0x300, RZ, 0xc0, !PT ;  /* 0x0000030015097812 */ /* 0x000fc800078ec0ff */
[----:B------:R-:W-:Y:S01]  /*4b70*/  ISETP.NE.AND P0, PT, R9, 0x300, PT ;  /* 0x000003000900780c */ /* 0x000fe20003f05270 */
[----:B------:R-:W-:-:S12]  /*4b80*/  IMAD.MOV.U32 R9, RZ, RZ, R3 ;  /* 0x000000ffff097224 */ /* 0x000fd800078e0003 */
[----:B------:R-:W-:Y:S05]  /*4b90*/  @!P0 BRA `(.L_x_199) ;  /* 0x0000000000c48947 */ /* 0x000fea0003800000 */
[----:B------:R-:W1:Y:S01]  /*4ba0*/  LDC.64 R12, c[0x0][0x388] ;  /* 0x0000e200ff0c7b82 */ /* 0x000e620000000a00 */
[----:B------:R-:W-:Y:S02]  /*4bb0*/  IADD3 R19, P0, PT, R3, R10, RZ ;  /* 0x0000000a03137210 */ /* 0x000fe40007f1e0ff */
[----:B------:R-:W-:Y:S02]  /*4bc0*/  LEA.HI R9, R21, 0x1, RZ, 0x18 ;  /* 0x0000000115097811 */ /* 0x000fe400078fc0ff */
[C---:B------:R-:W-:Y:S01]  /*4bd0*/  LEA R2, P1, R19.reuse, R2, 0x2 ;  /* 0x0000000213027211 */ /* 0x040fe200078210ff */
[----:B------:R-:W-:Y:S01]  /*4be0*/  IMAD.X R17, RZ, RZ, R11, P0 ;  /* 0x000000ffff117224 */ /* 0x000fe200000e060b */
[----:B------:R-:W-:Y:S02]  /*4bf0*/  IADD3 R22, P0, PT, R19, R5, RZ ;  /* 0x0000000513167210 */ /* 0x000fe40007f1e0ff */
[----:B------:R-:W-:Y:S01]  /*4c00*/  LOP3.LUT R23, R9, 0x3, RZ, 0xc0, !PT ;  /* 0x0000000309177812 */ /* 0x000fe200078ec0ff */
[----:B------:R-:W-:Y:S01]  /*4c10*/  IMAD.MOV.U32 R9, RZ, RZ, R3 ;  /* 0x000000ffff097224 */ /* 0x000fe200078e0003 */
[----:B------:R-:W-:Y:S01]  /*4c20*/  LEA.HI.X R19, R19, R4, R17, 0x2, P1 ;  /* 0x0000000413137211 */ /* 0x000fe200008f1411 */
[----:B------:R-:W-:-:S02]  /*4c30*/  IMAD.X R6, R17, 0x1, R6, P0 ;  /* 0x0000000111067824 */ /* 0x000fc400000e0606 */
[----:B------:R-:W-:-:S07]  /*4c40*/  IMAD.MOV R23, RZ, RZ, -R23 ;  /* 0x000000ffff177224 */ /* 0x000fce00078e0a17 */
.L_x_202:
[----:B------:R-:W-:-:S05]  /*4c50*/  IMAD.MOV.U32 R18, RZ, RZ, R2 ;  /* 0x000000ffff127224 */ /* 0x000fca00078e0002 */
        /* <DEDUP_REMOVED lines=9> */
[----:B------:R-:W-:Y:S02]  /*4cf0*/  IMAD.MOV.U32 R16, RZ, RZ, R14 ;  /* 0x000000ffff107224 */ /* 0x000fe400078e000e */
        /* <DEDUP_REMOVED lines=21> */
.L_x_201:
[----:B0-----:R-:W-:Y:S05]  /*4e50*/  BSYNC.RECONVERGENT B3 ;  /* 0x0000000000037941 */ /* 0x001fea0003800200 */
.L_x_200:
[----:B------:R-:W-:Y:S01]  /*4e60*/  IADD3 R22, P0, PT, R22, 0x100, RZ ;  /* 0x0000010016167810 */ /* 0x000fe20007f1e0ff */
[----:B------:R-:W-:Y:S02]  /*4e70*/  VIADD R9, R9, 0x100 ;  /* 0x0000010009097836 */ /* 0x000fe40000000000 */
[----:B------:R-:W-:Y:S02]  /*4e80*/  IMAD.X R19, RZ, RZ, R19, P2 ;  /* 0x000000ffff137224 */ /* 0x000fe400010e0613 */
[----:B------:R-:W-:Y:S01]  /*4e90*/  IMAD.X R6, RZ, RZ, R6, P0 ;  /* 0x000000ffff067224 */ /* 0x000fe200000e0606 */
[----:B------:R-:W-:Y:S07]  /*4ea0*/  @P3 BRA `(.L_x_202) ;  /* 0xfffffffc00683947 */ /* 0x000fee000383ffff */
.L_x_199:
[----:B0-----:R-:W-:Y:S05]  /*4eb0*/  BSYNC.RECONVERGENT B2 ;  /* 0x0000000000027941 */ /* 0x001fea0003800200 */
.L_x_198:
[----:B------:R-:W-:-:S13]  /*4ec0*/  ISETP.GE.U32.AND P0, PT, R21, 0x300, PT ;  /* 0x000003001500780c */ /* 0x000fda0003f06070 */
[----:B------:R-:W-:Y:S05]  /*4ed0*/  @!P0 BRA `(.L_x_197) ;  /* 0x0000000400e88947 */ /* 0x000fea0003800000 */
[----:B------:R-:W0:Y:S01]  /*4ee0*/  LDC.64 R18, c[0x0][0x388] ;  /* 0x0000e200ff127b82 */ /* 0x000e220000000a00 */
[----:B------:R-:W-:-:S07]  /*4ef0*/  VIADD R9, R9, 0x200 ;  /* 0x0000020009097836 */ /* 0x000fce0000000000 */
[----:B------:R-:W1:Y:S02]  /*4f00*/  LDC.64 R16, c[0x0][0x390] ;  /* 0x0000e400ff107b82 */ /* 0x000e640000000a00 */
.L_x_211:
[----:B------:R-:W-:-:S05]  /*4f10*/  VIADD R5, R9, 0xfffffe00 ;  /* 0xfffffe0009057836 */ /* 0x000fca0000000000 */
[----:B------:R-:W-:-:S05]  /*4f20*/  IADD3 R5, P0, PT, R5, R10, RZ ;  /* 0x0000000a05057210 */ /* 0x000fca0007f1e0ff */
[----:B------:R-:W-:Y:S01]  /*4f30*/  IMAD.X R2, RZ, RZ, R11, P0 ;  /* 0x000000ffff027224 */ /* 0x000fe200000e060b */
[----:B------:R-:W-:-:S04]  /*4f40*/  LEA R24, P0, R5, UR4, 0x2 ;  /* 0x0000000405187c11 */ /* 0x000fc8000f8010ff */
[----:B------:R-:W-:-:S05]  /*4f50*/  LEA.HI.X R25, R5, UR5, R2, 0x2, P0 ;  /* 0x0000000505197c11 */ /* 0x000fca00080f1402 */
[----:B------:R-:W0:Y:S04]  /*4f60*/  LDG.E R23, desc[UR10][R24.64] ;  /* 0x0000000a18177981 */ /* 0x000e28000c1e1900 */
[----:B------:R-:W2:Y:S04]  /*4f70*/  LDG.E R13, desc[UR10][R24.64+0x400] ;  /* 0x0004000a180d7981 */ /* 0x000ea8000c1e1900 */
[----:B------:R3:W5:Y:S04]  /*4f80*/  LDG.E R27, desc[UR10][R24.64+0x800] ;  /* 0x0008000a181b7981 */ /* 0x000768000c1e1900 */
        /* <DEDUP_REMOVED lines=28> */
.L_x_204:
[----:B------:R-:W-:Y:S05]  /*5150*/  BSYNC.RECONVERGENT B2 ;  /* 0x0000000000027941 */ /* 0x000fea0003800200 */
.L_x_203:
[----:B-----5:R-:W-:-:S04]  /*5160*/  IMAD.WIDE.U32 R14, R27, 0x8, R18 ;  /* 0x000000081b0e7825 */ /* 0x020fc800078e0012 */
[----:B------:R-:W-:Y:S02]  /*5170*/  IMAD.WIDE.U32 R22, R29, 0x8, R18 ;  /* 0x000000081d167825 */ /* 0x000fe400078e0012 */
[----:B------:R-:W5:Y:S04]  /*5180*/  LDG.E.64 R14, desc[UR10][R14.64] ;  /* 0x0000000a0e0e7981 */ /* 0x000f68000c1e1b00 */
[----:B------:R-:W5:Y:S01]  /*5190*/  LDG.E.64 R22, desc[UR10][R22.64] ;  /* 0x0000000a16167981 */ /* 0x000f62000c1e1b00 */
[----:B------:R-:W-:Y:S01]  /*51a0*/  DSETP.GEU.AND P0, PT, R4, R12, PT ;  /* 0x0000000c0400722a */ /* 0x000fe20003f0e000 */
[----:B------:R-:W-:Y:S01]  /*51b0*/  VIADD R7, R9, 0xffffff00 ;  /* 0xffffff0009077836 */ /* 0x000fe20000000000 */
[----:B------:R-:W-:Y:S01]  /*51c0*/  BSSY.RECONVERGENT B2, `(.L_x_205) ;  /* 0x0000016000027945 */ /* 0x000fe20003800200 */
[----:B------:R-:W-:-:S03]  /*51d0*/  IMAD.MOV.U32 R6, RZ, RZ, R12 ;  /* 0x000000ffff067224 */ /* 0x000fc600078e000c */
[----:B------:R-:W-:Y:S01]  /*51e0*/  IADD3 R25, P1, P2, R10, R16, R7 ;  /* 0x000000100a197210 */ /* 0x000fe20007a3e007 */
[----:B------:R-:W-:-:S03]  /*51f0*/  IMAD.MOV.U32 R7, RZ, RZ, R13 ;  /* 0x000000ffff077224 */ /* 0x000fc600078e000d */
[----:B------:R-:W-:Y:S01]  /*5200*/  IADD3.X R26, PT, PT, R11, R17, RZ, P1, P2 ;  /* 0x000000110b1a7210 */ /* 0x000fe20000fe44ff */
[----:B------:R-:W-:-:S04]  /*5210*/  IMAD.MOV.U32 R8, RZ, RZ, R25 ;  /* 0x000000ffff087224 */ /* 0x000fc800078e0019 */
        /* <DEDUP_REMOVED lines=16> */
.L_x_206:
[----:B------:R-:W-:Y:S05]  /*5320*/  BSYNC.RECONVERGENT B2 ;  /* 0x0000000000027941 */ /* 0x000fea0003800200 */
.L_x_205:
[----:B-----5:R-:W-:Y:S01]  /*5330*/  DSETP.GEU.AND P0, PT, R6, R14, PT ;  /* 0x0000000e0600722a */ /* 0x020fe20003f0e000 */
[----:B------:R-:W-:Y:S01]  /*5340*/  IADD3 R21, P1, P2, R10, R16, R9 ;  /* 0x000000100a157210 */ /* 0x000fe20007a3e009 */
[----:B------:R-:W-:Y:S01]  /*5350*/  BSSY.RECONVERGENT B2, `(.L_x_207) ;  /* 0x0000016000027945 */ /* 0x000fe20003800200 */
[----:B------:R-:W-:Y:S02]  /*5360*/  VIADD R13, R9, 0x100 ;  /* 0x00000100090d7836 */ /* 0x000fe40000000000 */
[----:B------:R-:W-:Y:S01]  /*5370*/  IADD3.X R25, PT, PT, R11, R17, RZ, P1, P2 ;  /* 0x000000110b197210 */ /* 0x000fe20000fe44ff */
[----:B------:R-:W-:Y:S02]  /*5380*/  IMAD.MOV.U32 R2, RZ, RZ, R21 ;  /* 0x000000ffff027224 */ /* 0x000fe400078e0015 */
[----:B------:R-:W-:Y:S01]  /*5390*/  IMAD.MOV.U32 R4, RZ, RZ, R14 ;  /* 0x000000ffff047224 */ /* 0x000fe200078e000e */
[----:B------:R-:W-:Y:S01]  /*53a0*/  MOV R12, R25 ;  /* 0x00000019000c7202 */ /* 0x000fe20000000f00 */
[----:B------:R-:W-:-:S04]  /*53b0*/  IMAD.MOV.U32 R5, RZ, RZ, R15 ;  /* 0x000000ffff057224 */ /* 0x000fc800078e000f */
        /* <DEDUP_REMOVED lines=15> */
.L_x_208:
[----:B------:R-:W-:Y:S05]  /*54b0*/  BSYNC.RECONVERGENT B2 ;  /* 0x0000000000027941 */ /* 0x000fea0003800200 */
.L_x_207:
[----:B------:R-:W-:Y:S01]  /*54c0*/  DSETP.GEU.AND P0, PT, R4, R22, PT ;  /* 0x000000160400722a */ /* 0x000fe20003f0e000 */
[----:B------:R-:W-:Y:S01]  /*54d0*/  IADD3 R13, P1, P2, R10, R16, R13 ;  /* 0x000000100a0d7210 */ /* 0x000fe20007a3e00d */
[----:B------:R-:W-:Y:S01]  /*54e0*/  BSSY.RECONVERGENT B2, `(.L_x_209) ;  /* 0x0000015000027945 */ /* 0x000fe20003800200 */
[----:B------:R-:W-:Y:S02]  /*54f0*/  IMAD.MOV.U32 R14, RZ, RZ, R22 ;  /* 0x000000ffff0e7224 */ /* 0x000fe400078e0016 */
[----:B------:R-:W-:Y:S01]  /*5500*/  IADD3.X R21, PT, PT, R11, R17, RZ, P1, P2 ;  /* 0x000000110b157210 */ /* 0x000fe20000fe44ff */
[----:B------:R-:W-:Y:S02]  /*5510*/  IMAD.MOV.U32 R7, RZ, RZ, R13 ;  /* 0x000000ffff077224 */ /* 0x000fe400078e000d */
[----:B------:R-:W-:Y:S02]  /*5520*/  IMAD.MOV.U32 R15, RZ, RZ, R23 ;  /* 0x000000ffff0f7224 */ /* 0x000fe400078e0017 */
        /* <DEDUP_REMOVED lines=16> */
.L_x_210:
[----:B------:R-:W-:Y:S05]  /*5630*/  BSYNC.RECONVERGENT B2 ;  /* 0x0000000000027941 */ /* 0x000fea0003800200 */
.L_x_209:
[C---:B------:R-:W-:Y:S02]  /*5640*/  VIADD R5, R9.reuse, 0x200 ;  /* 0x0000020009057836 */ /* 0x040fe40000000000 */
[----:B------:R-:W-:-:S03]  /*5650*/  VIADD R9, R9, 0x400 ;  /* 0x0000040009097836 */ /* 0x000fc60000000000 */
[----:B------:R-:W-:-:S13]  /*5660*/  ISETP.GE.AND P0, PT, R5, R20, PT ;  /* 0x000000140500720c */ /* 0x000fda0003f06270 */
[----:B------:R-:W-:Y:S05]  /*5670*/  @!P0 BRA `(.L_x_211) ;  /* 0xfffffff800248947 */ /* 0x000fea000383ffff */
.L_x_197:
[----:B0-----:R-:W-:Y:S05]  /*5680*/  BSYNC.RECONVERGENT B1 ;  /* 0x0000000000017941 */ /* 0x001fea0003800200 */
.L_x_190:
        /* <DEDUP_REMOVED lines=19> */
[----:B------:R-:W-:Y:S01]  /*57c0*/  IMAD.MOV.U32 R16, RZ, RZ, R7 ;  /* 0x000000ffff107224 */ /* 0x000fe200078e0007 */
[----:B------:R-:W-:Y:S01]  /*57d0*/  MOV R4, R14 ;  /* 0x0000000e00047202 */ /* 0x000fe20000000f00 */
[----:B------:R-:W-:Y:S02]  /*57e0*/  IMAD.MOV.U32 R17, RZ, RZ, R8 ;  /* 0x000000ffff117224 */ /* 0x000fe400078e0008 */
[----:B------:R-:W-:-:S09]  /*57f0*/  IMAD.MOV.U32 R5, RZ, RZ, R15 ;  /* 0x000000ffff057224 */ /* 0x000fd200078e000f */
        /* <DEDUP_REMOVED lines=9> */
.L_x_213:
[----:B------:R-:W-:Y:S05]  /*5890*/  BSYNC.RECONVERGENT B1 ;  /* 0x0000000000017941 */ /* 0x000fea0003800200 */
.L_x_212:
        /* <DEDUP_REMOVED lines=31> */
.L_x_215:
[----:B------:R-:W-:Y:S05]  /*5a90*/  BSYNC.RECONVERGENT B1 ;  /* 0x0000000000017941 */ /* 0x000fea0003800200 */
.L_x_214:
[----:B------:R-:W-:Y:S01]  /*5aa0*/  ISETP.GT.AND P0, PT, R2, 0x1b, PT ;  /* 0x0000001b0200780c */ /* 0x000fe20003f04270 */
[----:B-1----:R1:W1:Y:S01]  /*5ab0*/  SHFL.DOWN PT, R8, R6, 0x4, 0x1f ;  /* 0x08801f0006087f89 */ /* 0x00226200000e0000 */
[----:B------:R-:W-:Y:S01]  /*5ac0*/  BSSY.RECONVERGENT B1, `(.L_x_216) ;  /* 0x000001d000017945 */ /* 0x000fe20003800200 */
[----:B----4-:R-:W-:Y:S02]  /*5ad0*/  IMAD.MOV.U32 R10, RZ, RZ, R12 ;  /* 0x000000ffff0a7224 */ /* 0x010fe400078e000c */
[----:B--2---:R2:W4:Y:S01]  /*5ae0*/  SHFL.DOWN PT, R9, R7, 0x4, 0x1f ;  /* 0x08801f0007097f89 */ /* 0x00452200000e0000 */
[----:B---3--:R-:W-:Y:S02]  /*5af0*/  IMAD.MOV.U32 R11, RZ, RZ, R13 ;  /* 0x000000ffff0b7224 */ /* 0x008fe400078e000d */
[----:B0-----:R-:W-:Y:S01]  /*5b00*/  IMAD.MOV.U32 R4, RZ, RZ, R6 ;  /* 0x000000ffff047224 */ /* 0x001fe200078e0006 */
[----:B------:R2:W0:Y:S01]  /*5b10*/  SHFL.DOWN PT, R15, R12, 0x4, 0x1f ;  /* 0x08801f000c0f7f89 */ /* 0x00042200000e0000 */
[----:B------:R-:W-:-:S03]  /*5b20*/  IMAD.MOV.U32 R5, RZ, RZ, R7 ;  /* 0x000000ffff057224 */ /* 0x000fc600078e0007 */
[----:B------:R2:W3:Y:S01]  /*5b30*/  SHFL.DOWN PT, R14, R13, 0x4, 0x1f ;  /* 0x08801f000d0e7f89 */ /* 0x0004e200000e0000 */
[----:B------:R-:W-:Y:S05]  /*5b40*/  @P0 BRA `(.L_x_217) ;  /* 0x0000000000500947 */ /* 0x000fea0003800000 */
[----:B-1--4-:R-:W-:Y:S01]  /*5b50*/  DSETP.GEU.AND P0, PT, R6, R8, PT ;  /* 0x000000080600722a */ /* 0x012fe20003f0e000 */
[----:B0-----:R-:W-:Y:S02]  /*5b60*/  IMAD.MOV.U32 R10, RZ, RZ, R15 ;  /* 0x000000ffff0a7224 */ /* 0x001fe400078e000f */
        /* <DEDUP_REMOVED lines=18> */
.L_x_217:
[----:B------:R-:W-:Y:S05]  /*5c90*/  BSYNC.RECONVERGENT B1 ;  /* 0x0000000000017941 */ /* 0x000fea0003800200 */
.L_x_216:
[----:B------:R-:W-:Y:S01]  /*5ca0*/  ISETP.GT.AND P0, PT, R2, 0x17, PT ;  /* 0x000000170200780c */ /* 0x000fe20003f04270 */
[----:B-1----:R1:W1:Y:S01]  /*5cb0*/  SHFL.DOWN PT, R6, R4, 0x8, 0x1f ;  /* 0x09001f0004067f89 */ /* 0x00226200000e0000 */
[----:B------:R-:W-:Y:S01]  /*5cc0*/  BSSY.RECONVERGENT B1, `(.L_x_218) ;  /* 0x000001d000017945 */ /* 0x000fe20003800200 */
[----:B--2---:R-:W-:Y:S01]  /*5cd0*/  IMAD.MOV.U32 R12, RZ, RZ, R10 ;  /* 0x000000ffff0c7224 */ /* 0x004fe200078e000a */
[----:B------:R-:W-:Y:S01]  /*5ce0*/  MOV R13, R11 ;  /* 0x0000000b000d7202 */ /* 0x000fe20000000f00 */
[----:B------:R2:W1:Y:S01]  /*5cf0*/  SHFL.DOWN PT, R7, R5, 0x8, 0x1f ;  /* 0x09001f0005077f89 */ /* 0x00046200000e0000 */
[----:B------:R-:W-:Y:S02]  /*5d00*/  IMAD.MOV.U32 R8, RZ, RZ, R4 ;  /* 0x000000ffff087224 */ /* 0x000fe400078e0004 */
[----:B----4-:R-:W-:Y:S01]  /*5d10*/  IMAD.MOV.U32 R9, RZ, RZ, R5 ;  /* 0x000000ffff097224 */ /* 0x010fe200078e0005 */
[----:B0-----:R2:W0:Y:S04]  /*5d20*/  SHFL.DOWN PT, R15, R10, 0x8, 0x1f ;  /* 0x09001f000a0f7f89 */ /* 0x00142800000e0000 */
[----:B---3--:R2:W3:Y:S01]  /*5d30*/  SHFL.DOWN PT, R14, R11, 0x8, 0x1f ;  /* 0x09001f000b0e7f89 */ /* 0x0084e200000e0000 */
[----:B------:R-:W-:Y:S05]  /*5d40*/  @P0 BRA `(.L_x_219) ;  /* 0x0000000000500947 */ /* 0x000fea0003800000 */
[----:B-1----:R-:W-:Y:S01]  /*5d50*/  DSETP.GEU.AND P0, PT, R4, R6, PT ;  /* 0x000000060400722a */ /* 0x002fe20003f0e000 */
        /* <DEDUP_REMOVED lines=19> */
.L_x_219:
[----:B------:R-:W-:Y:S05]  /*5e90*/  BSYNC.RECONVERGENT B1 ;  /* 0x0000000000017941 */ /* 0x000fea0003800200 */
.L_x_218:
[----:B------:R-:W-:Y:S01]  /*5ea0*/  ISETP.GT.AND P0, PT, R2, 0xf, PT ;  /* 0x0000000f0200780c */ /* 0x000fe20003f04270 */
[----:B--2---:R2:W4:Y:S01]  /*5eb0*/  SHFL.DOWN PT, R10, R8, 0x10, 0x1f ;  /* 0x0a001f00080a7f89 */ /* 0x00452200000e0000 */
[----:B------:R-:W-:Y:S01]  /*5ec0*/  BSSY.RECONVERGENT B1, `(.L_x_220) ;  /* 0x000001d000017945 */ /* 0x000fe20003800200 */
[----:B-1----:R-:W-:Y:S02]  /*5ed0*/  IMAD.MOV.U32 R4, RZ, RZ, R12 ;  /* 0x000000ffff047224 */ /* 0x002fe400078e000c */
[----:B------:R2:W1:Y:S01]  /*5ee0*/  SHFL.DOWN PT, R11, R9, 0x10, 0x1f ;  /* 0x0a001f00090b7f89 */ /* 0x00046200000e0000 */
[----:B------:R-:W-:Y:S02]  /*5ef0*/  IMAD.MOV.U32 R5, RZ, RZ, R13 ;  /* 0x000000ffff057224 */ /* 0x000fe400078e000d */
[----:B------:R-:W-:Y:S01]  /*5f00*/  IMAD.MOV.U32 R6, RZ, RZ, R8 ;  /* 0x000000ffff067224 */ /* 0x000fe200078e0008 */
[----:B0-----:R2:W0:Y:S01]  /*5f10*/  SHFL.DOWN PT, R15, R12, 0x10, 0x1f ;  /* 0x0a001f000c0f7f89 */ /* 0x00142200000e0000 */
[----:B------:R-:W-:-:S03]  /*5f20*/  IMAD.MOV.U32 R7, RZ, RZ, R9 ;  /* 0x000000ffff077224 */ /* 0x000fc600078e0009 */
[----:B---3--:R2:W3:Y:S01]  /*5f30*/  SHFL.DOWN PT, R14, R13, 0x10, 0x1f ;  /* 0x0a001f000d0e7f89 */ /* 0x0084e200000e0000 */
        /* <DEDUP_REMOVED lines=21> */
.L_x_221:
[----:B------:R-:W-:Y:S05]  /*6090*/  BSYNC.RECONVERGENT B1 ;  /* 0x0000000000017941 */ /* 0x000fea0003800200 */
.L_x_220:
[----:B------:R-:W-:Y:S01]  /*60a0*/  ISETP.NE.AND P0, PT, R2, RZ, PT ;  /* 0x000000ff0200720c */ /* 0x000fe20003f05270 */
[----:B------:R-:W-:-:S12]  /*60b0*/  BSSY.RECONVERGENT B1, `(.L_x_222) ;  /* 0x000000a000017945 */ /* 0x000fd80003800200 */
[----:B------:R-:W-:Y:S05]  /*60c0*/  @P0 BRA `(.L_x_223) ;  /* 0x0000000000200947 */ /* 0x000fea0003800000 */
[----:B--2---:R-:W2:Y:S01]  /*60d0*/  S2R R9, SR_CgaCtaId ;  /* 0x0000000000097919 */ /* 0x004ea20000008800 */
[----:B------:R-:W-:Y:S02]  /*60e0*/  MOV R8, 0x400 ;  /* 0x0000040000087802 */ /* 0x000fe40000000f00 */
[----:B------:R-:W-:-:S04]  /*60f0*/  SHF.R.U32.HI R2, RZ, 0x1, R3 ;  /* 0x00000001ff027819 */ /* 0x000fc80000011603 */
[----:B------:R-:W-:Y:S02]  /*6100*/  LOP3.LUT R2, R2, 0x1f0, RZ, 0xc0, !PT ;  /* 0x000001f002027812 */ /* 0x000fe400078ec0ff */
[----:B--2---:R-:W-:-:S05]  /*6110*/  LEA R9, R9, R8, 0x18 ;  /* 0x0000000809097211 */ /* 0x004fca00078ec0ff */
[----:B------:R-:W-:-:S05]  /*6120*/  IMAD.IADD R9, R2, 0x1, R9 ;  /* 0x0000000102097824 */ /* 0x000fca00078e0209 */
[----:B------:R2:W-:Y:S04]  /*6130*/  STS.64 [R9+0x10], R4 ;  /* 0x0000100409007388 */ /* 0x0005e80000000a00 */
[----:B------:R2:W-:Y:S02]  /*6140*/  STS.64 [R9+0x8], R6 ;  /* 0x0000080609007388 */ /* 0x0005e40000000a00 */
.L_x_223:
[----:B------:R-:W-:Y:S05]  /*6150*/  BSYNC.RECONVERGENT B1 ;  /* 0x0000000000017941 */ /* 0x000fea0003800200 */
.L_x_222:
[----:B------:R-:W-:Y:S01]  /*6160*/  BAR.SYNC.DEFER_BLOCKING 0x0 ;  /* 0x0000000000007b1d */ /* 0x000fe20000010000 */
[----:B------:R-:W-:-:S13]  /*6170*/  ISETP.NE.AND P1, PT, R3, RZ, PT ;  /* 0x000000ff0300720c */ /* 0x000fda0003f25270 */
[----:B------:R-:W-:Y:S05]  /*6180*/  @P1 BRA `(.L_x_151) ;  /* 0x00000008008c1947 */ /* 0x000fea0003800000 */
[----:B------:R-:W5:Y:S01]  /*6190*/  S2R R3, SR_CgaCtaId ;  /* 0x0000000000037919 */ /* 0x000f620000008800 */
[----:B------:R-:W-:Y:S01]  /*61a0*/  MOV R20, 0x400 ;  /* 0x0000040000147802 */ /* 0x000fe20000000f00 */
[----:B------:R-:W-:Y:S03]  /*61b0*/  BSSY.RECONVERGENT B1, `(.L_x_224) ;  /* 0x000001a000017945 */ /* 0x000fe60003800200 */
[----:B-----5:R-:W-:-:S05]  /*61c0*/  LEA R20, R3, R20, 0x18 ;  /* 0x0000001403147211 */ /* 0x020fca00078ec0ff */
[----:B------:R-:W5:Y:S04]  /*61d0*/  LDS.64 R16, [R20+0x18] ;  /* 0x0000180014107984 */ /* 0x000f680000000a00 */
[----:B-12-4-:R-:W1:Y:S04]  /*61e0*/  LDS.128 R8, [R20+0x20] ;  /* 0x0000200014087984 */ /* 0x016e680000000c00 */
[----:B------:R2:W4:Y:S04]  /*61f0*/  LDS.64 R2, [R20+0x80] ;  /* 0x0000800014027984 */ /* 0x0005280000000a00 */
[----:B0--3--:R2:W0:Y:S01]  /*6200*/  LDS.128 R12, [R20+0x30] ;  /* 0x00003000140c7984 */ /* 0x0094220000000c00 */
[----:B-----5:R-:W-:Y:S01]  /*6210*/  DSETP.GEU.AND P0, PT, R6, R16, PT ;  /* 0x000000100600722a */ /* 0x020fe20003f0e000 */
[----:B------:R-:W-:-:S02]  /*6220*/  IMAD.MOV.U32 R22, RZ, RZ, R16 ;  /* 0x000000ffff167224 */ /* 0x000fc400078e0010 */
[----:B------:R-:W-:Y:S01]  /*6230*/  IMAD.MOV.U32 R23, RZ, RZ, R17 ;  /* 0x000000ffff177224 */ /* 0x000fe200078e0011 */
[----:B-1----:R-:W-:Y:S01]  /*6240*/  MOV R21, R9 ;  /* 0x0000000900157202 */ /* 0x002fe20000000f00 */
[----:B------:R-:W-:-:S09]  /*6250*/  IMAD.MOV.U32 R25, RZ, RZ, R8 ;  /* 0x000000ffff197224 */ /* 0x000fd200078e0008 */
[----:B0-2-4-:R-:W-:Y:S05]  /*6260*/  @!P0 BRA `(.L_x_225) ;  /* 0x0000000000388947 */ /* 0x015fea0003800000 */
        /* <DEDUP_REMOVED lines=14> */
.L_x_225:
[----:B------:R-:W-:Y:S05]  /*6350*/  BSYNC.RECONVERGENT B1 ;  /* 0x0000000000017941 */ /* 0x000fea0003800200 */
.L_x_224:
        /* <DEDUP_REMOVED lines=23> */
.L_x_227:
[----:B------:R-:W-:Y:S05]  /*64d0*/  BSYNC.RECONVERGENT B1 ;  /* 0x0000000000017941 */ /* 0x000fea0003800200 */
.L_x_226:
        /* <DEDUP_REMOVED lines=21> */
.L_x_229:
[----:B------:R-:W-:Y:S05]  /*6630*/  BSYNC.RECONVERGENT B1 ;  /* 0x0000000000017941 */ /* 0x000fea0003800200 */
.L_x_228:
        /* <DEDUP_REMOVED lines=23> */
.L_x_231:
[----:B------:R-:W-:Y:S05]  /*67b0*/  BSYNC.RECONVERGENT B1 ;  /* 0x0000000000017941 */ /* 0x000fea0003800200 */
.L_x_230:
        /* <DEDUP_REMOVED lines=21> */
.L_x_233:
[----:B------:R-:W-:Y:S05]  /*6910*/  BSYNC.RECONVERGENT B1 ;  /* 0x0000000000017941 */ /* 0x000fea0003800200 */
.L_x_232:
        /* <DEDUP_REMOVED lines=21> */
.L_x_235:
[----:B------:R-:W-:Y:S05]  /*6a70*/  BSYNC.RECONVERGENT B1 ;  /* 0x0000000000017941 */ /* 0x000fea0003800200 */
.L_x_234:
        /* <DEDUP_REMOVED lines=20> */
.L_x_151:
[----:B------:R-:W-:Y:S05]  /*6bc0*/  BSYNC.RECONVERGENT B0 ;  /* 0x0000000000007941 */ /* 0x000fea0003800200 */
.L_x_120:
[----:B------:R-:W-:Y:S05]  /*6bd0*/  @P1 EXIT ;  /* 0x000000000000194d */ /* 0x000fea0003800000 */
[----:B01-34-:R-:W0:Y:S02]  /*6be0*/  LDC.64 R2, c[0x0][0x398] ;  /* 0x0000e600ff027b82 */ /* 0x01be240000000a00 */
[----:B0-----:R-:W-:-:S05]  /*6bf0*/  IMAD.WIDE.U32 R2, R0, 0x10, R2 ;  /* 0x0000001000027825 */ /* 0x001fca00078e0002 */
[----:B------:R-:W-:Y:S04]  /*6c00*/  STG.E.64 desc[UR10][R2.64], R6 ;  /* 0x0000000602007986 */ /* 0x000fe8000c101b0a */
[----:B------:R-:W-:Y:S01]  /*6c10*/  STG.E.64 desc[UR10][R2.64+0x8], R4 ;  /* 0x0000080402007986 */ /* 0x000fe2000c101b0a */
[----:B------:R-:W-:Y:S05]  /*6c20*/  EXIT ;  /* 0x000000000000794d */ /* 0x000fea0003800000 */
.L_x_236:
        /* <DEDUP_REMOVED lines=13> */
.L_x_715:


//--------------------- .text._ZN6thrust24THRUST_300001_SM_1000_NS8cuda_cub4core6detail13_kernel_agentINS1_8__reduce11ReduceAgentINS0_12zip_iteratorIN4cuda3std3__45tupleIJNS0_20permutation_iteratorINS0_6detail15normal_iteratorINS0_10device_ptrIdEEEENSE_INSF_IjEEEEEENS0_17counting_iteratorIlNS0_11use_defaultESM_SM_EEEEEEEPNSB_IJdlEEESQ_lNS1_9__extrema9arg_max_fIdlNSA_4lessIdEEEEEEJSP_SR_lSW_EEEvDpT0_ --------------------------
	.section	.text._ZN6thrust24THRUST_300001_SM_1000_NS8cuda_cub4core6detail13_kernel_agentINS1_8__reduce11ReduceAgentINS0_12zip_iteratorIN4cuda3std3__45tupleIJNS0_20permutation_iteratorINS0_6detail15normal_iteratorINS0_10device_ptrIdEEEENSE_INSF_IjEEEEEENS0_17counting_iteratorIlNS0_11use_defaultESM_SM_EEEEEEEPNSB_IJdlEEESQ_lNS1_9__extrema9arg_max_fIdlNSA_4lessIdEEEEEEJSP_SR_lSW_EEEvDpT0_,"ax",@progbits
	.align	128
        .global         _ZN6thrust24THRUST_300001_SM_1000_NS8cuda_cub4core6detail13_kernel_agentINS1_8__reduce11ReduceAgentINS0_12zip_iteratorIN4cuda3std3__45tupleIJNS0_20permutation_iteratorINS0_6detail15normal_iteratorINS0_10device_ptrIdEEEENSE_INSF_IjEEEEEENS0_17counting_iteratorIlNS0_11use_defaultESM_SM_EEEEEEEPNSB_IJdlEEESQ_lNS1_9__extrema9arg_max_fIdlNSA_4lessIdEEEEEEJSP_SR_lSW_EEEvDpT0_
        .type           _ZN6thrust24THRUST_300001_SM_1000_NS8cuda_cub4core6detail13_kernel_agentINS1_8__reduce11ReduceAgentINS0_12zip_iteratorIN4cuda3std3__45tupleIJNS0_20permutation_iteratorINS0_6detail15normal_iteratorINS0_10device_ptrIdEEEENSE_INSF_IjEEEEEENS0_17counting_iteratorIlNS0_11use_defaultESM_SM_EEEEEEEPNSB_IJdlEEESQ_lNS1_9__extrema9arg_max_fIdlNSA_4lessIdEEEEEEJSP_SR_lSW_EEEvDpT0_,@function
        .size           _ZN6thrust24THRUST_300001_SM_1000_NS8cuda_cub4core6detail13_kernel_agentINS1_8__reduce11ReduceAgentINS0_12zip_iteratorIN4cuda3std3__45tupleIJNS0_20permutation_iteratorINS0_6detail15normal_iteratorINS0_10device_ptrIdEEEENSE_INSF_IjEEEEEENS0_17counting_iteratorIlNS0_11use_defaultESM_SM_EEEEEEEPNSB_IJdlEEESQ_lNS1_9__extrema9arg_max_fIdlNSA_4lessIdEEEEEEJSP_SR_lSW_EEEvDpT0_,(.L_x_716 - _ZN6thrust24THRUST_300001_SM_1000_NS8cuda_cub4core6detail13_kernel_agentINS1_8__reduce11ReduceAgentINS0_12zip_iteratorIN4cuda3std3__45tupleIJNS0_20permutation_iteratorINS0_6detail15normal_iteratorINS0_10device_ptrIdEEEENSE_INSF_IjEEEEEENS0_17counting_iteratorIlNS0_11use_defaultESM_SM_EEEEEEEPNSB_IJdlEEESQ_lNS1_9__extrema9arg_max_fIdlNSA_4lessIdEEEEEEJSP_SR_lSW_EEEvDpT0_)
        .other          _ZN6thrust24THRUST_300001_SM_1000_NS8cuda_cub4core6detail13_kernel_agentINS1_8__reduce11ReduceAgentINS0_12zip_iteratorIN4cuda3std3__45tupleIJNS0_20permutation_iteratorINS0_6detail15normal_iteratorINS0_10device_ptrIdEEEENSE_INSF_IjEEEEEENS0_17counting_iteratorIlNS0_11use_defaultESM_SM_EEEEEEEPNSB_IJdlEEESQ_lNS1_9__extrema9arg_max_fIdlNSA_4lessIdEEEEEEJSP_SR_lSW_EEEvDpT0_,@"STO_CUDA_ENTRY STV_DEFAULT"
_ZN6thrust24THRUST_300001_SM_1000_NS8cuda_cub4core6detail13_kernel_agentINS1_8__reduce11ReduceAgentINS0_12zip_iteratorIN4cuda3std3__45tupleIJNS0_20permutation_iteratorINS0_6detail15normal_iteratorINS0_10device_ptrIdEEEENSE_INSF_IjEEEEEENS0_17counting_iteratorIlNS0_11use_defaultESM_SM_EEEEEEEPNSB_IJdlEEESQ_lNS1_9__extrema9arg_max_fIdlNSA_4lessIdEEEEEEJSP_SR_lSW_EEEvDpT0_:
.text._ZN6thrust24THRUST_300001_SM_1000_NS8cuda_cub4core6detail13_kernel_agentINS1_8__reduce11ReduceAgentINS0_12zip_iteratorIN4cuda3std3__45tupleIJNS0_20permutation_iteratorINS0_6detail15normal_iteratorINS0_10device_ptrIdEEEENSE_INSF_IjEEEEEENS0_17counting_iteratorIlNS0_11use_defaultESM_SM_EEEEEEEPNSB_IJdlEEESQ_lNS1_9__extrema9arg_max_fIdlNSA_4lessIdEEEEEEJSP_SR_lSW_EEEvDpT0_:
[----:B------:R-:W-:Y:S01]  /*0000*/  LDC R1, c[0x0][0x37c] ;  /* 0x0000df00ff017b82 */ /* 0x000fe20000000800 */
[----:B------:R-:W0:Y:S02]  /*0010*/  LDCU.64 UR4, c[0x0][0x3a0] ;  /* 0x00007400ff0477ac */ /* 0x000e240008000a00 */
[----:B0-----:R-:W-:-:S04]  /*0020*/  ISETP.NE.U32.AND P0, PT, RZ, UR4, PT ;  /* 0x00000004ff007c0c */ /* 0x001fc8000bf05070 */
[----:B------:R-:W-:-:S13]  /*0030*/  ISETP.NE.AND.EX P0, PT, RZ, UR5, PT, P0 ;  /* 0x00000005ff007c0c */ /* 0x000fda000bf05300 */
[----:B------:R-:W-:Y:S05]  /*0040*/  @!P0 EXIT ;  /* 0x000000000000894d */ /* 0x000fea0003800000 */
[----:B------:R-:W-:Y:S01]  /*0050*/  UISETP.GT.U32.AND UP0, UPT, UR4, 0x4ff, UPT ;  /* 0x000004ff0400788c */ /* 0x000fe2000bf04070 */
[----:B------:R-:W-:Y:S01]  /*0060*/  BSSY.RECONVERGENT B0, `(.L_x_237) ;  /* 0x0000669000007945 */ /* 0x000fe20003800200 */
[----:B------:R-:W0:Y:S02]  /*0070*/  LDCU.64 UR8, c[0x0][0x358] ;  /* 0x00006b00ff0877ac */ /* 0x000e240008000a00 */
[----:B------:R-:W-:-:S09]  /*0080*/  UISETP.GT.AND.EX UP0, UPT, UR5, URZ, UPT, UP0 ;  /* 0x000000ff0500728c */ /* 0x000fd2000bf04300 */
[----:B------:R-:W-:Y:S05]  /*0090*/  BRA.U UP0, `(.L_x_238) ;  /* 0x0000003900f47547 */ /* 0x000fea000b800000 */
[----:B------:R-:W1:Y:S01]  /*00a0*/  S2R R17, SR_TID.X ;  /* 0x0000000000117919 */ /* 0x000e620000002100 */
[----:B------:R-:W2:Y:S08]  /*00b0*/  LDC.64 R4, c[0x0][0x380] ;  /* 0x0000e000ff047b82 */ /* 0x000eb00000000a00 */
[----:B------:R-:W3:Y:S01]  /*00c0*/  LDC.64 R6, c[0x0][0x388] ;  /* 0x0000e200ff067b82 */ /* 0x000ee20000000a00 */
[----:B------:R-:W-:Y:S01]  /*00d0*/  CS2R R14, SRZ ;  /* 0x00000000000e7805 */ /* 0x000fe2000001ff00 */
[----:B------:R-:W4:Y:S01]  /*00e0*/  LDCU UR5, c[0x0][0x3a0] ;  /* 0x00007400ff0577ac */ /* 0x000f220008000800 */
[----:B-1----:R-:W-:-:S13]  /*00f0*/  ISETP.GE.AND P0, PT, R17, UR4, PT ;  /* 0x0000000411007c0c */ /* 0x002fda000bf06270 */
[C---:B--2---:R-:W-:Y:S01]  /*0100*/  @!P0 IMAD.WIDE.U32 R4, R17.reuse, 0x4, R4 ;  /* 0x0000000411048825 */ /* 0x044fe200078e0004 */
[----:B------:R-:W1:Y:S05]  /*0110*/  @!P0 LDC.64 R8, c[0x0][0x390] ;  /* 0x0000e400ff088b82 */ /* 0x000e6a0000000a00 */
[----:B0-----:R-:W3:Y:S01]  /*0120*/  @!P0 LDG.E R5, desc[UR8][R4.64] ;  /* 0x0000000804058981 */ /* 0x001ee2000c1e1900 */
[----:B------:R-:W-:Y:S02]  /*0130*/  IMAD.MOV.U32 R2, RZ, RZ, R17 ;  /* 0x000000ffff027224 */ /* 0x000fe400078e0011 */
[----:B------:R-:W-:-:S05]  /*0140*/  @!P0 VIADD R2, R17, 0x100 ;  /* 0x0000010011028836 */ /* 0x000fca0000000000 */
[----:B------:R-:W-:Y:S01]  /*0150*/  ISETP.GE.AND P1, PT, R2, UR4, PT ;  /* 0x0000000402007c0c */ /* 0x000fe2000bf26270 */
[----:B---3--:R-:W-:-:S05]  /*0160*/  @!P0 IMAD.WIDE.U32 R6, R5, 0x8, R6 ;  /* 0x0000000805068825 */ /* 0x008fca00078e0006 */
[----:B------:R0:W5:Y:S01]  /*0170*/  @!P0 LDG.E.64 R14, desc[UR8][R6.64] ;  /* 0x00000008060e8981 */ /* 0x000162000c1e1b00 */
[----:B------:R-:W-:Y:S01]  /*0180*/  IMAD.MOV.U32 R16, RZ, RZ, RZ ;  /* 0x000000ffff107224 */ /* 0x000fe200078e00ff */
[----:B-1----:R-:W-:Y:S01]  /*0190*/  @!P0 IADD3 R16, P2, PT, R17, R8, RZ ;  /* 0x0000000811108210 */ /* 0x002fe20007f5e0ff */
[----:B------:R-:W-:Y:S01]  /*01a0*/  BSSY.RECONVERGENT B1, `(.L_x_239) ;  /* 0x00000b5000017945 */ /* 0x000fe20003800200 */
[----:B------:R-:W-:-:S03]  /*01b0*/  IMAD.MOV.U32 R0, RZ, RZ, RZ ;  /* 0x000000ffff007224 */ /* 0x000fc600078e00ff */
[----:B------:R-:W-:Y:S01]  /*01c0*/  @!P0 IMAD.X R0, RZ, RZ, R9, P2 ;  /* 0x000000ffff008224 */ /* 0x000fe200010e0609 */
[----:B----4-:R-:W-:Y:S07]  /*01d0*/  @P1 BRA `(.L_x_240) ;  /* 0x0000000800c41947 */ /* 0x010fee0003800000 */
[----:B------:R-:W-:Y:S01]  /*01e0*/  LOP3.LUT R3, RZ, R2, RZ, 0x33, !PT ;  /* 0x00000002ff037212 */ /* 0x000fe200078e33ff */
[----:B------:R-:W-:Y:S04]  /*01f0*/  BSSY.RECONVERGENT B2, `(.L_x_241) ;  /* 0x0000035000027945 */ /* 0x000fe80003800200 */
[----:B------:R-:W-:-:S05]  /*0200*/  VIADD R3, R3, UR4 ;  /* 0x0000000403037c36 */ /* 0x000fca0008000000 */
[----:B------:R-:W-:-:S04]  /*0210*/  LOP3.LUT R4, R3, 0x300, RZ, 0xc0, !PT ;  /* 0x0000030003047812 */ /* 0x000fc800078ec0ff */
[----:B------:R-:W-:-:S13]  /*0220*/  ISETP.NE.AND P0, PT, R4, 0x300, PT ;  /* 0x000003000400780c */ /* 0x000fda0003f05270 */
[----:B------:R-:W-:Y:S05]  /*0230*/  @!P0 BRA `(.L_x_242) ;  /* 0x0000000000c08947 */ /* 0x000fea0003800000 */
[----:B0-----:R-:W0:Y:S01]  /*0240*/  LDC.64 R6, c[0x0][0x380] ;  /* 0x0000e000ff067b82 */ /* 0x001e220000000a00 */
[----:B------:R-:W1:Y:S01]  /*0250*/  LDCU.64 UR6, c[0x0][0x390] ;  /* 0x00007200ff0677ac */ /* 0x000e620008000a00 */
[----:B------:R-:W-:-:S04]  /*0260*/  LEA.HI R8, R3, 0x1, RZ, 0x18 ;  /* 0x0000000103087811 */ /* 0x000fc800078fc0ff */
[----:B------:R-:W-:Y:S02]  /*0270*/  LOP3.LUT R8, R8, 0x3, RZ, 0xc0, !PT ;  /* 0x0000000308087812 */ /* 0x000fe400078ec0ff */
[----:B------:R-:W2:Y:S03]  /*0280*/  LDC.64 R4, c[0x0][0x388] ;  /* 0x0000e200ff047b82 */ /* 0x000ea60000000a00 */
[----:B------:R-:W-:Y:S01]  /*0290*/  IMAD.MOV R12, RZ, RZ, -R8 ;  /* 0x000000ffff0c7224 */ /* 0x000fe200078e0a08 */
[C---:B-1----:R-:W-:Y:S01]  /*02a0*/  IADD3 R13, P0, PT, R2.reuse, UR6, RZ ;  /* 0x00000006020d7c10 */ /* 0x042fe2000ff1e0ff */
[----:B0-----:R-:W-:-:S04]  /*02b0*/  IMAD.WIDE.U32 R6, R2, 0x4, R6 ;  /* 0x0000000402067825 */ /* 0x001fc800078e0006 */
[----:B------:R-:W-:Y:S02]  /*02c0*/  IMAD.MOV.U32 R10, RZ, RZ, R6 ;  /* 0x000000ffff0a7224 */ /* 0x000fe400078e0006 */
[----:B------:R-:W-:Y:S02]  /*02d0*/  IMAD.MOV.U32 R11, RZ, RZ, R7 ;  /* 0x000000ffff0b7224 */ /* 0x000fe400078e0007 */
[----:B--2---:R-:W-:-:S07]  /*02e0*/  IMAD.X R18, RZ, RZ, UR7, P0 ;  /* 0x00000007ff127e24 */ /* 0x004fce00080e06ff */
.L_x_245:
[----:B------:R-:W2:Y:S02]  /*02f0*/  LDG.E R7, desc[UR8][R10.64] ;  /* 0x000000080a077981 */ /* 0x000ea4000c1e1900 */
[----:B--2---:R-:W-:-:S06]  /*0300*/  IMAD.WIDE.U32 R6, R7, 0x8, R4 ;  /* 0x0000000807067825 */ /* 0x004fcc00078e0004 */
        /* <DEDUP_REMOVED lines=29> */
.L_x_244:
[----:B------:R-:W-:Y:S05]  /*04e0*/  BSYNC.RECONVERGENT B3 ;  /* 0x0000000000037941 */ /* 0x000fea0003800200 */
.L_x_243:
[----:B------:R-:W-:Y:S01]  /*04f0*/  IADD3 R13, P0, PT, R13, 0x100, RZ ;  /* 0x000001000d0d7810 */ /* 0x000fe20007f1e0ff */
[----:B------:R-:W-:Y:S02]  /*0500*/  VIADD R2, R2, 0x100 ;  /* 0x0000010002027836 */ /* 0x000fe40000000000 */
[----:B------:R-:W-:Y:S02]  /*0510*/  IMAD.X R11, RZ, RZ, R11, P3 ;  /* 0x000000ffff0b7224 */ /* 0x000fe400018e060b */
[----:B------:R-:W-:Y:S01]  /*0520*/  IMAD.X R18, RZ, RZ, R18, P0 ;  /* 0x000000ffff127224 */ /* 0x000fe200000e0612 */
[----:B------:R-:W-:Y:S07]  /*0530*/  @P2 BRA `(.L_x_245) ;  /* 0xfffffffc006c2947 */ /* 0x000fee000383ffff */
.L_x_242:
[----:B------:R-:W-:Y:S05]  /*0540*/  BSYNC.RECONVERGENT B2 ;  /* 0x0000000000027941 */ /* 0x000fea0003800200 */
.L_x_241:
[----:B------:R-:W-:-:S13]  /*0550*/  ISETP.GE.U32.AND P0, PT, R3, 0x300, PT ;  /* 0x000003000300780c */ /* 0x000fda0003f06070 */
[----:B------:R-:W-:Y:S05]  /*0560*/  @!P0 BRA `(.L_x_240) ;  /* 0x0000000400e08947 */ /* 0x000fea0003800000 */
[----:B------:R-:W1:Y:S01]  /*0570*/  LDC.64 R10, c[0x0][0x380] ;  /* 0x0000e000ff0a7b82 */ /* 0x000e620000000a00 */
[----:B------:R-:W-:-:S07]  /*0580*/  VIADD R20, R2, 0x200 ;  /* 0x0000020002147836 */ /* 0x000fce0000000000 */
[----:B------:R-:W2:Y:S08]  /*0590*/  LDC.64 R8, c[0x0][0x388] ;  /* 0x0000e200ff087b82 */ /* 0x000eb00000000a00 */
[----:B0-----:R-:W0:Y:S02]  /*05a0*/  LDC.64 R6, c[0x0][0x390] ;  /* 0x0000e400ff067b82 */ /* 0x001e240000000a00 */
.L_x_254:
[----:B------:R-:W-:-:S04]  /*05b0*/  VIADD R21, R20, 0xfffffe00 ;  /* 0xfffffe0014157836 */ /* 0x000fc80000000000 */
[----:B-1----:R-:W-:-:S05]  /*05c0*/  IMAD.WIDE R22, R21, 0x4, R10 ;  /* 0x0000000415167825 */ /* 0x002fca00078e020a */
[----:B------:R-:W2:Y:S04]  /*05d0*/  LDG.E R19, desc[UR8][R22.64] ;  /* 0x0000000816137981 */ /* 0x000ea8000c1e1900 */
[----:B------:R-:W3:Y:S04]  /*05e0*/  LDG.E R5, desc[UR8][R22.64+0x400] ;  /* 0x0004000816057981 */ /* 0x000ee8000c1e1900 */
[----:B------:R-:W4:Y:S04]  /*05f0*/  LDG.E R3, desc[UR8][R22.64+0x800] ;  /* 0x0008000816037981 */ /* 0x000f28000c1e1900 */
[----:B------:R-:W4:Y:S01]  /*0600*/  LDG.E R13, desc[UR8][R22.64+0xc00] ;  /* 0x000c0008160d7981 */ /* 0x000f22000c1e1900 */
[----:B--2---:R-:W-:-:S06]  /*0610*/  IMAD.WIDE.U32 R18, R19, 0x8, R8 ;  /* 0x0000000813127825 */ /* 0x004fcc00078e0008 */
[----:B------:R-:W2:Y:S01]  /*0620*/  LDG.E.64 R18, desc[UR8][R18.64] ;  /* 0x0000000812127981 */ /* 0x000ea2000c1e1b00 */
[----:B---3--:R-:W-:-:S04]  /*0630*/  IMAD.WIDE.U32 R4, R5, 0x8, R8 ;  /* 0x0000000805047825 */ /* 0x008fc800078e0008 */
[--C-:B----4-:R-:W-:Y:S02]  /*0640*/  IMAD.WIDE.U32 R2, R3, 0x8, R8.reuse ;  /* 0x0000000803027825 */ /* 0x110fe400078e0008 */
[----:B-----5:R-:W5:Y:S02]  /*0650*/  LDG.E.64 R4, desc[UR8][R4.64] ;  /* 0x0000000804047981 */ /* 0x020f64000c1e1b00 */
[----:B------:R-:W-:Y:S02]  /*0660*/  IMAD.WIDE.U32 R12, R13, 0x8, R8 ;  /* 0x000000080d0c7825 */ /* 0x000fe400078e0008 */
[----:B------:R-:W5:Y:S04]  /*0670*/  LDG.E.64 R2, desc[UR8][R2.64] ;  /* 0x0000000802027981 */ /* 0x000f68000c1e1b00 */
[----:B------:R-:W5:Y:S01]  /*0680*/  LDG.E.64 R12, desc[UR8][R12.64] ;  /* 0x000000080c0c7981 */ /* 0x000f62000c1e1b00 */
[C---:B0-----:R-:W-:Y:S01]  /*0690*/  IADD3 R25, P1, PT, R21.reuse, R6, RZ ;  /* 0x0000000615197210 */ /* 0x041fe20007f3e0ff */
[----:B------:R-:W-:Y:S03]  /*06a0*/  BSSY.RECONVERGENT B2, `(.L_x_246) ;  /* 0x0000016000027945 */ /* 0x000fe60003800200 */
[----:B------:R-:W-:Y:S01]  /*06b0*/  LEA.HI.X.SX32 R27, R21, R7, 0x1, P1 ;  /* 0x00000007151b7211 */ /* 0x000fe200008f0eff */
[----:B------:R-:W-:-:S04]  /*06c0*/  IMAD.MOV.U32 R21, RZ, RZ, R25 ;  /* 0x000000ffff157224 */ /* 0x000fc800078e0019 */
        /* <DEDUP_REMOVED lines=19> */
.L_x_247:
[----:B------:R-:W-:Y:S05]  /*0800*/  BSYNC.RECONVERGENT B2 ;  /* 0x0000000000027941 */ /* 0x000fea0003800200 */
.L_x_246:
[----:B-----5:R-:W-:Y:S01]  /*0810*/  DSETP.GEU.AND P0, PT, R22, R4, PT ;  /* 0x000000041600722a */ /* 0x020fe20003f0e000 */
[----:B------:R-:W-:Y:S01]  /*0820*/  VIADD R0, R20, 0xffffff00 ;  /* 0xffffff0014007836 */ /* 0x000fe20000000000 */
[----:B------:R-:W-:Y:S01]  /*0830*/  BSSY.RECONVERGENT B2, `(.L_x_248) ;  /* 0x0000016000027945 */ /* 0x000fe20003800200 */
[----:B------:R-:W-:Y:S02]  /*0840*/  IMAD.MOV.U32 R14, RZ, RZ, R4 ;  /* 0x000000ffff0e7224 */ /* 0x000fe400078e0004 */
[----:B------:R-:W-:Y:S01]  /*0850*/  IMAD.MOV.U32 R15, RZ, RZ, R5 ;  /* 0x000000ffff0f7224 */ /* 0x000fe200078e0005 */
[----:B------:R-:W-:-:S04]  /*0860*/  IADD3 R18, P1, PT, R0, R6, RZ ;  /* 0x0000000600127210 */ /* 0x000fc80007f3e0ff */
[----:B------:R-:W-:Y:S01]  /*0870*/  LEA.HI.X.SX32 R19, R0, R7, 0x1, P1 ;  /* 0x0000000700137211 */ /* 0x000fe200008f0eff */
[----:B------:R-:W-:-:S04]  /*0880*/  IMAD.MOV.U32 R0, RZ, RZ, R18 ;  /* 0x000000ffff007224 */ /* 0x000fc800078e0012 */
[----:B------:R-:W-:Y:S01]  /*0890*/  IMAD.MOV.U32 R16, RZ, RZ, R19 ;  /* 0x000000ffff107224 */ /* 0x000fe200078e0013 */
[----:B------:R-:W-:Y:S06]  /*08a0*/  @!P0 BRA `(.L_x_249) ;  /* 0x0000000000388947 */ /* 0x000fec0003800000 */
        /* <DEDUP_REMOVED lines=14> */
.L_x_249:
[----:B------:R-:W-:Y:S05]  /*0990*/  BSYNC.RECONVERGENT B2 ;  /* 0x0000000000027941 */ /* 0x000fea0003800200 */
.L_x_248:
[----:B------:R-:W-:Y:S01]  /*09a0*/  DSETP.GEU.AND P0, PT, R14, R2, PT ;  /* 0x000000020e00722a */ /* 0x000fe20003f0e000 */
[CC--:B------:R-:W-:Y:S01]  /*09b0*/  IADD3 R23, P1, PT, R20.reuse, R6.reuse, RZ ;  /* 0x0000000614177210 */ /* 0x0c0fe20007f3e0ff */
[C---:B------:R-:W-:Y:S01]  /*09c0*/  VIADD R22, R20.reuse, 0x100 ;  /* 0x0000010014167836 */ /* 0x040fe20000000000 */
[----:B------:R-:W-:Y:S01]  /*09d0*/  BSSY.RECONVERGENT B2, `(.L_x_250) ;  /* 0x0000016000027945 */ /* 0x000fe20003800200 */
[----:B------:R-:W-:Y:S01]  /*09e0*/  IMAD.MOV.U32 R4, RZ, RZ, R2 ;  /* 0x000000ffff047224 */ /* 0x000fe200078e0002 */
[----:B------:R-:W-:Y:S01]  /*09f0*/  LEA.HI.X.SX32 R25, R20, R7, 0x1, P1 ;  /* 0x0000000714197211 */ /* 0x000fe200008f0eff */
[----:B------:R-:W-:Y:S01]  /*0a00*/  IMAD.MOV.U32 R19, RZ, RZ, R23 ;  /* 0x000000ffff137224 */ /* 0x000fe200078e0017 */
[----:B------:R-:W-:Y:S01]  /*0a10*/  IADD3 R18, P2, PT, R22, R6, RZ ;  /* 0x0000000616127210 */ /* 0x000fe20007f5e0ff */
[----:B------:R-:W-:Y:S02]  /*0a20*/  IMAD.MOV.U32 R5, RZ, RZ, R3 ;  /* 0x000000ffff057224 */ /* 0x000fe400078e0003 */
[----:B------:R-:W-:-:S04]  /*0a30*/  IMAD.MOV.U32 R21, RZ, RZ, R25 ;  /* 0x000000ffff157224 */ /* 0x000fc800078e0019 */
        /* <DEDUP_REMOVED lines=15> */
.L_x_251:
[----:B------:R-:W-:Y:S05]  /*0b30*/  BSYNC.RECONVERGENT B2 ;  /* 0x0000000000027941 */ /* 0x000fea0003800200 */
.L_x_250:
[----:B------:R-:W-:Y:S01]  /*0b40*/  DSETP.GEU.AND P0, PT, R4, R12, PT ;  /* 0x0000000c0400722a */ /* 0x000fe20003f0e000 */
[----:B------:R-:W-:Y:S01]  /*0b50*/  LEA.HI.X.SX32 R22, R22, R7, 0x1, P2 ;  /* 0x0000000716167211 */ /* 0x000fe200010f0eff */
[----:B------:R-:W-:Y:S01]  /*0b60*/  BSSY.RECONVERGENT B2, `(.L_x_252) ;  /* 0x0000014000027945 */ /* 0x000fe20003800200 */
[----:B------:R-:W-:Y:S02]  /*0b70*/  IMAD.MOV.U32 R16, RZ, RZ, R18 ;  /* 0x000000ffff107224 */ /* 0x000fe400078e0012 */
[----:B------:R-:W-:Y:S02]  /*0b80*/  IMAD.MOV.U32 R14, RZ, RZ, R12 ;  /* 0x000000ffff0e7224 */ /* 0x000fe400078e000c */
[----:B------:R-:W-:Y:S02]  /*0b90*/  IMAD.MOV.U32 R0, RZ, RZ, R22 ;  /* 0x000000ffff007224 */ /* 0x000fe400078e0016 */
[----:B------:R-:W-:-:S05]  /*0ba0*/  IMAD.MOV.U32 R15, RZ, RZ, R13 ;  /* 0x000000ffff0f7224 */ /* 0x000fca00078e000d */
        /* <DEDUP_REMOVED lines=15> */
.L_x_253:
[----:B------:R-:W-:Y:S05]  /*0ca0*/  BSYNC.RECONVERGENT B2 ;  /* 0x0000000000027941 */ /* 0x000fea0003800200 */
.L_x_252:
[C---:B------:R-:W-:Y:S02]  /*0cb0*/  VIADD R2, R20.reuse, 0x200 ;  /* 0x0000020014027836 */ /* 0x040fe40000000000 */
[----:B------:R-:W-:-:S03]  /*0cc0*/  VIADD R20, R20, 0x400 ;  /* 0x0000040014147836 */ /* 0x000fc60000000000 */
[----:B------:R-:W-:-:S13]  /*0cd0*/  ISETP.GE.AND P0, PT, R2, UR5, PT ;  /* 0x0000000502007c0c */ /* 0x000fda000bf06270 */
[----:B------:R-:W-:Y:S05]  /*0ce0*/  @!P0 BRA `(.L_x_254) ;  /* 0xfffffff800308947 */ /* 0x000fea000383ffff */
.L_x_240:
[----:B------:R-:W-:Y:S05]  /*0cf0*/  BSYNC.RECONVERGENT B1 ;  /* 0x0000000000017941 */ /* 0x000fea0003800200 */
.L_x_239:
[----:B------:R-:W1:Y:S02]  /*0d00*/  LDCU UR6, c[0x0][0x3a0] ;  /* 0x00007400ff0677ac */ /* 0x000e640008000800 */
[----:B-1----:R-:W-:-:S09]  /*0d10*/  UISETP.GE.AND UP0, UPT, UR6, 0x100, UPT ;  /* 0x000001000600788c */ /* 0x002fd2000bf06270 */
[----:B------:R-:W-:Y:S05]  /*0d20*/  BRA.U !UP0, `(.L_x_255) ;  /* 0x0000001508507547 */ /* 0x000fea000b800000 */
[----:B------:R-:W1:Y:S01]  /*0d30*/  S2R R8, SR_LANEID ;  /* 0x0000000000087919 */ /* 0x000e620000000000 */
[----:B------:R-:W-:Y:S01]  /*0d40*/  BSSY.RECONVERGENT B1, `(.L_x_256) ;  /* 0x000001f000017945 */ /* 0x000fe20003800200 */
[----:B------:R-:W-:Y:S01]  /*0d50*/  IMAD.MOV.U32 R10, RZ, RZ, R16 ;  /* 0x000000ffff0a7224 */ /* 0x000fe200078e0010 */
[----:B-----5:R-:W-:Y:S01]  /*0d60*/  MOV R2, R14 ;  /* 0x0000000e00027202 */ /* 0x020fe20000000f00 */
[----:B------:R2:W3:Y:S01]  /*0d70*/  SHFL.DOWN PT, R4, R14, 0x1, 0x1f ;  /* 0x08201f000e047f89 */ /* 0x0004e200000e0000 */
[----:B------:R-:W-:Y:S02]  /*0d80*/  IMAD.MOV.U32 R11, RZ, RZ, R0 ;  /* 0x000000ffff0b7224 */ /* 0x000fe400078e0000 */
[----:B------:R-:W-:Y:S01]  /*0d90*/  IMAD.MOV.U32 R3, RZ, RZ, R15 ;  /* 0x000000ffff037224 */ /* 0x000fe200078e000f */
[----:B------:R2:W4:Y:S04]  /*0da0*/  SHFL.DOWN PT, R5, R15, 0x1, 0x1f ;  /* 0x08201f000f057f89 */ /* 0x00052800000e0000 */
[----:B0-----:R2:W0:Y:S04]  /*0db0*/  SHFL.DOWN PT, R7, R16, 0x1, 0x1f ;  /* 0x08201f0010077f89 */ /* 0x00142800000e0000 */
        /* <DEDUP_REMOVED lines=23> */
.L_x_257:
[----:B------:R-:W-:Y:S05]  /*0f30*/  BSYNC.RECONVERGENT B1 ;  /* 0x0000000000017941 */ /* 0x000fea0003800200 */
.L_x_256:
        /* <DEDUP_REMOVED lines=31> */
.L_x_259:
[----:B------:R-:W-:Y:S05]  /*1130*/  BSYNC.RECONVERGENT B1 ;  /* 0x0000000000017941 */ /* 0x000fea0003800200 */
.L_x_258:
[----:B------:R-:W-:Y:S01]  /*1140*/  ISETP.GT.AND P0, PT, R8, 0x1b, PT ;  /* 0x0000001b0800780c */ /* 0x000fe20003f04270 */
[----:B-1----:R1:W1:Y:S01]  /*1150*/  SHFL.DOWN PT, R6, R4, 0x4, 0x1f ;  /* 0x08801f0004067f89 */ /* 0x00226200000e0000 */
[----:B------:R-:W-:Y:S01]  /*1160*/  BSSY.RECONVERGENT B1, `(.L_x_260) ;  /* 0x000001d000017945 */ /* 0x000fe20003800200 */
[----:B0-----:R-:W-:Y:S01]  /*1170*/  MOV R10, R0 ;  /* 0x00000000000a7202 */ /* 0x001fe20000000f00 */
[----:B------:R-:W-:Y:S01]  /*1180*/  IMAD.MOV.U32 R11, RZ, RZ, R9 ;  /* 0x000000ffff0b7224 */ /* 0x000fe200078e0009 */
[----:B--2---:R0:W2:Y:S01]  /*1190*/  SHFL.DOWN PT, R7, R5, 0x4, 0x1f ;  /* 0x08801f0005077f89 */ /* 0x0040a200000e0000 */
[----:B------:R-:W-:Y:S02]  /*11a0*/  IMAD.MOV.U32 R2, RZ, RZ, R4 ;  /* 0x000000ffff027224 */ /* 0x000fe400078e0004 */
[----:B------:R-:W-:Y:S01]  /*11b0*/  IMAD.MOV.U32 R3, RZ, RZ, R5 ;  /* 0x000000ffff037224 */ /* 0x000fe200078e0005 */
[----:B---3--:R0:W3:Y:S04]  /*11c0*/  SHFL.DOWN PT, R13, R0, 0x4, 0x1f ;  /* 0x08801f00000d7f89 */ /* 0x0080e800000e0000 */
        /* <DEDUP_REMOVED lines=22> */
.L_x_261:
[----:B------:R-:W-:Y:S05]  /*1330*/  BSYNC.RECONVERGENT B1 ;  /* 0x0000000000017941 */ /* 0x000fea0003800200 */
.L_x_260:
        /* <DEDUP_REMOVED lines=31> */
.L_x_263:
[----:B------:R-:W-:Y:S05]  /*1530*/  BSYNC.RECONVERGENT B1 ;  /* 0x0000000000017941 */ /* 0x000fea0003800200 */
.L_x_262:
[----:B------:R-:W-:Y:S01]  /*1540*/  ISETP.GT.AND P0, PT, R8, 0xf, PT ;  /* 0x0000000f0800780c */ /* 0x000fe20003f04270 */
[----:B-1----:R1:W1:Y:S01]  /*1550*/  SHFL.DOWN PT, R2, R4, 0x10, 0x1f ;  /* 0x0a001f0004027f89 */ /* 0x00226200000e0000 */
[----:B------:R-:W-:Y:S01]  /*1560*/  BSSY.RECONVERGENT B1, `(.L_x_264) ;  /* 0x000001d000017945 */ /* 0x000fe20003800200 */
[----:B------:R-:W-:Y:S02]  /*1570*/  IMAD.MOV.U32 R14, RZ, RZ, R0 ;  /* 0x000000ffff0e7224 */ /* 0x000fe400078e0000 */
[----:B0-----:R0:W0:Y:S01]  /*1580*/  SHFL.DOWN PT, R3, R5, 0x10, 0x1f ;  /* 0x0a001f0005037f89 */ /* 0x00102200000e0000 */
[----:B------:R-:W-:Y:S02]  /*1590*/  IMAD.MOV.U32 R15, RZ, RZ, R9 ;  /* 0x000000ffff0f7224 */ /* 0x000fe400078e0009 */
[----:B----4-:R-:W-:Y:S01]  /*15a0*/  IMAD.MOV.U32 R12, RZ, RZ, R4 ;  /* 0x000000ffff0c7224 */ /* 0x010fe200078e0004 */
[----:B--2---:R2:W4:Y:S01]  /*15b0*/  SHFL.DOWN PT, R7, R0, 0x10, 0x1f ;  /* 0x0a001f0000077f89 */ /* 0x00452200000e0000 */
[----:B---3--:R-:W-:-:S03]  /*15c0*/  IMAD.MOV.U32 R13, RZ, RZ, R5 ;  /* 0x000000ffff0d7224 */ /* 0x008fc600078e0005 */
[----:B------:R2:W3:Y:S01]  /*15d0*/  SHFL.DOWN PT, R6, R9, 0x10, 0x1f ;  /* 0x0a001f0009067f89 */ /* 0x0004e200000e0000 */
[----:B------:R-:W-:Y:S05]  /*15e0*/  @P0 BRA `(.L_x_265) ;  /* 0x0000000000500947 */ /* 0x000fea0003800000 */
[----:B01----:R-:W-:Y:S01]  /*15f0*/  DSETP.GEU.AND P0, PT, R4, R2, PT ;  /* 0x000000020400722a */ /* 0x003fe20003f0e000 */
        /* <DEDUP_REMOVED lines=19> */
.L_x_265:
[----:B------:R-:W-:Y:S05]  /*1730*/  BSYNC.RECONVERGENT B1 ;  /* 0x0000000000017941 */ /* 0x000fea0003800200 */
.L_x_264:
[----:B------:R-:W-:Y:S01]  /*1740*/  ISETP.NE.AND P0, PT, R8, RZ, PT ;  /* 0x000000ff0800720c */ /* 0x000fe20003f05270 */
[----:B------:R-:W-:-:S12]  /*1750*/  BSSY.RECONVERGENT B1, `(.L_x_266) ;  /* 0x000000a000017945 */ /* 0x000fd80003800200 */
[----:B------:R-:W-:Y:S05]  /*1760*/  @P0 BRA `(.L_x_267) ;  /* 0x0000000000200947 */ /* 0x000fea0003800000 */
[----:B0-----:R-:W0:Y:S01]  /*1770*/  S2R R3, SR_CgaCtaId ;  /* 0x0000000000037919 */ /* 0x001e220000008800 */
[----:B-1----:R-:W-:Y:S02]  /*1780*/  MOV R2, 0x400 ;  /* 0x0000040000027802 */ /* 0x002fe40000000f00 */
[----:B--2---:R-:W-:-:S04]  /*1790*/  SHF.R.U32.HI R0, RZ, 0x1, R17 ;  /* 0x00000001ff007819 */ /* 0x004fc80000011611 */
[----:B------:R-:W-:Y:S02]  /*17a0*/  LOP3.LUT R0, R0, 0x1f0, RZ, 0xc0, !PT ;  /* 0x000001f000007812 */ /* 0x000fe400078ec0ff */
[----:B0-----:R-:W-:-:S05]  /*17b0*/  LEA R3, R3, R2, 0x18 ;  /* 0x0000000203037211 */ /* 0x001fca00078ec0ff */
[----:B------:R-:W-:-:S05]  /*17c0*/  IMAD.IADD R3, R0, 0x1, R3 ;  /* 0x0000000100037824 */ /* 0x000fca00078e0203 */
[----:B------:R0:W-:Y:S04]  /*17d0*/  STS.64 [R3+0x10], R14 ;  /* 0x0000100e03007388 */ /* 0x0001e80000000a00 */
[----:B------:R0:W-:Y:S02]  /*17e0*/  STS.64 [R3+0x8], R12 ;  /* 0x0000080c03007388 */ /* 0x0001e40000000a00 */
.L_x_267:
[----:B------:R-:W-:Y:S05]  /*17f0*/  BSYNC.RECONVERGENT B1 ;  /* 0x0000000000017941 */ /* 0x000fea0003800200 */
.L_x_266:
[----:B------:R-:W-:Y:S01]  /*1800*/  BAR.SYNC.DEFER_BLOCKING 0x0 ;  /* 0x0000000000007b1d */ /* 0x000fe20000010000 */
[----:B------:R-:W-:-:S13]  /*1810*/  ISETP.NE.AND P1, PT, R17, RZ, PT ;  /* 0x000000ff1100720c */ /* 0x000fda0003f25270 */
[----:B------:R-:W-:Y:S05]  /*1820*/  @P1 BRA `(.L_x_268) ;  /* 0x0000004c00b01947 */ /* 0x000fea0003800000 */
[----:B0-----:R-:W0:Y:S01]  /*1830*/  S2R R3, SR_CgaCtaId ;  /* 0x0000000000037919 */ /* 0x001e220000008800 */
[----:B--2---:R-:W-:Y:S01]  /*1840*/  MOV R0, 0x400 ;  /* 0x0000040000007802 */ /* 0x004fe20000000f00 */
[----:B------:R-:W-:Y:S03]  /*1850*/  BSSY.RECONVERGENT B1, `(.L_x_269) ;  /* 0x000001a000017945 */ /* 0x000fe60003800200 */
[----:B0-----:R-:W-:-:S05]  /*1860*/  LEA R0, R3, R0, 0x18 ;  /* 0x0000000003007211 */ /* 0x001fca00078ec0ff */
[----:B------:R-:W0:Y:S04]  /*1870*/  LDS.64 R16, [R0+0x18] ;  /* 0x0000180000107984 */ /* 0x000e280000000a00 */
[----:B-1-34-:R-:W1:Y:S04]  /*1880*/  LDS.128 R4, [R0+0x20] ;  /* 0x0000200000047984 */ /* 0x01ae680000000c00 */
[----:B------:R2:W3:Y:S04]  /*1890*/  LDS.64 R2, [R0+0x80] ;  /* 0x0000800000027984 */ /* 0x0004e80000000a00 */
[----:B------:R2:W4:Y:S01]  /*18a0*/  LDS.128 R8, [R0+0x30] ;  /* 0x0000300000087984 */ /* 0x0005220000000c00 */
[----:B0-----:R-:W-:Y:S01]  /*18b0*/  DSETP.GEU.AND P0, PT, R12, R16, PT ;  /* 0x000000100c00722a */ /* 0x001fe20003f0e000 */
[----:B------:R-:W-:-:S02]  /*18c0*/  IMAD.MOV.U32 R20, RZ, RZ, R16 ;  /* 0x000000ffff147224 */ /* 0x000fc400078e0010 */
[----:B------:R-:W-:Y:S02]  /*18d0*/  IMAD.MOV.U32 R21, RZ, RZ, R17 ;  /* 0x000000ffff157224 */ /* 0x000fe400078e0011 */
[----:B-1----:R-:W-:Y:S02]  /*18e0*/  IMAD.MOV.U32 R22, RZ, RZ, R4 ;  /* 0x000000ffff167224 */ /* 0x002fe400078e0004 */
[----:B------:R-:W-:-:S07]  /*18f0*/  IMAD.MOV.U32 R23, RZ, RZ, R5 ;  /* 0x000000ffff177224 */ /* 0x000fce00078e0005 */
[----:B--234-:R-:W-:Y:S05]  /*1900*/  @!P0 BRA `(.L_x_270) ;  /* 0x0000000000388947 */ /* 0x01cfea0003800000 */
        /* <DEDUP_REMOVED lines=14> */
.L_x_270:
[----:B------:R-:W-:Y:S05]  /*19f0*/  BSYNC.RECONVERGENT B1 ;  /* 0x0000000000017941 */ /* 0x000fea0003800200 */
.L_x_269:
        /* <DEDUP_REMOVED lines=23> */
.L_x_272:
[----:B------:R-:W-:Y:S05]  /*1b70*/  BSYNC.RECONVERGENT B1 ;  /* 0x0000000000017941 */ /* 0x000fea0003800200 */
.L_x_271:
        /* <DEDUP_REMOVED lines=21> */
.L_x_274:
[----:B------:R-:W-:Y:S05]  /*1cd0*/  BSYNC.RECONVERGENT B1 ;  /* 0x0000000000017941 */ /* 0x000fea0003800200 */
.L_x_273:
        /* <DEDUP_REMOVED lines=23> */
.L_x_276:
[----:B------:R-:W-:Y:S05]  /*1e50*/  BSYNC.RECONVERGENT B1 ;  /* 0x0000000000017941 */ /* 0x000fea0003800200 */
.L_x_275:
        /* <DEDUP_REMOVED lines=21> */
.L_x_278:
[----:B------:R-:W-:Y:S05]  /*1fb0*/  BSYNC.RECONVERGENT B1 ;  /* 0x0000000000017941 */ /* 0x000fea0003800200 */
.L_x_277:
        /* <DEDUP_REMOVED lines=21> */
.L_x_280:
[----:B------:R-:W-:Y:S05]  /*2110*/  BSYNC.RECONVERGENT B1 ;  /* 0x0000000000017941 */ /* 0x000fea0003800200 */
.L_x_279:
[----:B------:R-:W-:Y:S01]  /*2120*/  DSETP.GEU.AND P0, PT, R8, R6, PT ;  /* 0x000000060800722a */ /* 0x000fe20003f0e000 */
[----:B------:R-:W-:Y:S01]  /*2130*/  IMAD.MOV.U32 R12, RZ, RZ, R6 ;  /* 0x000000ffff0c7224 */ /* 0x000fe200078e0006 */
[----:B------:R-:W-:Y:S01]  /*2140*/  MOV R15, R3 ;  /* 0x00000003000f7202 */ /* 0x000fe20000000f00 */
[----:B------:R-:W-:Y:S02]  /*2150*/  IMAD.MOV.U32 R13, RZ, RZ, R7 ;  /* 0x000000ffff0d7224 */ /* 0x000fe400078e0007 */
[----:B------:R-:W-:-:S09]  /*2160*/  IMAD.MOV.U32 R14, RZ, RZ, R2 ;  /* 0x000000ffff0e7224 */ /* 0x000fd200078e0002 */
        /* <DEDUP_REMOVED lines=16> */
.L_x_255:
[----:B------:R-:W1:Y:S01]  /*2270*/  S2R R2, SR_LANEID ;  /* 0x0000000000027919 */ /* 0x000e620000000000 */
[----:B------:R-:W-:Y:S01]  /*2280*/  LOP3.LUT R3, R17, 0x3e0, RZ, 0xc0, !PT ;  /* 0x000003e011037812 */ /* 0x000fe200078ec0ff */
[----:B------:R-:W-:Y:S01]  /*2290*/  BSSY.RECONVERGENT B1, `(.L_x_281) ;  /* 0x0000024000017945 */ /* 0x000fe20003800200 */
[----:B------:R-:W-:Y:S02]  /*22a0*/  IMAD.MOV.U32 R12, RZ, RZ, R16 ;  /* 0x000000ffff0c7224 */ /* 0x000fe400078e0010 */
[----:B------:R-:W-:Y:S02]  /*22b0*/  IMAD.MOV.U32 R18, RZ, RZ, R0 ;  /* 0x000000ffff127224 */ /* 0x000fe400078e0000 */
[----:B------:R-:W-:Y:S01]  /*22c0*/  VIADD R4, R3, 0x20 ;  /* 0x0000002003047836 */ /* 0x000fe20000000000 */
[----:B------:R-:W-:Y:S01]  /*22d0*/  LOP3.LUT R3, RZ, R3, RZ, 0x33, !PT ;  /* 0x00000003ff037212 */ /* 0x000fe200078e33ff */
[----:B-----5:R-:W-:-:S03]  /*22e0*/  IMAD.MOV.U32 R5, RZ, RZ, R15 ;  /* 0x000000ffff057224 */ /* 0x020fc600078e000f */
[----:B------:R-:W-:Y:S01]  /*22f0*/  ISETP.GT.AND P0, PT, R4, UR6, PT ;  /* 0x0000000604007c0c */ /* 0x000fe2000bf04270 */
[----:B------:R-:W-:Y:S02]  /*2300*/  VIADD R3, R3, UR6 ;  /* 0x0000000603037c36 */ /* 0x000fe40008000000 */
[----:B------:R-:W-:-:S03]  /*2310*/  IMAD.MOV.U32 R4, RZ, RZ, R14 ;  /* 0x000000ffff047224 */ /* 0x000fc600078e000e */
[----:B------:R-:W-:-:S05]  /*2320*/  SEL R3, R3, 0x1f, P0 ;  /* 0x0000001f03037807 */ /* 0x000fca0000000000 */
[----:B0-----:R0:W2:Y:S04]  /*2330*/  SHFL.DOWN PT, R6, R14, 0x1, R3 ;  /* 0x082000000e067989 */ /* 0x0010a800000e0003 */
[----:B------:R0:W3:Y:S04]  /*2340*/  SHFL.DOWN PT, R7, R15, 0x1, R3 ;  /* 0x082000000f077989 */ /* 0x0000e800000e0003 */
[----:B------:R0:W4:Y:S01]  /*2350*/  SHFL.DOWN PT, R9, R16, 0x1, R3 ;  /* 0x0820000010097989 */ /* 0x00012200000e0003 */
[----:B-1----:R-:W-:-:S03]  /*2360*/  ISETP.GE.AND P0, PT, R2, R3, PT ;  /* 0x000000030200720c */ /* 0x002fc60003f06270 */
[----:B------:R0:W1:Y:S10]  /*2370*/  SHFL.DOWN PT, R11, R0, 0x1, R3 ;  /* 0x08200000000b7989 */ /* 0x00007400000e0003 */
[----:B0-----:R-:W-:Y:S05]  /*2380*/  @P0 BRA `(.L_x_282) ;  /* 0x0000000000500947 */ /* 0x001fea0003800000 */
[----:B--23--:R-:W-:Y:S01]  /*2390*/  DSETP.GEU.AND P0, PT, R14, R6, PT ;  /* 0x000000060e00722a */ /* 0x00cfe20003f0e000 */
[----:B----4-:R-:W-:Y:S02]  /*23a0*/  IMAD.MOV.U32 R12, RZ, RZ, R9 ;  /* 0x000000ffff0c7224 */ /* 0x010fe400078e0009 */
        /* <DEDUP_REMOVED lines=18> */
.L_x_282:
[----:B------:R-:W-:Y:S05]  /*24d0*/  BSYNC.RECONVERGENT B1 ;  /* 0x0000000000017941 */ /* 0x000fea0003800200 */
.L_x_281:
[----:B------:R-:W-:Y:S01]  /*24e0*/  VIADD R0, R2, 0x2 ;  /* 0x0000000202007836 */ /* 0x000fe20000000000 */
[----:B--2---:R0:W2:Y:S01]  /*24f0*/  SHFL.DOWN PT, R6, R4, 0x2, R3 ;  /* 0x0840000004067989 */ /* 0x0040a200000e0003 */
[----:B------:R-:W-:Y:S01]  /*2500*/  BSSY.RECONVERGENT B1, `(.L_x_283) ;  /* 0x000001e000017945 */ /* 0x000fe20003800200 */
[----:B------:R-:W-:Y:S01]  /*2510*/  IMAD.MOV.U32 R10, RZ, RZ, R12 ;  /* 0x000000ffff0a7224 */ /* 0x000fe200078e000c */
[----:B------:R-:W-:Y:S01]  /*2520*/  MOV R8, R4 ;  /* 0x0000000400087202 */ /* 0x000fe20000000f00 */
[----:B---3--:R0:W3:Y:S01]  /*2530*/  SHFL.DOWN PT, R7, R5, 0x2, R3 ;  /* 0x0840000005077989 */ /* 0x0080e200000e0003 */
[----:B------:R-:W-:Y:S01]  /*2540*/  ISETP.GT.AND P0, PT, R0, R3, PT ;  /* 0x000000030000720c */ /* 0x000fe20003f04270 */
[----:B------:R-:W-:Y:S02]  /*2550*/  IMAD.MOV.U32 R16, RZ, RZ, R18 ;  /* 0x000000ffff107224 */ /* 0x000fe400078e0012 */
[----:B-1----:R0:W1:Y:S01]  /*2560*/  SHFL.DOWN PT, R11, R12, 0x2, R3 ;  /* 0x084000000c0b7989 */ /* 0x00206200000e0003 */
[----:B----4-:R-:W-:-:S03]  /*2570*/  IMAD.MOV.U32 R9, RZ, RZ, R5 ;  /* 0x000000ffff097224 */ /* 0x010fc600078e0005 */
[----:B------:R0:W4:Y:S06]  /*2580*/  SHFL.DOWN PT, R13, R18, 0x2, R3 ;  /* 0x08400000120d7989 */ /* 0x00012c00000e0003 */
[----:B------:R-:W-:Y:S05]  /*2590*/  @P0 BRA `(.L_x_284) ;  /* 0x0000000000500947 */ /* 0x000fea0003800000 */
[----:B--23--:R-:W-:Y:S01]  /*25a0*/  DSETP.GEU.AND P0, PT, R4, R6, PT ;  /* 0x000000060400722a */ /* 0x00cfe20003f0e000 */
        /* <DEDUP_REMOVED lines=19> */
.L_x_284:
[----:B------:R-:W-:Y:S05]  /*26e0*/  BSYNC.RECONVERGENT B1 ;  /* 0x0000000000017941 */ /* 0x000fea0003800200 */
.L_x_283:
[----:B------:R-:W-:Y:S01]  /*26f0*/  VIADD R0, R2, 0x4 ;  /* 0x0000000402007836 */ /* 0x000fe20000000000 */
[----:B0-----:R0:W0:Y:S01]  /*2700*/  SHFL.DOWN PT, R4, R8, 0x4, R3 ;  /* 0x0880000008047989 */ /* 0x00102200000e0003 */
[----:B------:R-:W-:Y:S01]  /*2710*/  BSSY.RECONVERGENT B1, `(.L_x_285) ;  /* 0x000001e000017945 */ /* 0x000fe20003800200 */
[----:B------:R-:W-:Y:S02]  /*2720*/  IMAD.MOV.U32 R12, RZ, RZ, R10 ;  /* 0x000000ffff0c7224 */ /* 0x000fe400078e000a */
[----:B------:R-:W-:Y:S01]  /*2730*/  ISETP.GT.AND P0, PT, R0, R3, PT ;  /* 0x000000030000720c */ /* 0x000fe20003f04270 */
[----:B------:R0:W0:Y:S01]  /*2740*/  SHFL.DOWN PT, R5, R9, 0x4, R3 ;  /* 0x0880000009057989 */ /* 0x00002200000e0003 */
[----:B------:R-:W-:Y:S02]  /*2750*/  IMAD.MOV.U32 R14, RZ, RZ, R16 ;  /* 0x000000ffff0e7224 */ /* 0x000fe400078e0010 */
[----:B--2---:R-:W-:Y:S01]  /*2760*/  IMAD.MOV.U32 R6, RZ, RZ, R8 ;  /* 0x000000ffff067224 */ /* 0x004fe200078e0008 */
[----:B-1----:R1:W2:Y:S01]  /*2770*/  SHFL.DOWN PT, R11, R10, 0x4, R3 ;  /* 0x088000000a0b7989 */ /* 0x0022a200000e0003 */
[----:B---3--:R-:W-:-:S03]  /*2780*/  IMAD.MOV.U32 R7, RZ, RZ, R9 ;  /* 0x000000ffff077224 */ /* 0x008fc600078e0009 */
[----:B----4-:R1:W3:Y:S04]  /*2790*/  SHFL.DOWN PT, R13, R16, 0x4, R3 ;  /* 0x08800000100d7989 */ /* 0x0102e800000e0003 */
[----:B------:R-:W-:Y:S05]  /*27a0*/  @P0 BRA `(.L_x_286) ;  /* 0x0000000000500947 */ /* 0x000fea0003800000 */
[----:B0-----:R-:W-:Y:S01]  /*27b0*/  DSETP.GEU.AND P0, PT, R8, R4, PT ;  /* 0x000000040800722a */ /* 0x001fe20003f0e000 */
[----:B--2---:R-:W-:Y:S02]  /*27c0*/  IMAD.MOV.U32 R12, RZ, RZ, R11 ;  /* 0x000000ffff0c7224 */ /* 0x004fe400078e000b */
[----:B---3--:R-:W-:Y:S02]  /*27d0*/  IMAD.MOV.U32 R14, RZ, RZ, R13 ;  /* 0x000000ffff0e7224 */ /* 0x008fe400078e000d */
        /* <DEDUP_REMOVED lines=17> */
.L_x_286:
[----:B------:R-:W-:Y:S05]  /*28f0*/  BSYNC.RECONVERGENT B1 ;  /* 0x0000000000017941 */ /* 0x000fea0003800200 */
.L_x_285:
[----:B------:R-:W-:Y:S01]  /*2900*/  VIADD R0, R2, 0x8 ;  /* 0x0000000802007836 */ /* 0x000fe20000000000 */
[----:B0-----:R0:W4:Y:S01]  /*2910*/  SHFL.DOWN PT, R8, R6, 0x8, R3 ;  /* 0x0900000006087989 */ /* 0x00112200000e0003 */
[----:B------:R-:W-:Y:S01]  /*2920*/  BSSY.RECONVERGENT B1, `(.L_x_287) ;  /* 0x000001e000017945 */ /* 0x000fe20003800200 */
[----:B-1----:R-:W-:Y:S02]  /*2930*/  IMAD.MOV.U32 R10, RZ, RZ, R12 ;  /* 0x000000ffff0a7224 */ /* 0x002fe400078e000c */
[----:B------:R-:W-:Y:S01]  /*2940*/  ISETP.GT.AND P0, PT, R0, R3, PT ;  /* 0x000000030000720c */ /* 0x000fe20003f04270 */
[----:B------:R0:W1:Y:S01]  /*2950*/  SHFL.DOWN PT, R9, R7, 0x8, R3 ;  /* 0x0900000007097989 */ /* 0x00006200000e0003 */
[----:B------:R-:W-:Y:S02]  /*2960*/  IMAD.MOV.U32 R16, RZ, RZ, R14 ;  /* 0x000000ffff107224 */ /* 0x000fe400078e000e */
[----:B------:R-:W-:Y:S01]  /*2970*/  IMAD.MOV.U32 R4, RZ, RZ, R6 ;  /* 0x000000ffff047224 */ /* 0x000fe200078e0006 */
[----:B--2---:R0:W2:Y:S01]  /*2980*/  SHFL.DOWN PT, R11, R12, 0x8, R3 ;  /* 0x090000000c0b7989 */ /* 0x0040a200000e0003 */
[----:B------:R-:W-:-:S03]  /*2990*/  IMAD.MOV.U32 R5, RZ, RZ, R7 ;  /* 0x000000ffff057224 */ /* 0x000fc600078e0007 */
[----:B---3--:R0:W3:Y:S04]  /*29a0*/  SHFL.DOWN PT, R13, R14, 0x8, R3 ;  /* 0x090000000e0d7989 */ /* 0x0080e800000e0003 */
[----:B------:R-:W-:Y:S05]  /*29b0*/  @P0 BRA `(.L_x_288) ;  /* 0x0000000000500947 */ /* 0x000fea0003800000 */
[----:B-1--4-:R-:W-:Y:S01]  /*29c0*/  DSETP.GEU.AND P0, PT, R6, R8, PT ;  /* 0x000000080600722a */ /* 0x012fe20003f0e000 */
[----:B--2---:R-:W-:Y:S02]  /*29d0*/  IMAD.MOV.U32 R10, RZ, RZ, R11 ;  /* 0x000000ffff0a7224 */ /* 0x004fe400078e000b */
        /* <DEDUP_REMOVED lines=18> */
.L_x_288:
[----:B------:R-:W-:Y:S05]  /*2b00*/  BSYNC.RECONVERGENT B1 ;  /* 0x0000000000017941 */ /* 0x000fea0003800200 */
.L_x_287:
[----:B------:R-:W-:Y:S01]  /*2b10*/  VIADD R0, R2, 0x10 ;  /* 0x0000001002007836 */ /* 0x000fe20000000000 */
[----:B0-----:R0:W0:Y:S01]  /*2b20*/  SHFL.DOWN PT, R6, R4, 0x10, R3 ;  /* 0x0a00000004067989 */ /* 0x00102200000e0003 */
[----:B------:R-:W-:Y:S01]  /*2b30*/  BSSY.RECONVERGENT B1, `(.L_x_289) ;  /* 0x000001e000017945 */ /* 0x000fe20003800200 */
[----:B------:R-:W-:Y:S02]  /*2b40*/  IMAD.MOV.U32 R14, RZ, RZ, R10 ;  /* 0x000000ffff0e7224 */ /* 0x000fe400078e000a */
[----:B------:R-:W-:Y:S01]  /*2b50*/  ISETP.GT.AND P0, PT, R0, R3, PT ;  /* 0x000000030000720c */ /* 0x000fe20003f04270 */
[----:B------:R0:W0:Y:S01]  /*2b60*/  SHFL.DOWN PT, R7, R5, 0x10, R3 ;  /* 0x0a00000005077989 */ /* 0x00002200000e0003 */
[----:B------:R-:W-:Y:S02]  /*2b70*/  IMAD.MOV.U32 R15, RZ, RZ, R16 ;  /* 0x000000ffff0f7224 */ /* 0x000fe400078e0010 */
[----:B------:R-:W-:Y:S01]  /*2b80*/  IMAD.MOV.U32 R12, RZ, RZ, R4 ;  /* 0x000000ffff0c7224 */ /* 0x000fe200078e0004 */
[----:B-1----:R1:W0:Y:S01]  /*2b90*/  SHFL.DOWN PT, R9, R10, 0x10, R3 ;  /* 0x0a0000000a097989 */ /* 0x00222200000e0003 */
[----:B---3--:R-:W-:-:S03]  /*2ba0*/  IMAD.MOV.U32 R13, RZ, RZ, R5 ;  /* 0x000000ffff0d7224 */ /* 0x008fc600078e0005 */
[----:B--2---:R1:W2:Y:S04]  /*2bb0*/  SHFL.DOWN PT, R11, R16, 0x10, R3 ;  /* 0x0a000000100b7989 */ /* 0x0042a800000e0003 */
[----:B------:R-:W-:Y:S05]  /*2bc0*/  @P0 BRA `(.L_x_290) ;  /* 0x0000000000500947 */ /* 0x000fea0003800000 */
[----:B0-----:R-:W-:Y:S01]  /*2bd0*/  DSETP.GEU.AND P0, PT, R4, R6, PT ;  /* 0x000000060400722a */ /* 0x001fe20003f0e000 */
[----:B------:R-:W-:Y:S01]  /*2be0*/  IMAD.MOV.U32 R14, RZ, RZ, R9 ;  /* 0x000000ffff0e7224 */ /* 0x000fe200078e0009 */
[----:B------:R-:W-:Y:S01]  /*2bf0*/  MOV R13, R7 ;  /* 0x00000007000d7202 */ /* 0x000fe20000000f00 */
[----:B--2---:R-:W-:Y:S02]  /*2c00*/  IMAD.MOV.U32 R15, RZ, RZ, R11 ;  /* 0x000000ffff0f7224 */ /* 0x004fe400078e000b */
        /* <DEDUP_REMOVED lines=16> */
.L_x_290:
[----:B------:R-:W-:Y:S05]  /*2d10*/  BSYNC.RECONVERGENT B1 ;  /* 0x0000000000017941 */ /* 0x000fea0003800200 */
.L_x_289:
[----:B------:R-:W-:Y:S01]  /*2d20*/  ISETP.NE.AND P0, PT, R2, RZ, PT ;  /* 0x000000ff0200720c */ /* 0x000fe20003f05270 */
[----:B------:R-:W-:-:S12]  /*2d30*/  BSSY.RECONVERGENT B1, `(.L_x_291) ;  /* 0x000000a000017945 */ /* 0x000fd80003800200 */
[----:B------:R-:W-:Y:S05]  /*2d40*/  @P0 BRA `(.L_x_292) ;  /* 0x0000000000200947 */ /* 0x000fea0003800000 */
[----:B01----:R-:W0:Y:S01]  /*2d50*/  S2R R3, SR_CgaCtaId ;  /* 0x0000000000037919 */ /* 0x003e220000008800 */
[----:B------:R-:W-:Y:S02]  /*2d60*/  MOV R2, 0x400 ;  /* 0x0000040000027802 */ /* 0x000fe40000000f00 */
[----:B------:R-:W-:-:S04]  /*2d70*/  SHF.R.U32.HI R0, RZ, 0x1, R17 ;  /* 0x00000001ff007819 */ /* 0x000fc80000011611 */
[----:B------:R-:W-:Y:S02]  /*2d80*/  LOP3.LUT R0, R0, 0x1f0, RZ, 0xc0, !PT ;  /* 0x000001f000007812 */ /* 0x000fe400078ec0ff */
[----:B0-----:R-:W-:-:S05]  /*2d90*/  LEA R3, R3, R2, 0x18 ;  /* 0x0000000203037211 */ /* 0x001fca00078ec0ff */
[----:B------:R-:W-:-:S05]  /*2da0*/  IMAD.IADD R3, R0, 0x1, R3 ;  /* 0x0000000100037824 */ /* 0x000fca00078e0203 */
[----:B------:R3:W-:Y:S04]  /*2db0*/  STS.64 [R3+0x10], R14 ;  /* 0x0000100e03007388 */ /* 0x0007e80000000a00 */
[----:B------:R3:W-:Y:S02]  /*2dc0*/  STS.64 [R3+0x8], R12 ;  /* 0x0000080c03007388 */ /* 0x0007e40000000a00 */
.L_x_292:
[----:B------:R-:W-:Y:S05]  /*2dd0*/  BSYNC.RECONVERGENT B1 ;  /* 0x0000000000017941 */ /* 0x000fea0003800200 */
.L_x_291:
[----:B------:R-:W-:Y:S01]  /*2de0*/  BAR.SYNC.DEFER_BLOCKING 0x0 ;  /* 0x0000000000007b1d */ /* 0x000fe20000010000 */
[----:B------:R-:W-:-:S13]  /*2df0*/  ISETP.NE.AND P1, PT, R17, RZ, PT ;  /* 0x000000ff1100720c */ /* 0x000fda0003f25270 */
[----:B------:R-:W-:Y:S05]  /*2e00*/  @P1 BRA `(.L_x_268) ;  /* 0x0000003800381947 */ /* 0x000fea0003800000 */
[----:B------:R-:W-:Y:S01]  /*2e10*/  UISETP.GE.AND UP0, UPT, UR6, 0x21, UPT ;  /* 0x000000210600788c */ /* 0x000fe2000bf06270 */
[----:B--2---:R-:W-:Y:S02]  /*2e20*/  IMAD.MOV.U32 R11, RZ, RZ, R14 ;  /* 0x000000ffff0b7224 */ /* 0x004fe400078e000e */
[----:B----4-:R-:W-:Y:S02]  /*2e30*/  IMAD.MOV.U32 R8, RZ, RZ, R15 ;  /* 0x000000ffff087224 */ /* 0x010fe400078e000f */
[----:B------:R-:W-:Y:S02]  /*2e40*/  IMAD.MOV.U32 R2, RZ, RZ, R12 ;  /* 0x000000ffff027224 */ /* 0x000fe400078e000c */
[----:B01-3--:R-:W-:Y:S02]  /*2e50*/  IMAD.MOV.U32 R3, RZ, RZ, R13 ;  /* 0x000000ffff037224 */ /* 0x00bfe400078e000d */
[----:B------:R-:W-:Y:S05]  /*2e60*/  BRA.U !UP0, `(.L_x_293) ;  /* 0x00000001086c7547 */ /* 0x000fea000b800000 */
[----:B------:R-:W0:Y:S01]  /*2e70*/  S2UR UR5, SR_CgaCtaId ;  /* 0x00000000000579c3 */ /* 0x000e220000008800 */
[----:B------:R-:W-:Y:S01]  /*2e80*/  UMOV UR4, 0x400 ;  /* 0x0000040000047882 */ /* 0x000fe20000000000 */
[----:B------:R-:W-:Y:S01]  /*2e90*/  BSSY.RECONVERGENT B1, `(.L_x_293) ;  /* 0x0000018000017945 */ /* 0x000fe20003800200 */
[----:B0-----:R-:W-:-:S09]  /*2ea0*/  ULEA UR4, UR5, UR4, 0x18 ;  /* 0x0000000405047291 */ /* 0x001fd2000f8ec0ff */
[----:B------:R-:W0:Y:S04]  /*2eb0*/  LDS.64 R4, [UR4+0x18] ;  /* 0x00001804ff047984 */ /* 0x000e280008000a00 */
        /* <DEDUP_REMOVED lines=21> */
.L_x_294:
[----:B------:R-:W-:Y:S05]  /*3010*/  BSYNC.RECONVERGENT B1 ;  /* 0x0000000000017941 */ /* 0x000fea0003800200 */
.L_x_293:
        /* <DEDUP_REMOVED lines=13> */
[----:B------:R-:W-:Y:S01]  /*30f0*/  MOV R4, R6 ;  /* 0x0000000600047202 */ /* 0x000fe20000000f00 */
[----:B------:R-:W-:Y:S02]  /*3100*/  IMAD.MOV.U32 R5, RZ, RZ, R7 ;  /* 0x000000ffff057224 */ /* 0x000fe400078e0007 */
[----:B-1----:R-:W-:Y:S02]  /*3110*/  IMAD.MOV.U32 R9, RZ, RZ, R12 ;  /* 0x000000ffff097224 */ /* 0x002fe400078e000c */
        /* <DEDUP_REMOVED lines=16> */
.L_x_296:
[----:B------:R-:W-:Y:S05]  /*3220*/  BSYNC.RECONVERGENT B1 ;  /* 0x0000000000017941 */ /* 0x000fea0003800200 */
.L_x_295:
        /* <DEDUP_REMOVED lines=32> */
.L_x_298:
[----:B------:R-:W-:Y:S05]  /*3430*/  BSYNC.RECONVERGENT B1 ;  /* 0x0000000000017941 */ /* 0x000fea0003800200 */
.L_x_297:
[----:B------:R-:W-:Y:S01]  /*3440*/  UISETP.GE.AND UP0, UPT, UR6, 0x81, UPT ;  /* 0x000000810600788c */ /* 0x000fe2000bf06270 */
[----:B------:R-:W-:Y:S01]  /*3450*/  IMAD.MOV.U32 R9, RZ, RZ, R11 ;  /* 0x000000ffff097224 */ /* 0x000fe200078e000b */
[----:B------:R-:W-:Y:S01]  /*3460*/  MOV R4, R2 ;  /* 0x0000000200047202 */ /* 0x000fe20000000f00 */
[----:B------:R-:W-:Y:S02]  /*3470*/  IMAD.MOV.U32 R0, RZ, RZ, R8 ;  /* 0x000000ffff007224 */ /* 0x000fe400078e0008 */
[----:B------:R-:W-:-:S04]  /*3480*/  IMAD.MOV.U32 R5, RZ, RZ, R3 ;  /* 0x000000ffff057224 */ /* 0x000fc800078e0003 */
        /* <DEDUP_REMOVED lines=27> */
.L_x_300:
[----:B------:R-:W-:Y:S05]  /*3640*/  BSYNC.RECONVERGENT B1 ;  /* 0x0000000000017941 */ /* 0x000fea0003800200 */
.L_x_299:
        /* <DEDUP_REMOVED lines=32> */
.L_x_302:
[----:B------:R-:W-:Y:S05]  /*3850*/  BSYNC.RECONVERGENT B1 ;  /* 0x0000000000017941 */ /* 0x000fea0003800200 */
.L_x_301:
[----:B------:R-:W-:Y:S01]  /*3860*/  UISETP.GE.AND UP0, UPT, UR6, 0xc1, UPT ;  /* 0x000000c10600788c */ /* 0x000fe2000bf06270 */
[----:B------:R-:W-:Y:S01]  /*3870*/  MOV R9, R11 ;  /* 0x0000000b00097202 */ /* 0x000fe20000000f00 */
[----:B------:R-:W-:Y:S02]  /*3880*/  IMAD.MOV.U32 R0, RZ, RZ, R8 ;  /* 0x000000ffff007224 */ /* 0x000fe400078e0008 */
[----:B------:R-:W-:Y:S02]  /*3890*/  IMAD.MOV.U32 R4, RZ, RZ, R2 ;  /* 0x000000ffff047224 */ /* 0x000fe400078e0002 */
[----:B------:R-:W-:-:S03]  /*38a0*/  IMAD.MOV.U32 R5, RZ, RZ, R3 ;  /* 0x000000ffff057224 */ /* 0x000fc600078e0003 */
        /* <DEDUP_REMOVED lines=27> */
.L_x_304:
[----:B------:R-:W-:Y:S05]  /*3a60*/  BSYNC.RECONVERGENT B1 ;  /* 0x0000000000017941 */ /* 0x000fea0003800200 */
.L_x_303:
        /* <DEDUP_REMOVED lines=32> */
.L_x_238:
[----:B------:R-:W1:Y:S01]  /*3c70*/  S2R R0, SR_TID.X ;  /* 0x0000000000007919 */ /* 0x000e620000002100 */
[----:B------:R-:W1:Y:S01]  /*3c80*/  LDC.64 R2, c[0x0][0x380] ;  /* 0x0000e000ff027b82 */ /* 0x000e620000000a00 */
[----:B------:R-:W2:Y:S07]  /*3c90*/  LDCU.64 UR6, c[0x0][0x390] ;  /* 0x00007200ff0677ac */ /* 0x000eae0008000a00 */
[----:B------:R-:W3:Y:S01]  /*3ca0*/  LDC.64 R4, c[0x0][0x388] ;  /* 0x0000e200ff047b82 */ /* 0x000ee20000000a00 */
[----:B-1----:R-:W-:-:S05]  /*3cb0*/  IMAD.WIDE.U32 R2, R0, 0x4, R2 ;  /* 0x0000000400027825 */ /* 0x002fca00078e0002 */
[----:B0-----:R-:W3:Y:S04]  /*3cc0*/  LDG.E R7, desc[UR8][R2.64] ;  /* 0x0000000802077981 */ /* 0x001ee8000c1e1900 */
[----:B------:R-:W4:Y:S04]  /*3cd0*/  LDG.E R9, desc[UR8][R2.64+0x400] ;  /* 0x0004000802097981 */ /* 0x000f28000c1e1900 */
[----:B------:R-:W5:Y:S04]  /*3ce0*/  LDG.E R11, desc[UR8][R2.64+0x800] ;  /* 0x00080008020b7981 */ /* 0x000f68000c1e1900 */
[----:B------:R-:W2:Y:S04]  /*3cf0*/  LDG.E R15, desc[UR8][R2.64+0xc00] ;  /* 0x000c0008020f7981 */ /* 0x000ea8000c1e1900 */
[----:B------:R-:W2:Y:S01]  /*3d00*/  LDG.E R13, desc[UR8][R2.64+0x1000] ;  /* 0x00100008020d7981 */ /* 0x000ea2000c1e1900 */
[----:B---3--:R-:W-:-:S04]  /*3d10*/  IMAD.WIDE.U32 R6, R7, 0x8, R4 ;  /* 0x0000000807067825 */ /* 0x008fc800078e0004 */
[--C-:B----4-:R-:W-:Y:S02]  /*3d20*/  IMAD.WIDE.U32 R8, R9, 0x8, R4.reuse ;  /* 0x0000000809087825 */ /* 0x110fe400078e0004 */
[----:B------:R-:W3:Y:S04]  /*3d30*/  LDG.E.64 R6, desc[UR8][R6.64] ;  /* 0x0000000806067981 */ /* 0x000ee8000c1e1b00 */
[----:B------:R-:W3:Y:S01]  /*3d40*/  LDG.E.64 R8, desc[UR8][R8.64] ;  /* 0x0000000808087981 */ /* 0x000ee2000c1e1b00 */
[----:B-----5:R-:W-:-:S06]  /*3d50*/  IMAD.WIDE.U32 R10, R11, 0x8, R4 ;  /* 0x000000080b0a7825 */ /* 0x020fcc00078e0004 */
[----:B------:R-:W4:Y:S01]  /*3d60*/  LDG.E.64 R10, desc[UR8][R10.64] ;  /* 0x000000080a0a7981 */ /* 0x000f22000c1e1b00 */
[----:B--2---:R-:W-:-:S06]  /*3d70*/  IMAD.WIDE.U32 R14, R15, 0x8, R4 ;  /* 0x000000080f0e7825 */ /* 0x004fcc00078e0004 */
[----:B------:R-:W2:Y:S01]  /*3d80*/  LDG.E.64 R14, desc[UR8][R14.64] ;  /* 0x000000080e0e7981 */ /* 0x000ea2000c1e1b00 */
[----:B------:R-:W-:-:S05]  /*3d90*/  IMAD.WIDE.U32 R4, R13, 0x8, R4 ;  /* 0x000000080d047825 */ /* 0x000fca00078e0004 */
[----:B------:R0:W5:Y:S01]  /*3da0*/  LDG.E.64 R12, desc[UR8][R4.64] ;  /* 0x00000008040c7981 */ /* 0x000162000c1e1b00 */
[----:B------:R-:W-:Y:S01]  /*3db0*/  BSSY.RECONVERGENT B1, `(.L_x_305) ;  /* 0x000001c000017945 */ /* 0x000fe20003800200 */
[C---:B0-----:R-:W-:Y:S01]  /*3dc0*/  LOP3.LUT R4, R0.reuse, 0x400, RZ, 0xfc, !PT ;  /* 0x0000040000047812 */ /* 0x041fe200078efcff */
[----:B------:R-:W-:Y:S01]  /*3dd0*/  VIADD R5, R0, 0x200 ;  /* 0x0000020000057836 */ /* 0x000fe20000000000 */
[----:B---3--:R-:W-:-:S06]  /*3de0*/  DSETP.GEU.AND P0, PT, R6, R8, PT ;  /* 0x000000080600722a */ /* 0x008fcc0003f0e000 */
[----:B------:R-:W-:Y:S02]  /*3df0*/  FSEL R16, R6, R8, P0 ;  /* 0x0000000806107208 */ /* 0x000fe40000000000 */
[----:B------:R-:W-:Y:S01]  /*3e00*/  FSEL R17, R7, R9, P0 ;  /* 0x0000000907117208 */ /* 0x000fe20000000000 */
[----:B------:R-:W-:-:S05]  /*3e10*/  VIADD R9, R0, 0x100 ;  /* 0x0000010000097836 */ /* 0x000fca0000000000 */
[----:B----4-:R-:W-:-:S06]  /*3e20*/  DSETP.GEU.AND P1, PT, R16, R10, PT ;  /* 0x0000000a1000722a */ /* 0x010fcc0003f2e000 */
[----:B------:R-:W-:Y:S02]  /*3e30*/  FSEL R6, R16, R10, P1 ;  /* 0x0000000a10067208 */ /* 0x000fe40000800000 */
[----:B------:R-:W-:-:S06]  /*3e40*/  FSEL R7, R17, R11, P1 ;  /* 0x0000000b11077208 */ /* 0x000fcc0000800000 */
[----:B--2---:R-:W-:Y:S01]  /*3e50*/  DSETP.GEU.AND P2, PT, R6, R14, PT ;  /* 0x0000000e0600722a */ /* 0x004fe20003f4e000 */
[----:B------:R-:W-:-:S05]  /*3e60*/  @P1 SEL R5, R0, R9, P0 ;  /* 0x0000000900051207 */ /* 0x000fca0000000000 */
[----:B------:R-:W-:Y:S02]  /*3e70*/  FSEL R6, R6, R14, P2 ;  /* 0x0000000e06067208 */ /* 0x000fe40001000000 */
[----:B------:R-:W-:Y:S02]  /*3e80*/  FSEL R7, R7, R15, P2 ;  /* 0x0000000f07077208 */ /* 0x000fe40001000000 */
[----:B------:R-:W-:-:S04]  /*3e90*/  IADD3 R15, P4, PT, R4, UR6, RZ ;  /* 0x00000006040f7c10 */ /* 0x000fc8000ff9e0ff */
[----:B-----5:R-:W-:Y:S01]  /*3ea0*/  DSETP.GEU.AND P3, PT, R6, R12, PT ;  /* 0x0000000c0600722a */ /* 0x020fe20003f6e000 */
[----:B------:R-:W-:Y:S02]  /*3eb0*/  IMAD.X R14, RZ, RZ, UR7, P4 ;  /* 0x00000007ff0e7e24 */ /* 0x000fe4000a0e06ff */
[----:B------:R-:W-:-:S11]  /*3ec0*/  @!P2 VIADD R5, R0, 0x300 ;  /* 0x000003000005a836 */ /* 0x000fd60000000000 */
[----:B------:R-:W-:Y:S05]  /*3ed0*/  @!P3 BRA `(.L_x_306) ;  /* 0x000000000024b947 */ /* 0x000fea0003800000 */
[C---:B------:R-:W-:Y:S02]  /*3ee0*/  ISETP.GE.U32.AND P0, PT, R5.reuse, R4, PT ;  /* 0x000000040500720c */ /* 0x040fe40003f06070 */
[----:B------:R-:W-:Y:S02]  /*3ef0*/  IADD3 R4, P1, PT, R5, UR6, RZ ;  /* 0x0000000605047c10 */ /* 0x000fe4000ff3e0ff */
[----:B------:R-:W-:-:S03]  /*3f00*/  ISETP.GE.U32.AND.EX P0, PT, RZ, RZ, PT, P0 ;  /* 0x000000ffff00720c */ /* 0x000fc60003f06100 */
[----:B------:R-:W-:-:S10]  /*3f10*/  IMAD.X R5, RZ, RZ, UR7, P1 ;  /* 0x00000007ff057e24 */ /* 0x000fd400088e06ff */
[----:B------:R-:W-:-:S06]  /*3f20*/  DSETP.LT.OR P0, PT, R12, R6, !P0 ;  /* 0x000000060c00722a */ /* 0x000fcc0004701400 */
[----:B------:R-:W-:Y:S02]  /*3f30*/  FSEL R12, R6, R12, P0 ;  /* 0x0000000c060c7208 */ /* 0x000fe40000000000 */
[----:B------:R-:W-:Y:S02]  /*3f40*/  FSEL R13, R7, R13, P0 ;  /* 0x0000000d070d7208 */ /* 0x000fe40000000000 */
[----:B------:R-:W-:Y:S02]  /*3f50*/  SEL R15, R4, R15, P0 ;  /* 0x0000000f040f7207 */ /* 0x000fe40000000000 */
[----:B------:R-:W-:-:S07]  /*3f60*/  SEL R14, R5, R14, P0 ;  /* 0x0000000e050e7207 */ /* 0x000fce0000000000 */
.L_x_306:
[----:B------:R-:W-:Y:S05]  /*3f70*/  BSYNC.RECONVERGENT B1 ;  /* 0x0000000000017941 */ /* 0x000fea0003800200 */
.L_x_305:
[----:B------:R-:W-:Y:S01]  /*3f80*/  UISETP.GE.U32.AND UP0, UPT, UR4, 0xa00, UPT ;  /* 0x00000a000400788c */ /* 0x000fe2000bf06070 */
[----:B------:R-:W-:Y:S02]  /*3f90*/  IMAD.MOV.U32 R17, RZ, RZ, 0x500 ;  /* 0x00000500ff117424 */ /* 0x000fe400078e00ff */
[----:B------:R-:W-:Y:S01]  /*3fa0*/  IMAD.MOV.U32 R16, RZ, RZ, RZ ;  /* 0x000000ffff107224 */ /* 0x000fe200078e00ff */
[----:B------:R-:W-:-:S09]  /*3fb0*/  UISETP.GE.U32.AND.EX UP0, UPT, UR5, URZ, UPT, UP0 ;  /* 0x000000ff0500728c */ /* 0x000fd2000bf06100 */
[----:B------:R-:W-:Y:S05]  /*3fc0*/  BRA.U !UP0, `(.L_x_307) ;  /* 0x0000000508847547 */ /* 0x000fea000b800000 */
[----:B------:R-:W-:Y:S01]  /*3fd0*/  IMAD.MOV.U32 R4, RZ, RZ, R12 ;  /* 0x000000ffff047224 */ /* 0x000fe200078e000c */
[----:B------:R-:W0:Y:S01]  /*3fe0*/  LDCU.64 UR6, c[0x0][0x390] ;  /* 0x00007200ff0677ac */ /* 0x000e220008000a00 */
[----:B------:R-:W-:Y:S02]  /*3ff0*/  IMAD.MOV.U32 R5, RZ, RZ, R13 ;  /* 0x000000ffff057224 */ /* 0x000fe400078e000d */
[----:B------:R-:W-:Y:S01]  /*4000*/  IMAD.MOV.U32 R21, RZ, RZ, 0x500 ;  /* 0x00000500ff157424 */ /* 0x000fe200078e00ff */
[----:B------:R-:W1:Y:S01]  /*4010*/  LDCU.64 UR4, c[0x0][0x3a0] ;  /* 0x00007400ff0477ac */ /* 0x000e620008000a00 */
[----:B------:R-:W-:-:S07]  /*4020*/  IMAD.MOV.U32 R19, RZ, RZ, RZ ;  /* 0x000000ffff137224 */ /* 0x000fce00078e00ff */
.L_x_308:
[C---:B------:R-:W-:Y:S01]  /*4030*/  LEA R24, P0, R21.reuse, R2, 0x2 ;  /* 0x0000000215187211 */ /* 0x040fe200078010ff */
[----:B------:R-:W2:Y:S03]  /*4040*/  LDC.64 R12, c[0x0][0x388] ;  /* 0x0000e200ff0c7b82 */ /* 0x000ea60000000a00 */
[----:B------:R-:W-:-:S05]  /*4050*/  LEA.HI.X R25, R21, R3, R19, 0x2, P0 ;  /* 0x0000000315197211 */ /* 0x000fca00000f1413 */
[----:B------:R-:W2:Y:S04]  /*4060*/  LDG.E R7, desc[UR8][R24.64] ;  /* 0x0000000818077981 */ /* 0x000ea8000c1e1900 */
[----:B------:R-:W3:Y:S04]  /*4070*/  LDG.E R9, desc[UR8][R24.64+0x400] ;  /* 0x0004000818097981 */ /* 0x000ee8000c1e1900 */
[----:B------:R-:W4:Y:S04]  /*4080*/  LDG.E R11, desc[UR8][R24.64+0x800] ;  /* 0x00080008180b7981 */ /* 0x000f28000c1e1900 */
[----:B------:R-:W5:Y:S04]  /*4090*/  LDG.E R17, desc[UR8][R24.64+0xc00] ;  /* 0x000c000818117981 */ /* 0x000f68000c1e1900 */
[----:B------:R-:W5:Y:S01]  /*40a0*/  LDG.E R23, desc[UR8][R24.64+0x1000] ;  /* 0x0010000818177981 */ /* 0x000f62000c1e1900 */
[----:B--2---:R-:W-:-:S06]  /*40b0*/  IMAD.WIDE.U32 R6, R7, 0x8, R12 ;  /* 0x0000000807067825 */ /* 0x004fcc00078e000c */
[----:B------:R-:W2:Y:S01]  /*40c0*/  LDG.E.64 R6, desc[UR8][R6.64] ;  /* 0x0000000806067981 */ /* 0x000ea2000c1e1b00 */
[----:B---3--:R-:W-:-:S06]  /*40d0*/  IMAD.WIDE.U32 R8, R9, 0x8, R12 ;  /* 0x0000000809087825 */ /* 0x008fcc00078e000c */
[----:B------:R-:W3:Y:S01]  /*40e0*/  LDG.E.64 R8, desc[UR8][R8.64] ;  /* 0x0000000808087981 */ /* 0x000ee2000c1e1b00 */
[----:B----4-:R-:W-:-:S06]  /*40f0*/  IMAD.WIDE.U32 R10, R11, 0x8, R12 ;  /* 0x000000080b0a7825 */ /* 0x010fcc00078e000c */
[----:B------:R-:W4:Y:S01]  /*4100*/  LDG.E.64 R10, desc[UR8][R10.64] ;  /* 0x000000080a0a7981 */ /* 0x000f22000c1e1b00 */
[----:B-----5:R-:W-:-:S06]  /*4110*/  IMAD.WIDE.U32 R16, R17, 0x8, R12 ;  /* 0x0000000811107825 */ /* 0x020fcc00078e000c */
[----:B------:R-:W5:Y:S01]  /*4120*/  LDG.E.64 R16, desc[UR8][R16.64] ;  /* 0x0000000810107981 */ /* 0x000f62000c1e1b00 */
[----:B------:R-:W-:-:S06]  /*4130*/  IMAD.WIDE.U32 R12, R23, 0x8, R12 ;  /* 0x00000008170c7825 */ /* 0x000fcc00078e000c */
[----:B------:R-:W5:Y:S01]  /*4140*/  LDG.E.64 R12, desc[UR8][R12.64] ;  /* 0x000000080c0c7981 */ /* 0x000f62000c1e1b00 */
[----:B0-----:R-:W-:-:S04]  /*4150*/  IADD3 R20, P0, P1, R21, UR6, R0 ;  /* 0x0000000615147c10 */ /* 0x001fc8000f91e000 */
[----:B------:R-:W-:Y:S01]  /*4160*/  IADD3.X R18, PT, PT, R19, UR7, RZ, P0, P1 ;  /* 0x0000000713127c10 */ /* 0x000fe200087e24ff */
[----:B------:R-:W-:-:S04]  /*4170*/  IMAD.MOV.U32 R22, RZ, RZ, R20 ;  /* 0x000000ffff167224 */ /* 0x000fc800078e0014 */
[----:B------:R-:W-:Y:S01]  /*4180*/  IMAD.MOV.U32 R23, RZ, RZ, R18 ;  /* 0x000000ffff177224 */ /* 0x000fe200078e0012 */
[----:B--2---:R-:W-:-:S14]  /*4190*/  DSETP.GEU.AND P2, PT, R4, R6, PT ;  /* 0x000000060400722a */ /* 0x004fdc0003f4e000 */
[----:B------:R-:W-:-:S04]  /*41a0*/  @P2 ISETP.GE.U32.AND P0, PT, R15, R22, PT ;  /* 0x000000160f00220c */ /* 0x000fc80003f06070 */
[----:B------:R-:W-:-:S13]  /*41b0*/  @P2 ISETP.GE.AND.EX P0, PT, R14, R23, PT, P0 ;  /* 0x000000170e00220c */ /* 0x000fda0003f06300 */
[----:B------:R-:W-:-:S06]  /*41c0*/  @P2 DSETP.LT.OR P0, PT, R6, R4, !P0 ;  /* 0x000000040600222a */ /* 0x000fcc0004701400 */
[----:B------:R-:W-:Y:S02]  /*41d0*/  @P2 FSEL R5, R5, R7, P0 ;  /* 0x0000000705052208 */ /* 0x000fe40000000000 */
[----:B------:R-:W-:Y:S02]  /*41e0*/  @P2 FSEL R4, R4, R6, P0 ;  /* 0x0000000604042208 */ /* 0x000fe40000000000 */
[----:B------:R-:W-:Y:S01]  /*41f0*/  @P2 SEL R22, R15, R22, P0 ;  /* 0x000000160f162207 */ /* 0x000fe20000000000 */
[----:B------:R-:W-:Y:S01]  /*4200*/  @P2 IMAD.MOV.U32 R7, RZ, RZ, R5 ;  /* 0x000000ffff072224 */ /* 0x000fe200078e0005 */
[----:B------:R-:W-:Y:S01]  /*4210*/  IADD3 R5, P3, PT, R20, 0x100, RZ ;  /* 0x0000010014057810 */ /* 0x000fe20007f7e0ff */
[----:B------:R-:W-:Y:S01]  /*4220*/  @P2 IMAD.MOV.U32 R6, RZ, RZ, R4 ;  /* 0x000000ffff062224 */ /* 0x000fe200078e0004 */
[----:B------:R-:W-:-:S03]  /*4230*/  @P2 SEL R23, R14, R23, P0 ;  /* 0x000000170e172207 */ /* 0x000fc60000000000 */
[----:B------:R-:W-:Y:S02]  /*4240*/  IMAD.X R14, RZ, RZ, R18, P3 ;  /* 0x000000ffff0e7224 */ /* 0x000fe400018e0612 */
[----:B---3--:R-:W-:-:S14]  /*4250*/  DSETP.GEU.AND P1, PT, R6, R8, PT ;  /* 0x000000080600722a */ /* 0x008fdc0003f2e000 */
[----:B------:R-:W-:-:S04]  /*4260*/  @P1 ISETP.GE.U32.AND P0, PT, R22, R5, PT ;  /* 0x000000051600120c */ /* 0x000fc80003f06070 */
[----:B------:R-:W-:-:S13]  /*4270*/  @P1 ISETP.GE.AND.EX P0, PT, R23, R14, PT, P0 ;  /* 0x0000000e1700120c */ /* 0x000fda0003f06300 */
[----:B------:R-:W-:-:S06]  /*4280*/  @P1 DSETP.LT.OR P0, PT, R8, R6, !P0 ;  /* 0x000000060800122a */ /* 0x000fcc0004701400 */
[----:B------:R-:W-:Y:S02]  /*4290*/  @P1 FSEL R4, R6, R8, P0 ;  /* 0x0000000806041208 */ /* 0x000fe40000000000 */
[----:B------:R-:W-:Y:S02]  /*42a0*/  @P1 FSEL R7, R7, R9, P0 ;  /* 0x0000000907071208 */ /* 0x000fe40000000000 */
[----:B------:R-:W-:Y:S01]  /*42b0*/  @P1 SEL R5, R22, R5, P0 ;  /* 0x0000000516051207 */ /* 0x000fe20000000000 */
[----:B------:R-:W-:Y:S01]  /*42c0*/  @P1 IMAD.MOV.U32 R8, RZ, RZ, R4 ;  /* 0x000000ffff081224 */ /* 0x000fe200078e0004 */
[----:B------:R-:W-:Y:S01]  /*42d0*/  @P1 SEL R14, R23, R14, P0 ;  /* 0x0000000e170e1207 */ /* 0x000fe20000000000 */
[----:B------:R-:W-:Y:S01]  /*42e0*/  @P1 IMAD.MOV.U32 R9, RZ, RZ, R7 ;  /* 0x000000ffff091224 */ /* 0x000fe200078e0007 */
[----:B------:R-:W-:-:S05]  /*42f0*/  IADD3 R7, P3, PT, R20, 0x200, RZ ;  /* 0x0000020014077810 */ /* 0x000fca0007f7e0ff */
[----:B----4-:R-:W-:Y:S01]  /*4300*/  DSETP.GEU.AND P2, PT, R8, R10, PT ;  /* 0x0000000a0800722a */ /* 0x010fe20003f4e000 */
[----:B------:R-:W-:Y:S01]  /*4310*/  IMAD.X R22, RZ, RZ, R18, P3 ;  /* 0x000000ffff167224 */ /* 0x000fe200018e0612 */
[----:B------:R-:W-:-:S12]  /*4320*/  IADD3 R6, P3, PT, R20, 0x300, RZ ;  /* 0x0000030014067810 */ /* 0x000fd80007f7e0ff */
[----:B------:R-:W-:-:S04]  /*4330*/  @P2 ISETP.GE.U32.AND P0, PT, R5, R7, PT ;  /* 0x000000070500220c */ /* 0x000fc80003f06070 */
[----:B------:R-:W-:-:S13]  /*4340*/  @P2 ISETP.GE.AND.EX P0, PT, R14, R22, PT, P0 ;  /* 0x000000160e00220c */ /* 0x000fda0003f06300 */
[----:B------:R-:W-:-:S06]  /*4350*/  @P2 DSETP.LT.OR P0, PT, R10, R8, !P0 ;  /* 0x000000080a00222a */ /* 0x000fcc0004701400 */
[----:B------:R-:W-:Y:S02]  /*4360*/  @P2 FSEL R4, R8, R10, P0 ;  /* 0x0000000a08042208 */ /* 0x000fe40000000000 */
[----:B------:R-:W-:Y:S02]  /*4370*/  @P2 FSEL R9, R9, R11, P0 ;  /* 0x0000000b09092208 */ /* 0x000fe40000000000 */
[----:B------:R-:W-:Y:S01]  /*4380*/  @P2 SEL R7, R5, R7, P0 ;  /* 0x0000000705072207 */ /* 0x000fe20000000000 */
[----:B------:R-:W-:Y:S01]  /*4390*/  @P2 IMAD.MOV.U32 R10, RZ, RZ, R4 ;  /* 0x000000ffff0a2224 */ /* 0x000fe200078e0004 */
[----:B------:R-:W-:Y:S01]  /*43a0*/  @P2 MOV R11, R9 ;  /* 0x00000009000b2202 */ /* 0x000fe20000000f00 */
[----:B------:R-:W-:Y:S01]  /*43b0*/  IMAD.X R5, RZ, RZ, R18, P3 ;  /* 0x000000ffff057224 */ /* 0x000fe200018e0612 */
[----:B------:R-:W-:Y:S02]  /*43c0*/  @P2 SEL R22, R14, R22, P0 ;  /* 0x000000160e162207 */ /* 0x000fe40000000000 */
[----:B------:R-:W-:-:S02]  /*43d0*/  IADD3 R15, P3, PT, R20, 0x400, RZ ;  /* 0x00000400140f7810 */ /* 0x000fc40007f7e0ff */
[----:B-----5:R-:W-:-:S03]  /*43e0*/  DSETP.GEU.AND P1, PT, R10, R16, PT ;  /* 0x000000100a00722a */ /* 0x020fc60003f2e000 */
[----:B------:R-:W-:-:S11]  /*43f0*/  IMAD.X R14, RZ, RZ, R18, P3 ;  /* 0x000000ffff0e7224 */ /* 0x000fd600018e0612 */
        /* <DEDUP_REMOVED lines=9> */
[C---:B------:R-:W-:Y:S02]  /*4490*/  IADD3 R4, P1, PT, R21.reuse, 0xa00, RZ ;  /* 0x00000a0015047810 */ /* 0x040fe40007f3e0ff */
[----:B------:R-:W-:-:S02]  /*44a0*/  IADD3 R21, P3, PT, R21, 0x500, RZ ;  /* 0x0000050015157810 */ /* 0x000fc40007f7e0ff */
[----:B-1----:R-:W-:Y:S01]  /*44b0*/  ISETP.GT.U32.AND P4, PT, R4, UR4, PT ;  /* 0x0000000404007c0c */ /* 0x002fe2000bf84070 */
[----:B------:R-:W-:Y:S01]  /*44c0*/  DSETP.GEU.AND P2, PT, R16, R12, PT ;  /* 0x0000000c1000722a */ /* 0x000fe20003f4e000 */
[----:B------:R-:W-:-:S05]  /*44d0*/  IMAD.X R7, RZ, RZ, R19, P1 ;  /* 0x000000ffff077224 */ /* 0x000fca00008e0613 */
[----:B------:R-:W-:-:S08]  /*44e0*/  ISETP.GT.AND.EX P1, PT, R7, UR5, PT, P4 ;  /* 0x0000000507007c0c */ /* 0x000fd0000bf24340 */
[----:B------:R-:W-:-:S04]  /*44f0*/  @P2 ISETP.GE.U32.AND P0, PT, R6, R15, PT ;  /* 0x0000000f0600220c */ /* 0x000fc80003f06070 */
[----:B------:R-:W-:-:S13]  /*4500*/  @P2 ISETP.GE.AND.EX P0, PT, R5, R14, PT, P0 ;  /* 0x0000000e0500220c */ /* 0x000fda0003f06300 */
[----:B------:R-:W-:-:S06]  /*4510*/  @P2 DSETP.LT.OR P0, PT, R12, R16, !P0 ;  /* 0x000000100c00222a */ /* 0x000fcc0004701400 */
[----:B------:R-:W-:Y:S01]  /*4520*/  @P2 FSEL R4, R16, R12, P0 ;  /* 0x0000000c10042208 */ /* 0x000fe20000000000 */
[----:B------:R-:W-:Y:S01]  /*4530*/  IMAD.X R16, RZ, RZ, R19, P3 ;  /* 0x000000ffff107224 */ /* 0x000fe200018e0613 */
[----:B------:R-:W-:Y:S02]  /*4540*/  @P2 FSEL R17, R17, R13, P0 ;  /* 0x0000000d11112208 */ /* 0x000fe40000000000 */
[----:B------:R-:W-:Y:S01]  /*4550*/  @P2 SEL R14, R5, R14, P0 ;  /* 0x0000000e050e2207 */ /* 0x000fe20000000000 */
[----:B------:R-:W-:Y:S01]  /*4560*/  @P2 IMAD.MOV.U32 R12, RZ, RZ, R4 ;  /* 0x000000ffff0c2224 */ /* 0x000fe200078e0004 */
[----:B------:R-:W-:Y:S01]  /*4570*/  @P2 SEL R15, R6, R15, P0 ;  /* 0x0000000f060f2207 */ /* 0x000fe20000000000 */
[----:B------:R-:W-:Y:S02]  /*4580*/  @P2 IMAD.MOV.U32 R13, RZ, RZ, R17 ;  /* 0x000000ffff0d2224 */ /* 0x000fe400078e0011 */
[----:B------:R-:W-:Y:S02]  /*4590*/  IMAD.MOV.U32 R19, RZ, RZ, R16 ;  /* 0x000000ffff137224 */ /* 0x000fe400078e0010 */
[----:B------:R-:W-:-:S02]  /*45a0*/  IMAD.MOV.U32 R4, RZ, RZ, R12 ;  /* 0x000000ffff047224 */ /* 0x000fc400078e000c */
[----:B------:R-:W-:Y:S01]  /*45b0*/  IMAD.MOV.U32 R5, RZ, RZ, R13 ;  /* 0x000000ffff057224 */ /* 0x000fe200078e000d */
[----:B------:R-:W-:Y:S06]  /*45c0*/  @!P1 BRA `(.L_x_308) ;  /* 0xfffffff800989947 */ /* 0x000fec000383ffff */
[----:B------:R-:W-:-:S07]  /*45d0*/  IMAD.MOV.U32 R17, RZ, RZ, R21 ;  /* 0x000000ffff117224 */ /* 0x000fce00078e0015 */
.L_x_307:
[----:B------:R-:W-:-:S04]  /*45e0*/  ISETP.GE.U32.AND P0, PT, R17, UR4, PT ;  /* 0x0000000411007c0c */ /* 0x000fc8000bf06070 */
[----:B------:R-:W-:-:S13]  /*45f0*/  ISETP.GE.AND.EX P0, PT, R16, UR5, PT, P0 ;  /* 0x0000000510007c0c */ /* 0x000fda000bf06300 */
[----:B------:R-:W-:Y:S05]  /*4600*/  @P0 BRA `(.L_x_309) ;  /* 0x0000000800ec0947 */ /* 0x000fea0003800000 */
[----:B------:R-:W-:Y:S01]  /*4610*/  IADD3 R19, PT, PT, -R17, UR4, RZ ;  /* 0x0000000411137c10 */ /* 0x000fe2000fffe1ff */
[----:B------:R-:W0:Y:S01]  /*4620*/  LDCU.64 UR12, c[0x0][0x380] ;  /* 0x00007000ff0c77ac */ /* 0x000e220008000a00 */
[----:B------:R-:W-:Y:S02]  /*4630*/  BSSY.RECONVERGENT B1, `(.L_x_309) ;  /* 0x00000b8000017945 */ /* 0x000fe40003800200 */
[----:B------:R-:W-:-:S13]  /*4640*/  ISETP.GE.AND P0, PT, R0, R19, PT ;  /* 0x000000130000720c */ /* 0x000fda0003f06270 */
[----:B------:R-:W-:Y:S05]  /*4650*/  @P0 BRA `(.L_x_310) ;  /* 0x0000000800d40947 */ /* 0x000fea0003800000 */
[----:B------:R-:W-:Y:S01]  /*4660*/  LOP3.LUT R2, RZ, R0, RZ, 0x33, !PT ;  /* 0x00000000ff027212 */ /* 0x000fe200078e33ff */
[----:B------:R-:W-:Y:S01]  /*4670*/  BSSY.RECONVERGENT B2, `(.L_x_311) ;  /* 0x0000037000027945 */ /* 0x000fe20003800200 */
[----:B------:R-:W-:Y:S02]  /*4680*/  IMAD.MOV.U32 R10, RZ, RZ, R0 ;  /* 0x000000ffff0a7224 */ /* 0x000fe400078e0000 */
[----:B------:R-:W-:-:S04]  /*4690*/  IADD3 R11, PT, PT, -R17, UR4, R2 ;  /* 0x00000004110b7c10 */ /* 0x000fc8000fffe102 */
[----:B------:R-:W-:-:S04]  /*46a0*/  LOP3.LUT R2, R11, 0x300, RZ, 0xc0, !PT ;  /* 0x000003000b027812 */ /* 0x000fc800078ec0ff */
[----:B------:R-:W-:-:S13]  /*46b0*/  ISETP.NE.AND P0, PT, R2, 0x300, PT ;  /* 0x000003000200780c */ /* 0x000fda0003f05270 */
[----:B------:R-:W-:Y:S05]  /*46c0*/  @!P0 BRA `(.L_x_312) ;  /* 0x0000000000c48947 */ /* 0x000fea0003800000 */
[----:B------:R-:W1:Y:S01]  /*46d0*/  LDCU.64 UR10, c[0x0][0x380] ;  /* 0x00007000ff0a77ac */ /* 0x000e620008000a00 */
[----:B------:R-:W2:Y:S01]  /*46e0*/  LDC.64 R2, c[0x0][0x388] ;  /* 0x0000e200ff027b82 */ /* 0x000ea20000000a00 */
[----:B------:R-:W-:Y:S01]  /*46f0*/  IADD3 R9, P0, PT, R0, R17, RZ ;  /* 0x0000001100097210 */ /* 0x000fe20007f1e0ff */
[----:B------:R-:W-:Y:S01]  /*4700*/  IMAD.MOV.U32 R10, RZ, RZ, R0 ;  /* 0x000000ffff0a7224 */ /* 0x000fe200078e0000 */
[----:B------:R-:W-:-:S03]  /*4710*/  LEA.HI R4, R11, 0x1, RZ, 0x18 ;  /* 0x000000010b047811 */ /* 0x000fc600078fc0ff */
[----:B------:R-:W-:Y:S01]  /*4720*/  IMAD.X R20, RZ, RZ, R16, P0 ;  /* 0x000000ffff147224 */ /* 0x000fe200000e0610 */
[----:B------:R-:W-:Y:S02]  /*4730*/  LOP3.LUT R4, R4, 0x3, RZ, 0xc0, !PT ;  /* 0x0000000304047812 */ /* 0x000fe400078ec0ff */
[----:B------:R-:W-:-:S03]  /*4740*/  IADD3 R18, P0, PT, R9, UR6, RZ ;  /* 0x0000000609127c10 */ /* 0x000fc6000ff1e0ff */
[----:B------:R-:W-:Y:S01]  /*4750*/  IMAD.MOV R21, RZ, RZ, -R4 ;  /* 0x000000ffff157224 */ /* 0x000fe200078e0a04 */
[----:B-1----:R-:W-:-:S04]  /*4760*/  LEA R8, P1, R9, UR10, 0x2 ;  /* 0x0000000a09087c11 */ /* 0x002fc8000f8210ff */
[----:B------:R-:W-:Y:S02]  /*4770*/  LEA.HI.X R9, R9, UR11, R20, 0x2, P1 ;  /* 0x0000000b09097c11 */ /* 0x000fe400088f1414 */
[----:B------:R-:W-:-:S07]  /*4780*/  IADD3.X R20, PT, PT, R20, UR7, RZ, P0, !PT ;  /* 0x0000000714147c10 */ /* 0x000fce00087fe4ff */
.L_x_315:
        /* <DEDUP_REMOVED lines=9> */
[----:B------:R-:W-:Y:S01]  /*4820*/  IMAD.MOV.U32 R6, RZ, RZ, R12 ;  /* 0x000000ffff067224 */ /* 0x000fe200078e000c */
[----:B------:R-:W-:Y:S01]  /*4830*/  MOV R15, R18 ;  /* 0x00000012000f7202 */ /* 0x000fe20000000f00 */
[----:B------:R-:W-:Y:S02]  /*4840*/  IMAD.MOV.U32 R7, RZ, RZ, R13 ;  /* 0x000000ffff077224 */ /* 0x000fe400078e000d */
[----:B------:R-:W-:Y:S01]  /*4850*/  IMAD.MOV.U32 R14, RZ, RZ, R20 ;  /* 0x000000ffff0e7224 */ /* 0x000fe200078e0014 */
[----:B--2---:R-:W-:Y:S01]  /*4860*/  DSETP.GEU.AND P0, PT, R12, R4, PT ;  /* 0x000000040c00722a */ /* 0x004fe20003f0e000 */
[----:B------:R-:W-:-:S02]  /*4870*/  IMAD.MOV.U32 R12, RZ, RZ, R4 ;  /* 0x000000ffff0c7224 */ /* 0x000fc400078e0004 */
        /* <DEDUP_REMOVED lines=16> */
.L_x_314:
[----:B0-----:R-:W-:Y:S05]  /*4980*/  BSYNC.RECONVERGENT B3 ;  /* 0x0000000000037941 */ /* 0x001fea0003800200 */
.L_x_313:
[----:B------:R-:W-:Y:S01]  /*4990*/  IADD3 R18, P0, PT, R18, 0x100, RZ ;  /* 0x0000010012127810 */ /* 0x000fe20007f1e0ff */
[----:B------:R-:W-:Y:S02]  /*49a0*/  VIADD R10, R10, 0x100 ;  /* 0x000001000a0a7836 */ /* 0x000fe40000000000 */
[----:B------:R-:W-:Y:S02]  /*49b0*/  IMAD.X R9, RZ, RZ, R9, P3 ;  /* 0x000000ffff097224 */ /* 0x000fe400018e0609 */
[----:B------:R-:W-:Y:S01]  /*49c0*/  IMAD.X R20, RZ, RZ, R20, P0 ;  /* 0x000000ffff147224 */ /* 0x000fe200000e0614 */
[----:B------:R-:W-:Y:S07]  /*49d0*/  @P2 BRA `(.L_x_315) ;  /* 0xfffffffc006c2947 */ /* 0x000fee000383ffff */
.L_x_312:
[----:B0-----:R-:W-:Y:S05]  /*49e0*/  BSYNC.RECONVERGENT B2 ;  /* 0x0000000000027941 */ /* 0x001fea0003800200 */
.L_x_311:
[----:B------:R-:W-:-:S13]  /*49f0*/  ISETP.GE.U32.AND P0, PT, R11, 0x300, PT ;  /* 0x000003000b00780c */ /* 0x000fda0003f06070 */
[----:B------:R-:W-:Y:S05]  /*4a00*/  @!P0 BRA `(.L_x_310) ;  /* 0x0000000400e88947 */ /* 0x000fea0003800000 */
[----:B------:R-:W0:Y:S01]  /*4a10*/  LDC.64 R8, c[0x0][0x388] ;  /* 0x0000e200ff087b82 */ /* 0x000e220000000a00 */
[----:B------:R-:W-:-:S07]  /*4a20*/  VIADD R18, R10, 0x200 ;  /* 0x000002000a127836 */ /* 0x000fce0000000000 */
[----:B------:R-:W1:Y:S02]  /*4a30*/  LDC.64 R6, c[0x0][0x390] ;  /* 0x0000e400ff067b82 */ /* 0x000e640000000a00 */
.L_x_324:
        /* <DEDUP_REMOVED lines=36> */
.L_x_317:
[----:B------:R-:W-:Y:S05]  /*4c80*/  BSYNC.RECONVERGENT B2 ;  /* 0x0000000000027941 */ /* 0x000fea0003800200 */
.L_x_316:
        /* <DEDUP_REMOVED lines=28> */
.L_x_319:
[----:B------:R-:W-:Y:S05]  /*4e50*/  BSYNC.RECONVERGENT B2 ;  /* 0x0000000000027941 */ /* 0x000fea0003800200 */
.L_x_318:
[----:B-----5:R-:W-:Y:S01]  /*4e60*/  DSETP.GEU.AND P0, PT, R12, R14, PT ;  /* 0x0000000e0c00722a */ /* 0x020fe20003f0e000 */
[CC--:B------:R-:W-:Y:S01]  /*4e70*/  IADD3 R23, P1, P4, R17.reuse, R6.reuse, R18 ;  /* 0x0000000611177210 */ /* 0x0c0fe20007c3e012 */
[----:B------:R-:W-:Y:S01]  /*4e80*/  VIADD R4, R18, 0x100 ;  /* 0x0000010012047836 */ /* 0x000fe20000000000 */
[----:B------:R-:W-:Y:S01]  /*4e90*/  BSSY.RECONVERGENT B2, `(.L_x_320) ;  /* 0x0000016000027945 */ /* 0x000fe20003800200 */
[----:B------:R-:W-:Y:S01]  /*4ea0*/  IMAD.MOV.U32 R2, RZ, RZ, R14 ;  /* 0x000000ffff027224 */ /* 0x000fe200078e000e */
[----:B------:R-:W-:Y:S01]  /*4eb0*/  IADD3.X R24, PT, PT, R16, R7, RZ, P1, P4 ;  /* 0x0000000710187210 */ /* 0x000fe20000fe84ff */
[----:B------:R-:W-:Y:S01]  /*4ec0*/  IMAD.MOV.U32 R5, RZ, RZ, R23 ;  /* 0x000000ffff057224 */ /* 0x000fe200078e0017 */
[----:B------:R-:W-:Y:S01]  /*4ed0*/  IADD3 R4, P2, P3, R17, R6, R4 ;  /* 0x0000000611047210 */ /* 0x000fe20007b5e004 */
        /* <DEDUP_REMOVED lines=17> */
.L_x_321:
[----:B------:R-:W-:Y:S05]  /*4ff0*/  BSYNC.RECONVERGENT B2 ;  /* 0x0000000000027941 */ /* 0x000fea0003800200 */
.L_x_320:
[----:B------:R-:W-:Y:S01]  /*5000*/  DSETP.GEU.AND P0, PT, R2, R10, PT ;  /* 0x0000000a0200722a */ /* 0x000fe20003f0e000 */
[----:B------:R-:W-:Y:S01]  /*5010*/  IADD3.X R21, PT, PT, R16, R7, RZ, P2, P3 ;  /* 0x0000000710157210 */ /* 0x000fe200017e64ff */
[----:B------:R-:W-:Y:S01]  /*5020*/  BSSY.RECONVERGENT B2, `(.L_x_322) ;  /* 0x0000014000027945 */ /* 0x000fe20003800200 */
[----:B------:R-:W-:Y:S01]  /*5030*/  IMAD.MOV.U32 R15, RZ, RZ, R4 ;  /* 0x000000ffff0f7224 */ /* 0x000fe200078e0004 */
[----:B------:R-:W-:Y:S01]  /*5040*/  MOV R12, R10 ;  /* 0x0000000a000c7202 */ /* 0x000fe20000000f00 */
        /* <DEDUP_REMOVED lines=17> */
.L_x_323:
[----:B------:R-:W-:Y:S05]  /*5160*/  BSYNC.RECONVERGENT B2 ;  /* 0x0000000000027941 */ /* 0x000fea0003800200 */
.L_x_322:
[C---:B------:R-:W-:Y:S02]  /*5170*/  VIADD R2, R18.reuse, 0x200 ;  /* 0x0000020012027836 */ /* 0x040fe40000000000 */
[----:B------:R-:W-:-:S03]  /*5180*/  VIADD R18, R18, 0x400 ;  /* 0x0000040012127836 */ /* 0x000fc60000000000 */
[----:B------:R-:W-:-:S13]  /*5190*/  ISETP.GE.AND P0, PT, R2, R19, PT ;  /* 0x000000130200720c */ /* 0x000fda0003f06270 */
[----:B------:R-:W-:Y:S05]  /*51a0*/  @!P0 BRA `(.L_x_324) ;  /* 0xfffffff800248947 */ /* 0x000fea000383ffff */
.L_x_310:
[----:B0-----:R-:W-:Y:S05]  /*51b0*/  BSYNC.RECONVERGENT B1 ;  /* 0x0000000000017941 */ /* 0x001fea0003800200 */
.L_x_309:
        /* <DEDUP_REMOVED lines=32> */
.L_x_326:
[----:B------:R-:W-:Y:S05]  /*53c0*/  BSYNC.RECONVERGENT B1 ;  /* 0x0000000000017941 */ /* 0x000fea0003800200 */
.L_x_325:
[----:B------:R-:W-:Y:S01]  /*53d0*/  ISETP.GT.AND P0, PT, R8, 0x1d, PT ;  /* 0x0000001d0800780c */ /* 0x000fe20003f04270 */
[----:B------:R0:W1:Y:S01]  /*53e0*/  SHFL.DOWN PT, R6, R2, 0x2, 0x1f ;  /* 0x08401f0002067f89 */ /* 0x00006200000e0000 */
[----:B------:R-:W-:Y:S01]  /*53f0*/  BSSY.RECONVERGENT B1, `(.L_x_327) ;  /* 0x000001d000017945 */ /* 0x000fe20003800200 */
[----:B------:R-:W-:Y:S01]  /*5400*/  IMAD.MOV.U32 R9, RZ, RZ, R11 ;  /* 0x000000ffff097224 */ /* 0x000fe200078e000b */
[----:B------:R-:W-:Y:S01]  /*5410*/  MOV R10, R16 ;  /* 0x00000010000a7202 */ /* 0x000fe20000000f00 */
[----:B------:R0:W2:Y:S01]  /*5420*/  SHFL.DOWN PT, R7, R3, 0x2, 0x1f ;  /* 0x08401f0003077f89 */ /* 0x0000a200000e0000 */
[----:B------:R-:W-:Y:S02]  /*5430*/  IMAD.MOV.U32 R4, RZ, RZ, R2 ;  /* 0x000000ffff047224 */ /* 0x000fe400078e0002 */
[----:B------:R-:W-:Y:S01]  /*5440*/  IMAD.MOV.U32 R5, RZ, RZ, R3 ;  /* 0x000000ffff057224 */ /* 0x000fe200078e0003 */
[----:B------:R0:W3:Y:S04]  /*5450*/  SHFL.DOWN PT, R12, R11, 0x2, 0x1f ;  /* 0x08401f000b0c7f89 */ /* 0x0000e800000e0000 */
        /* <DEDUP_REMOVED lines=22> */
.L_x_328:
[----:B------:R-:W-:Y:S05]  /*55c0*/  BSYNC.RECONVERGENT B1 ;  /* 0x0000000000017941 */ /* 0x000fea0003800200 */
.L_x_327:
[----:B------:R-:W-:Y:S01]  /*55d0*/  ISETP.GT.AND P0, PT, R8, 0x1b, PT ;  /* 0x0000001b0800780c */ /* 0x000fe20003f04270 */
[----:B-1----:R1:W1:Y:S01]  /*55e0*/  SHFL.DOWN PT, R6, R4, 0x4, 0x1f ;  /* 0x08801f0004067f89 */ /* 0x00226200000e0000 */
[----:B------:R-:W-:Y:S01]  /*55f0*/  BSSY.RECONVERGENT B1, `(.L_x_329) ;  /* 0x000001d000017945 */ /* 0x000fe20003800200 */
[----:B0-----:R-:W-:Y:S02]  /*5600*/  IMAD.MOV.U32 R11, RZ, RZ, R9 ;  /* 0x000000ffff0b7224 */ /* 0x001fe400078e0009 */
[----:B--2---:R0:W2:Y:S01]  /*5610*/  SHFL.DOWN PT, R7, R5, 0x4, 0x1f ;  /* 0x08801f0005077f89 */ /* 0x0040a200000e0000 */
[----:B---3--:R-:W-:Y:S02]  /*5620*/  IMAD.MOV.U32 R12, RZ, RZ, R10 ;  /* 0x000000ffff0c7224 */ /* 0x008fe400078e000a */
[----:B------:R-:W-:Y:S01]  /*5630*/  IMAD.MOV.U32 R2, RZ, RZ, R4 ;  /* 0x000000ffff027224 */ /* 0x000fe200078e0004 */
[----:B------:R0:W3:Y:S01]  /*5640*/  SHFL.DOWN PT, R14, R9, 0x4, 0x1f ;  /* 0x08801f00090e7f89 */ /* 0x0000e200000e0000 */
        /* <DEDUP_REMOVED lines=23> */
.L_x_330:
[----:B------:R-:W-:Y:S05]  /*57c0*/  BSYNC.RECONVERGENT B1 ;  /* 0x0000000000017941 */ /* 0x000fea0003800200 */
.L_x_329:
        /* <DEDUP_REMOVED lines=31> */
.L_x_332:
[----:B------:R-:W-:Y:S05]  /*59c0*/  BSYNC.RECONVERGENT B1 ;  /* 0x0000000000017941 */ /* 0x000fea0003800200 */
.L_x_331:
[----:B------:R-:W-:Y:S01]  /*59d0*/  ISETP.GT.AND P0, PT, R8, 0xf, PT ;  /* 0x0000000f0800780c */ /* 0x000fe20003f04270 */
[----:B-1----:R1:W1:Y:S01]  /*59e0*/  SHFL.DOWN PT, R2, R4, 0x10, 0x1f ;  /* 0x0a001f0004027f89 */ /* 0x00226200000e0000 */
[----:B------:R-:W-:Y:S01]  /*59f0*/  BSSY.RECONVERGENT B1, `(.L_x_333) ;  /* 0x000001d000017945 */ /* 0x000fe20003800200 */
[----:B---3--:R-:W-:Y:S02]  /*5a00*/  IMAD.MOV.U32 R14, RZ, RZ, R9 ;  /* 0x000000ffff0e7224 */ /* 0x008fe400078e0009 */
[----:B0-----:R0:W3:Y:S01]  /*5a10*/  SHFL.DOWN PT, R3, R5, 0x10, 0x1f ;  /* 0x0a001f0005037f89 */ /* 0x0010e200000e0000 */
[----:B------:R-:W-:Y:S02]  /*5a20*/  IMAD.MOV.U32 R15, RZ, RZ, R10 ;  /* 0x000000ffff0f7224 */ /* 0x000fe400078e000a */
[----:B------:R-:W-:Y:S01]  /*5a30*/  IMAD.MOV.U32 R12, RZ, RZ, R4 ;  /* 0x000000ffff0c7224 */ /* 0x000fe200078e0004 */
[----:B------:R0:W0:Y:S01]  /*5a40*/  SHFL.DOWN PT, R6, R9, 0x10, 0x1f ;  /* 0x0a001f0009067f89 */ /* 0x00002200000e0000 */
[----:B----4-:R-:W-:-:S03]  /*5a50*/  IMAD.MOV.U32 R13, RZ, RZ, R5 ;  /* 0x000000ffff0d7224 */ /* 0x010fc600078e0005 */
[----:B--2---:R2:W4:Y:S01]  /*5a60*/  SHFL.DOWN PT, R7, R10, 0x10, 0x1f ;  /* 0x0a001f000a077f89 */ /* 0x00452200000e0000 */
[----:B------:R-:W-:Y:S05]  /*5a70*/  @P0 BRA `(.L_x_334) ;  /* 0x0000000000500947 */ /* 0x000fea0003800000 */
[----:B-1-3--:R-:W-:Y:S01]  /*5a80*/  DSETP.GEU.AND P0, PT, R4, R2, PT ;  /* 0x000000020400722a */ /* 0x00afe20003f0e000 */
[----:B0-----:R-:W-:Y:S01]  /*5a90*/  IMAD.MOV.U32 R14, RZ, RZ, R6 ;  /* 0x000000ffff0e7224 */ /* 0x001fe200078e0006 */
        /* <DEDUP_REMOVED lines=18> */
.L_x_334:
[----:B------:R-:W-:Y:S05]  /*5bc0*/  BSYNC.RECONVERGENT B1 ;  /* 0x0000000000017941 */ /* 0x000fea0003800200 */
.L_x_333:
        /* <DEDUP_REMOVED lines=11> */
.L_x_336:
[----:B------:R-:W-:Y:S05]  /*5c80*/  BSYNC.RECONVERGENT B1 ;  /* 0x0000000000017941 */ /* 0x000fea0003800200 */
.L_x_335:
        /* <DEDUP_REMOVED lines=8> */
[----:B0---4-:R-:W0:Y:S04]  /*5d10*/  LDS.128 R4, [R0+0x20] ;  /* 0x0000200000047984 */ /* 0x011e280000000c00 */
        /* <DEDUP_REMOVED lines=22> */
.L_x_338:
[----:B------:R-:W-:Y:S05]  /*5e80*/  BSYNC.RECONVERGENT B1 ;  /* 0x0000000000017941 */ /* 0x000fea0003800200 */
.L_x_337:
        /* <DEDUP_REMOVED lines=23> */
.L_x_340:
[----:B------:R-:W-:Y:S05]  /*6000*/  BSYNC.RECONVERGENT B1 ;  /* 0x0000000000017941 */ /* 0x000fea0003800200 */
.L_x_339:
        /* <DEDUP_REMOVED lines=21> */
.L_x_342:
[----:B------:R-:W-:Y:S05]  /*6160*/  BSYNC.RECONVERGENT B1 ;  /* 0x0000000000017941 */ /* 0x000fea0003800200 */
.L_x_341:
        /* <DEDUP_REMOVED lines=23> */
.L_x_344:
[----:B------:R-:W-:Y:S05]  /*62e0*/  BSYNC.RECONVERGENT B1 ;  /* 0x0000000000017941 */ /* 0x000fea0003800200 */
.L_x_343:
        /* <DEDUP_REMOVED lines=8> */
[----:B------:R-:W-:Y:S01]  /*6370*/  MOV R21, R27 ;  /* 0x0000001b00157202 */ /* 0x000fe20000000f00 */
[----:B------:R-:W-:Y:S02]  /*6380*/  IMAD.MOV.U32 R23, RZ, RZ, R29 ;  /* 0x000000ffff177224 */ /* 0x000fe400078e001d */
[----:B------:R-:W-:Y:S02]  /*6390*/  IMAD.MOV.U32 R14, RZ, RZ, R12 ;  /* 0x000000ffff0e7224 */ /* 0x000fe400078e000c */
[----:B------:R-:W-:-:S08]  /*63a0*/  IMAD.MOV.U32 R15, RZ, RZ, R13 ;  /* 0x000000ffff0f7224 */ /* 0x000fd000078e000d */
        /* <DEDUP_REMOVED lines=9> */
.L_x_346:
[----:B------:R-:W-:Y:S05]  /*6440*/  BSYNC.RECONVERGENT B1 ;  /* 0x0000000000017941 */ /* 0x000fea0003800200 */
.L_x_345:
        /* <DEDUP_REMOVED lines=21> */
.L_x_348:
[----:B------:R-:W-:Y:S05]  /*65a0*/  BSYNC.RECONVERGENT B1 ;  /* 0x0000000000017941 */ /* 0x000fea0003800200 */
.L_x_347:
        /* <DEDUP_REMOVED lines=20> */
.L_x_268:
[----:B------:R-:W-:Y:S05]  /*66f0*/  BSYNC.RECONVERGENT B0 ;  /* 0x0000000000007941 */ /* 0x000fea0003800200 */
.L_x_237:
[----:B------:R-:W-:Y:S05]  /*6700*/  @P1 EXIT ;  /* 0x000000000000194d */ /* 0x000fea0003800000 */
[----:B01-3--:R-:W0:Y:S02]  /*6710*/  LDC.64 R2, c[0x0][0x398] ;  /* 0x0000e600ff027b82 */ /* 0x00be240000000a00 */
[----:B0-----:R-:W-:Y:S04]  /*6720*/  STG.E.64 desc[UR8][R2.64], R12 ;  /* 0x0000000c02007986 */ /* 0x001fe8000c101b08 */
[----:B------:R-:W-:Y:S01]  /*6730*/  STG.E.64 desc[UR8][R2.64+0x8], R14 ;  /* 0x0000080e02007986 */ /* 0x000fe2000c101b08 */
[----:B------:R-:W-:Y:S05]  /*6740*/  EXIT ;  /* 0x000000000000794d */ /* 0x000fea0003800000 */
.L_x_349:
        /* <DEDUP_REMOVED lines=11> */
.L_x_716:


//--------------------- .text._ZN6thrust24THRUST_300001_SM_1000_NS8cuda_cub4core6detail13_kernel_agentINS1_8__reduce11ReduceAgentIPN4cuda3std3__45tupleIJdlEEESC_SB_iNS1_9__extrema9arg_max_fIdlNS9_4lessIdEEEEEEJSC_SC_iSH_EEEvDpT0_ --------------------------
	.section	.text._ZN6thrust24THRUST_300001_SM_1000_NS8cuda_cub4core6detail13_kernel_agentINS1_8__reduce11ReduceAgentIPN4cuda3std3__45tupleIJdlEEESC_SB_iNS1_9__extrema9arg_max_fIdlNS9_4lessIdEEEEEEJSC_SC_iSH_EEEvDpT0_,"ax",@progbits
	.align	128
        .global         _ZN6thrust24THRUST_300001_SM_1000_NS8cuda_cub4core6detail13_kernel_agentINS1_8__reduce11ReduceAgentIPN4cuda3std3__45tupleIJdlEEESC_SB_iNS1_9__extrema9arg_max_fIdlNS9_4lessIdEEEEEEJSC_SC_iSH_EEEvDpT0_
        .type           _ZN6thrust24THRUST_300001_SM_1000_NS8cuda_cub4core6detail13_kernel_agentINS1_8__reduce11ReduceAgentIPN4cuda3std3__45tupleIJdlEEESC_SB_iNS1_9__extrema9arg_max_fIdlNS9_4lessIdEEEEEEJSC_SC_iSH_EEEvDpT0_,@function
        .size           _ZN6thrust24THRUST_300001_SM_1000_NS8cuda_cub4core6detail13_kernel_agentINS1_8__reduce11ReduceAgentIPN4cuda3std3__45tupleIJdlEEESC_SB_iNS1_9__extrema9arg_max_fIdlNS9_4lessIdEEEEEEJSC_SC_iSH_EEEvDpT0_,(.L_x_717 - _ZN6thrust24THRUST_300001_SM_1000_NS8cuda_cub4core6detail13_kernel_agentINS1_8__reduce11ReduceAgentIPN4cuda3std3__45tupleIJdlEEESC_SB_iNS1_9__extrema9arg_max_fIdlNS9_4lessIdEEEEEEJSC_SC_iSH_EEEvDpT0_)
        .other          _ZN6thrust24THRUST_300001_SM_1000_NS8cuda_cub4core6detail13_kernel_agentINS1_8__reduce11ReduceAgentIPN4cuda3std3__45tupleIJdlEEESC_SB_iNS1_9__extrema9arg_max_fIdlNS9_4lessIdEEEEEEJSC_SC_iSH_EEEvDpT0_,@"STO_CUDA_ENTRY STV_DEFAULT"
_ZN6thrust24THRUST_300001_SM_1000_NS8cuda_cub4core6detail13_kernel_agentINS1_8__reduce11ReduceAgentIPN4cuda3std3__45tupleIJdlEEESC_SB_iNS1_9__extrema9arg_max_fIdlNS9_4lessIdEEEEEEJSC_SC_iSH_EEEvDpT0_:
.text._ZN6thrust24THRUST_300001_SM_1000_NS8cuda_cub4core6detail13_kernel_agentINS1_8__reduce11ReduceAgentIPN4cuda3std3__45tupleIJdlEEESC_SB_iNS1_9__extrema9arg_max_fIdlNS9_4lessIdEEEEEEJSC_SC_iSH_EEEvDpT0_:
        /* <DEDUP_REMOVED lines=21> */
.L_x_353:
[----:B0-----:R-:W-:Y:S05]  /*0150*/  BSYNC.RECONVERGENT B1 ;  /* 0x0000000000017941 */ /* 0x001fea0003800200 */
.L_x_352:
        /* <DEDUP_REMOVED lines=15> */
.L_x_360:
        /* <DEDUP_REMOVED lines=31> */
.L_x_359:
[----:B------:R-:W-:Y:S05]  /*0440*/  BSYNC.RECONVERGENT B3 ;  /* 0x0000000000037941 */ /* 0x000fea0003800200 */
.L_x_358:
[----:B------:R-:W-:Y:S02]  /*0450*/  IMAD.X R3, RZ, RZ, R3, P3 ;  /* 0x000000ffff037224 */ /* 0x000fe400018e0603 */
[----:B------:R-:W-:Y:S01]  /*0460*/  VIADD R19, R19, 0x100 ;  /* 0x0000010013137836 */ /* 0x000fe20000000000 */
[----:B------:R-:W-:Y:S06]  /*0470*/  @P2 BRA `(.L_x_360) ;  /* 0xfffffffc00742947 */ /* 0x000fec000383ffff */
.L_x_357:
[----:B------:R-:W-:Y:S05]  /*0480*/  BSYNC.RECONVERGENT B2 ;  /* 0x0000000000027941 */ /* 0x000fea0003800200 */
.L_x_356:
[----:B------:R-:W0:Y:S01]  /*0490*/  LDC.64 R8, c[0x0][0x380] ;  /* 0x0000e000ff087b82 */ /* 0x000e220000000a00 */
[----:B------:R-:W-:-:S13]  /*04a0*/  ISETP.GE.U32.AND P0, PT, R4, 0x300, PT ;  /* 0x000003000400780c */ /* 0x000fda0003f06070 */
[----:B------:R-:W-:Y:S05]  /*04b0*/  @!P0 BRA `(.L_x_355) ;  /* 0x0000000400908947 */ /* 0x000fea0003800000 */
.L_x_369:
        /* <DEDUP_REMOVED lines=13> */
[----:B------:R-:W-:Y:S01]  /*0590*/  IMAD.MOV.U32 R23, RZ, RZ, R12 ;  /* 0x000000ffff177224 */ /* 0x000fe200078e000c */
[----:B------:R-:W-:Y:S01]  /*05a0*/  MOV R25, R13 ;  /* 0x0000000d00197202 */ /* 0x000fe20000000f00 */
[----:B------:R-:W-:Y:S02]  /*05b0*/  IMAD.MOV.U32 R2, RZ, RZ, R14 ;  /* 0x000000ffff027224 */ /* 0x000fe400078e000e */
[----:B------:R-:W-:-:S09]  /*05c0*/  IMAD.MOV.U32 R3, RZ, RZ, R15 ;  /* 0x000000ffff037224 */ /* 0x000fd200078e000f */
        /* <DEDUP_REMOVED lines=9> */
.L_x_362:
[----:B------:R-:W-:Y:S05]  /*0660*/  BSYNC.RECONVERGENT B2 ;  /* 0x0000000000027941 */ /* 0x000fea0003800200 */
.L_x_361:
        /* <DEDUP_REMOVED lines=25> */
.L_x_364:
[----:B------:R-:W-:Y:S05]  /*0800*/  BSYNC.RECONVERGENT B2 ;  /* 0x0000000000027941 */ /* 0x000fea0003800200 */
.L_x_363:
        /* <DEDUP_REMOVED lines=21> */
.L_x_366:
[----:B------:R-:W-:Y:S05]  /*0960*/  BSYNC.RECONVERGENT B2 ;  /* 0x0000000000027941 */ /* 0x000fea0003800200 */
.L_x_365:
        /* <DEDUP_REMOVED lines=21> */
.L_x_368:
[----:B------:R-:W-:Y:S05]  /*0ac0*/  BSYNC.RECONVERGENT B2 ;  /* 0x0000000000027941 */ /* 0x000fea0003800200 */
.L_x_367:
[----:B------:R-:W-:-:S05]  /*0ad0*/  VIADD R19, R19, 0x400 ;  /* 0x0000040013137836 */ /* 0x000fca0000000000 */
[----:B------:R-:W-:-:S13]  /*0ae0*/  ISETP.GE.AND P0, PT, R19, UR5, PT ;  /* 0x0000000513007c0c */ /* 0x000fda000bf06270 */
[----:B------:R-:W-:Y:S05]  /*0af0*/  @!P0 BRA `(.L_x_369) ;  /* 0xfffffff800708947 */ /* 0x000fea000383ffff */
.L_x_355:
[----:B------:R-:W-:Y:S05]  /*0b00*/  BSYNC.RECONVERGENT B1 ;  /* 0x0000000000017941 */ /* 0x000fea0003800200 */
.L_x_354:
        /* <DEDUP_REMOVED lines=35> */
.L_x_372:
[----:B------:R-:W-:Y:S05]  /*0d40*/  BSYNC.RECONVERGENT B1 ;  /* 0x0000000000017941 */ /* 0x000fea0003800200 */
.L_x_371:
        /* <DEDUP_REMOVED lines=31> */
.L_x_374:
[----:B------:R-:W-:Y:S05]  /*0f40*/  BSYNC.RECONVERGENT B1 ;  /* 0x0000000000017941 */ /* 0x000fea0003800200 */
.L_x_373:
        /* <DEDUP_REMOVED lines=31> */
.L_x_376:
[----:B------:R-:W-:Y:S05]  /*1140*/  BSYNC.RECONVERGENT B1 ;  /* 0x0000000000017941 */ /* 0x000fea0003800200 */
.L_x_375:
        /* <DEDUP_REMOVED lines=31> */
.L_x_378:
[----:B------:R-:W-:Y:S05]  /*1340*/  BSYNC.RECONVERGENT B1 ;  /* 0x0000000000017941 */ /* 0x000fea0003800200 */
.L_x_377:
[----:B------:R-:W-:Y:S01]  /*1350*/  ISETP.GT.AND P0, PT, R9, 0xf, PT ;  /* 0x0000000f0900780c */ /* 0x000fe20003f04270 */
[----:B-1----:R1:W1:Y:S01]  /*1360*/  SHFL.DOWN PT, R6, R4, 0x10, 0x1f ;  /* 0x0a001f0004067f89 */ /* 0x00226200000e0000 */
[----:B------:R-:W-:Y:S01]  /*1370*/  BSSY.RECONVERGENT B1, `(.L_x_379) ;  /* 0x000001d000017945 */ /* 0x000fe20003800200 */
[----:B0-----:R-:W-:Y:S01]  /*1380*/  MOV R14, R8 ;  /* 0x00000008000e7202 */ /* 0x001fe20000000f00 */
[----:B----4-:R-:W-:Y:S01]  /*1390*/  IMAD.MOV.U32 R15, RZ, RZ, R10 ;  /* 0x000000ffff0f7224 */ /* 0x010fe200078e000a */
[----:B--2---:R0:W2:Y:S01]  /*13a0*/  SHFL.DOWN PT, R7, R5, 0x10, 0x1f ;  /* 0x0a001f0005077f89 */ /* 0x0040a200000e0000 */
[----:B------:R-:W-:Y:S02]  /*13b0*/  IMAD.MOV.U32 R2, RZ, RZ, R4 ;  /* 0x000000ffff027224 */ /* 0x000fe400078e0004 */
[----:B------:R-:W-:Y:S01]  /*13c0*/  IMAD.MOV.U32 R3, RZ, RZ, R5 ;  /* 0x000000ffff037224 */ /* 0x000fe200078e0005 */
[----:B------:R0:W4:Y:S04]  /*13d0*/  SHFL.DOWN PT, R11, R8, 0x10, 0x1f ;  /* 0x0a001f00080b7f89 */ /* 0x00012800000e0000 */
[----:B------:R0:W0:Y:S01]  /*13e0*/  SHFL.DOWN PT, R13, R10, 0x10, 0x1f ;  /* 0x0a001f000a0d7f89 */ /* 0x00002200000e0000 */
[----:B------:R-:W-:Y:S05]  /*13f0*/  @P0 BRA `(.L_x_380) ;  /* 0x0000000000500947 */ /* 0x000fea0003800000 */
[----:B-12---:R-:W-:Y:S01]  /*1400*/  DSETP.GEU.AND P0, PT, R4, R6, PT ;  /* 0x000000060400722a */ /* 0x006fe20003f0e000 */
[----:B----4-:R-:W-:Y:S02]  /*1410*/  IMAD.MOV.U32 R14, RZ, RZ, R11 ;  /* 0x000000ffff0e7224 */ /* 0x010fe400078e000b */
[----:B0-----:R-:W-:Y:S02]  /*1420*/  IMAD.MOV.U32 R15, RZ, RZ, R13 ;  /* 0x000000ffff0f7224 */ /* 0x001fe400078e000d */
        /* <DEDUP_REMOVED lines=17> */
.L_x_380:
[----:B------:R-:W-:Y:S05]  /*1540*/  BSYNC.RECONVERGENT B1 ;  /* 0x0000000000017941 */ /* 0x000fea0003800200 */
.L_x_379:
        /* <DEDUP_REMOVED lines=11> */
.L_x_382:
[----:B------:R-:W-:Y:S05]  /*1600*/  BSYNC.RECONVERGENT B1 ;  /* 0x0000000000017941 */ /* 0x000fea0003800200 */
.L_x_381:
        /* <DEDUP_REMOVED lines=8> */
[----:B-12---:R-:W1:Y:S04]  /*1690*/  LDS.128 R4, [R0+0x20] ;  /* 0x0000200000047984 */ /* 0x006e680000000c00 */
[----:B---3--:R2:W3:Y:S04]  /*16a0*/  LDS.64 R12, [R0+0x80] ;  /* 0x00008000000c7984 */ /* 0x0084e80000000a00 */
[----:B----4-:R2:W4:Y:S01]  /*16b0*/  LDS.128 R8, [R0+0x30] ;  /* 0x0000300000087984 */ /* 0x0105220000000c00 */
        /* <DEDUP_REMOVED lines=20> */
.L_x_385:
[----:B------:R-:W-:Y:S05]  /*1800*/  BSYNC.RECONVERGENT B1 ;  /* 0x0000000000017941 */ /* 0x000fea0003800200 */
.L_x_384:
        /* <DEDUP_REMOVED lines=10> */
[----:B------:R-:W-:Y:S01]  /*18b0*/  MOV R15, R26 ;  /* 0x0000001a000f7202 */ /* 0x000fe20000000f00 */
[----:B------:R-:W-:Y:S02]  /*18c0*/  IMAD.MOV.U32 R29, RZ, RZ, R27 ;  /* 0x000000ffff1d7224 */ /* 0x000fe400078e001b */
[----:B------:R-:W-:Y:S02]  /*18d0*/  IMAD.MOV.U32 R4, RZ, RZ, R24 ;  /* 0x000000ffff047224 */ /* 0x000fe400078e0018 */
[----:B------:R-:W-:-:S08]  /*18e0*/  IMAD.MOV.U32 R5, RZ, RZ, R25 ;  /* 0x000000ffff057224 */ /* 0x000fd000078e0019 */
        /* <DEDUP_REMOVED lines=9> */
.L_x_387:
[----:B------:R-:W-:Y:S05]  /*1980*/  BSYNC.RECONVERGENT B1 ;  /* 0x0000000000017941 */ /* 0x000fea0003800200 */
.L_x_386:
        /* <DEDUP_REMOVED lines=21> */
.L_x_389:
[----:B------:R-:W-:Y:S05]  /*1ae0*/  BSYNC.RECONVERGENT B1 ;  /* 0x0000000000017941 */ /* 0x000fea0003800200 */
.L_x_388:
        /* <DEDUP_REMOVED lines=23> */
.L_x_391:
[----:B------:R-:W-:Y:S05]  /*1c60*/  BSYNC.RECONVERGENT B1 ;  /* 0x0000000000017941 */ /* 0x000fea0003800200 */
.L_x_390:
        /* <DEDUP_REMOVED lines=21> */
.L_x_393:
[----:B------:R-:W-:Y:S05]  /*1dc0*/  BSYNC.RECONVERGENT B1 ;  /* 0x0000000000017941 */ /* 0x000fea0003800200 */
.L_x_392:
        /* <DEDUP_REMOVED lines=21> */
.L_x_395:
[----:B------:R-:W-:Y:S05]  /*1f20*/  BSYNC.RECONVERGENT B1 ;  /* 0x0000000000017941 */ /* 0x000fea0003800200 */
.L_x_394:
        /* <DEDUP_REMOVED lines=21> */
.L_x_370:
[----:B------:R-:W2:Y:S01]  /*2080*/  S2R R4, SR_LANEID ;  /* 0x0000000000047919 */ /* 0x000ea20000000000 */
[----:B-1----:R-:W-:Y:S01]  /*2090*/  LOP3.LUT R2, R0, 0x3e0, RZ, 0xc0, !PT ;  /* 0x000003e000027812 */ /* 0x002fe200078ec0ff */
[----:B------:R-:W-:Y:S01]  /*20a0*/  BSSY.RECONVERGENT B1, `(.L_x_396) ;  /* 0x0000024000017945 */ /* 0x000fe20003800200 */
[----:B-----5:R-:W-:Y:S02]  /*20b0*/  IMAD.MOV.U32 R16, RZ, RZ, R12 ;  /* 0x000000ffff107224 */ /* 0x020fe400078e000c */
[----:B------:R-:W-:Y:S02]  /*20c0*/  IMAD.MOV.U32 R18, RZ, RZ, R13 ;  /* 0x000000ffff127224 */ /* 0x000fe400078e000d */
[----:B------:R-:W-:Y:S01]  /*20d0*/  VIADD R3, R2, 0x20 ;  /* 0x0000002002037836 */ /* 0x000fe20000000000 */
[----:B------:R-:W-:-:S04]  /*20e0*/  LOP3.LUT R2, RZ, R2, RZ, 0x33, !PT ;  /* 0x00000002ff027212 */ /* 0x000fc800078e33ff */
[----:B------:R-:W-:Y:S01]  /*20f0*/  ISETP.GT.AND P0, PT, R3, UR8, PT ;  /* 0x0000000803007c0c */ /* 0x000fe2000bf04270 */
[----:B------:R-:W-:Y:S02]  /*2100*/  VIADD R2, R2, UR8 ;  /* 0x0000000802027c36 */ /* 0x000fe40008000000 */
[----:B------:R-:W-:-:S03]  /*2110*/  IMAD.MOV.U32 R3, RZ, RZ, R15 ;  /* 0x000000ffff037224 */ /* 0x000fc600078e000f */
[----:B------:R-:W-:Y:S01]  /*2120*/  SEL R5, R2, 0x1f, P0 ;  /* 0x0000001f02057807 */ /* 0x000fe20000000000 */
[----:B------:R-:W-:-:S04]  /*2130*/  IMAD.MOV.U32 R2, RZ, RZ, R14 ;  /* 0x000000ffff027224 */ /* 0x000fc800078e000e */
[----:B------:R1:W3:Y:S04]  /*2140*/  SHFL.DOWN PT, R6, R14, 0x1, R5 ;  /* 0x082000000e067989 */ /* 0x0002e800000e0005 */
[----:B------:R1:W4:Y:S04]  /*2150*/  SHFL.DOWN PT, R7, R15, 0x1, R5 ;  /* 0x082000000f077989 */ /* 0x00032800000e0005 */
[----:B0-----:R1:W0:Y:S01]  /*2160*/  SHFL.DOWN PT, R9, R12, 0x1, R5 ;  /* 0x082000000c097989 */ /* 0x00122200000e0005 */
[----:B--2---:R-:W-:-:S03]  /*2170*/  ISETP.GE.AND P0, PT, R4, R5, PT ;  /* 0x000000050400720c */ /* 0x004fc60003f06270 */
[----:B------:R1:W2:Y:S10]  /*2180*/  SHFL.DOWN PT, R11, R13, 0x1, R5 ;  /* 0x082000000d0b7989 */ /* 0x0002b400000e0005 */
[----:B-1----:R-:W-:Y:S05]  /*2190*/  @P0 BRA `(.L_x_397) ;  /* 0x0000000000500947 */ /* 0x002fea0003800000 */
[----:B---34-:R-:W-:Y:S01]  /*21a0*/  DSETP.GEU.AND P0, PT, R14, R6, PT ;  /* 0x000000060e00722a */ /* 0x018fe20003f0e000 */
[----:B0-----:R-:W-:Y:S01]  /*21b0*/  MOV R16, R9 ;  /* 0x0000000900107202 */ /* 0x001fe20000000f00 */
[----:B--2---:R-:W-:Y:S02]  /*21c0*/  IMAD.MOV.U32 R18, RZ, RZ, R11 ;  /* 0x000000ffff127224 */ /* 0x004fe400078e000b */
[----:B------:R-:W-:Y:S02]  /*21d0*/  IMAD.MOV.U32 R2, RZ, RZ, R6 ;  /* 0x000000ffff027224 */ /* 0x000fe400078e0006 */
[----:B------:R-:W-:-:S08]  /*21e0*/  IMAD.MOV.U32 R3, RZ, RZ, R7 ;  /* 0x000000ffff037224 */ /* 0x000fd000078e0007 */
        /* <DEDUP_REMOVED lines=15> */
.L_x_397:
[----:B------:R-:W-:Y:S05]  /*22e0*/  BSYNC.RECONVERGENT B1 ;  /* 0x0000000000017941 */ /* 0x000fea0003800200 */
.L_x_396:
        /* <DEDUP_REMOVED lines=8> */
[----:B--2---:R1:W2:Y:S01]  /*2370*/  SHFL.DOWN PT, R11, R16, 0x2, R5 ;  /* 0x08400000100b7989 */ /* 0x0042a200000e0005 */
[----:B----4-:R-:W-:-:S03]  /*2380*/  IMAD.MOV.U32 R7, RZ, RZ, R3 ;  /* 0x000000ffff077224 */ /* 0x010fc600078e0003 */
[----:B------:R1:W4:Y:S04]  /*2390*/  SHFL.DOWN PT, R13, R18, 0x2, R5 ;  /* 0x08400000120d7989 */ /* 0x00032800000e0005 */
[----:B------:R-:W-:Y:S05]  /*23a0*/  @P0 BRA `(.L_x_399) ;  /* 0x0000000000500947 */ /* 0x000fea0003800000 */
[----:B0--3--:R-:W-:Y:S01]  /*23b0*/  DSETP.GEU.AND P0, PT, R2, R8, PT ;  /* 0x000000080200722a */ /* 0x009fe20003f0e000 */
        /* <DEDUP_REMOVED lines=19> */
.L_x_399:
[----:B------:R-:W-:Y:S05]  /*24f0*/  BSYNC.RECONVERGENT B1 ;  /* 0x0000000000017941 */ /* 0x000fea0003800200 */
.L_x_398:
[----:B-1----:R-:W-:Y:S01]  /*2500*/  VIADD R2, R4, 0x4 ;  /* 0x0000000404027836 */ /* 0x002fe20000000000 */
[----:B---3--:R1:W3:Y:S01]  /*2510*/  SHFL.DOWN PT, R8, R6, 0x4, R5 ;  /* 0x0880000006087989 */ /* 0x0082e200000e0005 */
[----:B------:R-:W-:Y:S01]  /*2520*/  BSSY.RECONVERGENT B1, `(.L_x_400) ;  /* 0x000001e000017945 */ /* 0x000fe20003800200 */
[----:B------:R-:W-:Y:S01]  /*2530*/  IMAD.MOV.U32 R14, RZ, RZ, R10 ;  /* 0x000000ffff0e7224 */ /* 0x000fe200078e000a */
[----:B------:R-:W-:Y:S01]  /*2540*/  MOV R3, R7 ;  /* 0x0000000700037202 */ /* 0x000fe20000000f00 */
[----:B0-----:R1:W0:Y:S01]  /*2550*/  SHFL.DOWN PT, R9, R7, 0x4, R5 ;  /* 0x0880000007097989 */ /* 0x00122200000e0005 */
[----:B------:R-:W-:Y:S01]  /*2560*/  ISETP.GT.AND P0, PT, R2, R5, PT ;  /* 0x000000050200720c */ /* 0x000fe20003f04270 */
[----:B------:R-:W-:Y:S02]  /*2570*/  IMAD.MOV.U32 R16, RZ, RZ, R12 ;  /* 0x000000ffff107224 */ /* 0x000fe400078e000c */
[----:B--2---:R1:W2:Y:S01]  /*2580*/  SHFL.DOWN PT, R11, R10, 0x4, R5 ;  /* 0x088000000a0b7989 */ /* 0x0042a200000e0005 */
[----:B------:R-:W-:-:S03]  /*2590*/  IMAD.MOV.U32 R2, RZ, RZ, R6 ;  /* 0x000000ffff027224 */ /* 0x000fc600078e0006 */
[----:B----4-:R1:W4:Y:S06]  /*25a0*/  SHFL.DOWN PT, R13, R12, 0x4, R5 ;  /* 0x088000000c0d7989 */ /* 0x01032c00000e0005 */
        /* <DEDUP_REMOVED lines=21> */
.L_x_401:
[----:B------:R-:W-:Y:S05]  /*2700*/  BSYNC.RECONVERGENT B1 ;  /* 0x0000000000017941 */ /* 0x000fea0003800200 */
.L_x_400:
[----:B-1----:R-:W-:Y:S01]  /*2710*/  VIADD R6, R4, 0x8 ;  /* 0x0000000804067836 */ /* 0x002fe20000000000 */
[----:B---3--:R1:W3:Y:S01]  /*2720*/  SHFL.DOWN PT, R8, R2, 0x8, R5 ;  /* 0x0900000002087989 */ /* 0x0082e200000e0005 */
[----:B------:R-:W-:Y:S01]  /*2730*/  BSSY.RECONVERGENT B1, `(.L_x_402) ;  /* 0x000001e000017945 */ /* 0x000fe20003800200 */
[----:B------:R-:W-:Y:S02]  /*2740*/  IMAD.MOV.U32 R10, RZ, RZ, R14 ;  /* 0x000000ffff0a7224 */ /* 0x000fe400078e000e */
[----:B------:R-:W-:Y:S01]  /*2750*/  ISETP.GT.AND P0, PT, R6, R5, PT ;  /* 0x000000050600720c */ /* 0x000fe20003f04270 */
[----:B0-----:R1:W0:Y:S01]  /*2760*/  SHFL.DOWN PT, R9, R3, 0x8, R5 ;  /* 0x0900000003097989 */ /* 0x00122200000e0005 */
[----:B------:R-:W-:Y:S02]  /*2770*/  IMAD.MOV.U32 R12, RZ, RZ, R16 ;  /* 0x000000ffff0c7224 */ /* 0x000fe400078e0010 */
[----:B------:R-:W-:Y:S01]  /*2780*/  IMAD.MOV.U32 R6, RZ, RZ, R2 ;  /* 0x000000ffff067224 */ /* 0x000fe200078e0002 */
[----:B--2---:R1:W2:Y:S01]  /*2790*/  SHFL.DOWN PT, R11, R14, 0x8, R5 ;  /* 0x090000000e0b7989 */ /* 0x0042a200000e0005 */
[----:B------:R-:W-:-:S03]  /*27a0*/  IMAD.MOV.U32 R7, RZ, RZ, R3 ;  /* 0x000000ffff077224 */ /* 0x000fc600078e0003 */
[----:B----4-:R1:W4:Y:S04]  /*27b0*/  SHFL.DOWN PT, R13, R16, 0x8, R5 ;  /* 0x09000000100d7989 */ /* 0x01032800000e0005 */
        /* <DEDUP_REMOVED lines=21> */
.L_x_403:
[----:B------:R-:W-:Y:S05]  /*2910*/  BSYNC.RECONVERGENT B1 ;  /* 0x0000000000017941 */ /* 0x000fea0003800200 */
.L_x_402:
[----:B-1----:R-:W-:Y:S01]  /*2920*/  VIADD R2, R4, 0x10 ;  /* 0x0000001004027836 */ /* 0x002fe20000000000 */
[----:B---3--:R1:W3:Y:S01]  /*2930*/  SHFL.DOWN PT, R8, R6, 0x10, R5 ;  /* 0x0a00000006087989 */ /* 0x0082e200000e0005 */
[----:B------:R-:W-:Y:S01]  /*2940*/  BSSY.RECONVERGENT B1, `(.L_x_404) ;  /* 0x000001e000017945 */ /* 0x000fe20003800200 */
[----:B------:R-:W-:Y:S02]  /*2950*/  IMAD.MOV.U32 R14, RZ, RZ, R10 ;  /* 0x000000ffff0e7224 */ /* 0x000fe400078e000a */
[----:B------:R-:W-:Y:S01]  /*2960*/  ISETP.GT.AND P0, PT, R2, R5, PT ;  /* 0x000000050200720c */ /* 0x000fe20003f04270 */
[----:B0-----:R1:W0:Y:S01]  /*2970*/  SHFL.DOWN PT, R9, R7, 0x10, R5 ;  /* 0x0a00000007097989 */ /* 0x00122200000e0005 */
[----:B------:R-:W-:Y:S01]  /*2980*/  IMAD.MOV.U32 R15, RZ, RZ, R12 ;  /* 0x000000ffff0f7224 */ /* 0x000fe200078e000c */
[----:B------:R-:W-:Y:S01]  /*2990*/  MOV R2, R6 ;  /* 0x0000000600027202 */ /* 0x000fe20000000f00 */
[----:B------:R-:W-:Y:S01]  /*29a0*/  IMAD.MOV.U32 R3, RZ, RZ, R7 ;  /* 0x000000ffff037224 */ /* 0x000fe200078e0007 */
[----:B--2---:R1:W2:Y:S04]  /*29b0*/  SHFL.DOWN PT, R11, R10, 0x10, R5 ;  /* 0x0a0000000a0b7989 */ /* 0x0042a800000e0005 */
        /* <DEDUP_REMOVED lines=22> */
.L_x_405:
[----:B------:R-:W-:Y:S05]  /*2b20*/  BSYNC.RECONVERGENT B1 ;  /* 0x0000000000017941 */ /* 0x000fea0003800200 */
.L_x_404:
[----:B------:R-:W-:Y:S01]  /*2b30*/  ISETP.NE.AND P0, PT, R4, RZ, PT ;  /* 0x000000ff0400720c */ /* 0x000fe20003f05270 */
[----:B------:R-:W-:-:S12]  /*2b40*/  BSSY.RECONVERGENT B1, `(.L_x_406) ;  /* 0x000000a000017945 */ /* 0x000fd80003800200 */
[----:B------:R-:W-:Y:S05]  /*2b50*/  @P0 BRA `(.L_x_407) ;  /* 0x0000000000200947 */ /* 0x000fea0003800000 */
[----:B-1----:R-:W1:Y:S01]  /*2b60*/  S2R R6, SR_CgaCtaId ;  /* 0x0000000000067919 */ /* 0x002e620000008800 */
[----:B------:R-:W-:Y:S02]  /*2b70*/  MOV R5, 0x400 ;  /* 0x0000040000057802 */ /* 0x000fe40000000f00 */
[----:B------:R-:W-:-:S04]  /*2b80*/  SHF.R.U32.HI R4, RZ, 0x1, R0 ;  /* 0x00000001ff047819 */ /* 0x000fc80000011600 */
[----:B------:R-:W-:Y:S02]  /*2b90*/  LOP3.LUT R4, R4, 0x1f0, RZ, 0xc0, !PT ;  /* 0x000001f004047812 */ /* 0x000fe400078ec0ff */
[----:B-1----:R-:W-:-:S05]  /*2ba0*/  LEA R5, R6, R5, 0x18 ;  /* 0x0000000506057211 */ /* 0x002fca00078ec0ff */
[----:B------:R-:W-:-:S05]  /*2bb0*/  IMAD.IADD R5, R4, 0x1, R5 ;  /* 0x0000000104057824 */ /* 0x000fca00078e0205 */
[----:B------:R1:W-:Y:S04]  /*2bc0*/  STS.64 [R5+0x10], R14 ;  /* 0x0000100e05007388 */ /* 0x0003e80000000a00 */
[----:B------:R1:W-:Y:S02]  /*2bd0*/  STS.64 [R5+0x8], R2 ;  /* 0x0000080205007388 */ /* 0x0003e40000000a00 */
.L_x_407:
[----:B------:R-:W-:Y:S05]  /*2be0*/  BSYNC.RECONVERGENT B1 ;  /* 0x0000000000017941 */ /* 0x000fea0003800200 */
.L_x_406:
[----:B------:R-:W-:Y:S01]  /*2bf0*/  BAR.SYNC.DEFER_BLOCKING 0x0 ;  /* 0x0000000000007b1d */ /* 0x000fe20000010000 */
[----:B------:R-:W-:-:S13]  /*2c00*/  ISETP.NE.AND P1, PT, R0, RZ, PT ;  /* 0x000000ff0000720c */ /* 0x000fda0003f25270 */
[----:B------:R-:W-:Y:S05]  /*2c10*/  @P1 BRA `(.L_x_383) ;  /* 0x0000003400981947 */ /* 0x000fea0003800000 */
[----:B------:R-:W-:Y:S01]  /*2c20*/  UISETP.GE.AND UP0, UPT, UR8, 0x21, UPT ;  /* 0x000000210800788c */ /* 0x000fe2000bf06270 */
[----:B--2---:R-:W-:Y:S02]  /*2c30*/  IMAD.MOV.U32 R11, RZ, RZ, R14 ;  /* 0x000000ffff0b7224 */ /* 0x004fe400078e000e */
[----:B---3--:R-:W-:Y:S02]  /*2c40*/  IMAD.MOV.U32 R8, RZ, RZ, R15 ;  /* 0x000000ffff087224 */ /* 0x008fe400078e000f */
[----:B------:R-:W-:Y:S02]  /*2c50*/  IMAD.MOV.U32 R4, RZ, RZ, R2 ;  /* 0x000000ffff047224 */ /* 0x000fe400078e0002 */
[----:B-1----:R-:W-:Y:S02]  /*2c60*/  IMAD.MOV.U32 R5, RZ, RZ, R3 ;  /* 0x000000ffff057224 */ /* 0x002fe400078e0003 */
[----:B------:R-:W-:Y:S05]  /*2c70*/  BRA.U !UP0, `(.L_x_408) ;  /* 0x00000001086c7547 */ /* 0x000fea000b800000 */
[----:B------:R-:W1:Y:S01]  /*2c80*/  S2UR UR5, SR_CgaCtaId ;  /* 0x00000000000579c3 */ /* 0x000e620000008800 */
[----:B------:R-:W-:Y:S01]  /*2c90*/  UMOV UR4, 0x400 ;  /* 0x0000040000047882 */ /* 0x000fe20000000000 */
[----:B------:R-:W-:Y:S01]  /*2ca0*/  BSSY.RECONVERGENT B1, `(.L_x_408) ;  /* 0x0000018000017945 */ /* 0x000fe20003800200 */
[----:B-1----:R-:W-:-:S09]  /*2cb0*/  ULEA UR4, UR5, UR4, 0x18 ;  /* 0x0000000405047291 */ /* 0x002fd2000f8ec0ff */
[----:B------:R-:W1:Y:S04]  /*2cc0*/  LDS.64 R6, [UR4+0x18] ;  /* 0x00001804ff067984 */ /* 0x000e680008000a00 */
[----:B----4-:R-:W2:Y:S01]  /*2cd0*/  LDS.64 R12, [UR4+0x20] ;  /* 0x00002004ff0c7984 */ /* 0x010ea20008000a00 */
[----:B-1----:R-:W-:Y:S01]  /*2ce0*/  DSETP.GEU.AND P0, PT, R2, R6, PT ;  /* 0x000000060200722a */ /* 0x002fe20003f0e000 */
        /* <DEDUP_REMOVED lines=19> */
.L_x_409:
[----:B------:R-:W-:Y:S05]  /*2e20*/  BSYNC.RECONVERGENT B1 ;  /* 0x0000000000017941 */ /* 0x000fea0003800200 */
.L_x_408:
[----:B------:R-:W-:Y:S01]  /*2e30*/  UISETP.GE.AND UP0, UPT, UR8, 0x41, UPT ;  /* 0x000000410800788c */ /* 0x000fe2000bf06270 */
[----:B0-----:R-:W-:Y:S01]  /*2e40*/  IMAD.MOV.U32 R9, RZ, RZ, R11 ;  /* 0x000000ffff097224 */ /* 0x001fe200078e000b */
        /* <DEDUP_REMOVED lines=9> */
[----:B----4-:R-:W1:Y:S01]  /*2ee0*/  LDS.64 R12, [UR4+0x30] ;  /* 0x00003004ff0c7984 */ /* 0x010e620008000a00 */
        /* <DEDUP_REMOVED lines=20> */
.L_x_411:
[----:B------:R-:W-:Y:S05]  /*3030*/  BSYNC.RECONVERGENT B1 ;  /* 0x0000000000017941 */ /* 0x000fea0003800200 */
.L_x_410:
        /* <DEDUP_REMOVED lines=32> */
.L_x_413:
[----:B------:R-:W-:Y:S05]  /*3240*/  BSYNC.RECONVERGENT B1 ;  /* 0x0000000000017941 */ /* 0x000fea0003800200 */
.L_x_412:
        /* <DEDUP_REMOVED lines=32> */
.L_x_415:
[----:B------:R-:W-:Y:S05]  /*3450*/  BSYNC.RECONVERGENT B1 ;  /* 0x0000000000017941 */ /* 0x000fea0003800200 */
.L_x_414:
        /* <DEDUP_REMOVED lines=32> */
.L_x_417:
[----:B------:R-:W-:Y:S05]  /*3660*/  BSYNC.RECONVERGENT B1 ;  /* 0x0000000000017941 */ /* 0x000fea0003800200 */
.L_x_416:
        /* <DEDUP_REMOVED lines=32> */
.L_x_419:
[----:B------:R-:W-:Y:S05]  /*3870*/  BSYNC.RECONVERGENT B1 ;  /* 0x0000000000017941 */ /* 0x000fea0003800200 */
.L_x_418:
        /* <DEDUP_REMOVED lines=32> */
.L_x_351:
        /* <DEDUP_REMOVED lines=34> */
[----:B------:R-:W-:-:S04]  /*3ca0*/  IMAD.MOV.U32 R15, RZ, RZ, 0x500 ;  /* 0x00000500ff0f7424 */ /* 0x000fc800078e00ff */
        /* <DEDUP_REMOVED lines=8> */
[----:B------:R-:W-:Y:S02]  /*3d30*/  @P2 MOV R9, R13 ;  /* 0x0000000d00092202 */ /* 0x000fe40000000f00 */
[----:B------:R-:W-:-:S04]  /*3d40*/  @P2 SEL R7, R11, R7, P0 ;  /* 0x000000070b072207 */ /* 0x000fc80000000000 */
        /* <DEDUP_REMOVED lines=11> */
[----:B------:R-:W-:Y:S01]  /*3e00*/  IMAD.MOV.U32 R27, RZ, RZ, R2 ;  /* 0x000000ffff1b7224 */ /* 0x000fe200078e0002 */
[----:B------:R-:W0:Y:S01]  /*3e10*/  LDCU UR4, c[0x0][0x390] ;  /* 0x00007200ff0477ac */ /* 0x000e220008000800 */
[----:B------:R-:W-:Y:S02]  /*3e20*/  IMAD.MOV.U32 R24, RZ, RZ, R3 ;  /* 0x000000ffff187224 */ /* 0x000fe400078e0003 */
[----:B------:R-:W-:-:S07]  /*3e30*/  IMAD.MOV.U32 R25, RZ, RZ, 0x500 ;  /* 0x00000500ff197424 */ /* 0x000fce00078e00ff */
.L_x_421:
[----:B------:R-:W1:Y:S01]  /*3e40*/  LDC.64 R22, c[0x0][0x380] ;  /* 0x0000e000ff167b82 */ /* 0x000e620000000a00 */
[----:B------:R-:W-:-:S04]  /*3e50*/  IMAD.IADD R3, R0, 0x1, R25 ;  /* 0x0000000100037824 */ /* 0x000fc800078e0219 */
[----:B-1----:R-:W-:-:S05]  /*3e60*/  IMAD.WIDE.U32 R22, R3, 0x10, R22 ;  /* 0x0000001003167825 */ /* 0x002fca00078e0016 */
        /* <DEDUP_REMOVED lines=17> */
[----:B------:R-:W-:-:S06]  /*3f80*/  @P2 IMAD.MOV.U32 R6, RZ, RZ, R29 ;  /* 0x000000ffff062224 */ /* 0x000fcc00078e001d */
[----:B----4-:R-:W-:Y:S01]  /*3f90*/  DSETP.GEU.AND P1, PT, R6, R10, PT ;  /* 0x0000000a0600722a */ /* 0x010fe20003f2e000 */
[----:B------:R-:W-:Y:S02]  /*3fa0*/  @P2 SEL R8, R27, R8, P0 ;  /* 0x000000081b082207 */ /* 0x000fe40000000000 */
[----:B------:R-:W-:-:S11]  /*3fb0*/  @P2 SEL R9, R24, R9, P0 ;  /* 0x0000000918092207 */ /* 0x000fd60000000000 */
[----:B-----5:R-:W-:-:S04]  /*3fc0*/  @P1 ISETP.GE.U32.AND P0, PT, R8, R12, PT ;  /* 0x0000000c0800120c */ /* 0x020fc80003f06070 */
        /* <DEDUP_REMOVED lines=25> */
[----:B------:R-:W-:Y:S01]  /*4160*/  @P1 IMAD.MOV.U32 R19, RZ, RZ, R15 ;  /* 0x000000ffff131224 */ /* 0x000fe200078e000f */
[----:B------:R-:W-:Y:S02]  /*4170*/  @P1 SEL R20, R16, R20, P0 ;  /* 0x0000001410141207 */ /* 0x000fe40000000000 */
[----:B------:R-:W-:Y:S01]  /*4180*/  @P1 SEL R21, R17, R21, P0 ;  /* 0x0000001511151207 */ /* 0x000fe20000000000 */
[----:B------:R-:W-:-:S05]  /*4190*/  VIADD R7, R25, 0xa00 ;  /* 0x00000a0019077836 */ /* 0x000fca0000000000 */
[----:B0-----:R-:W-:Y:S01]  /*41a0*/  ISETP.GT.AND P1, PT, R7, UR4, PT ;  /* 0x0000000407007c0c */ /* 0x001fe2000bf24270 */
[----:B------:R-:W-:-:S04]  /*41b0*/  VIADD R15, R25, 0x500 ;  /* 0x00000500190f7836 */ /* 0x000fc80000000000 */
[----:B------:R-:W-:Y:S01]  /*41c0*/  IMAD.MOV.U32 R25, RZ, RZ, R15 ;  /* 0x000000ffff197224 */ /* 0x000fe200078e000f */
[----:B--2---:R-:W-:-:S14]  /*41d0*/  DSETP.GEU.AND P2, PT, R18, R4, PT ;  /* 0x000000041200722a */ /* 0x004fdc0003f4e000 */
[----:B------:R-:W-:-:S04]  /*41e0*/  @P2 ISETP.GE.U32.AND P0, PT, R20, R2, PT ;  /* 0x000000021400220c */ /* 0x000fc80003f06070 */
[----:B------:R-:W-:-:S13]  /*41f0*/  @P2 ISETP.GE.AND.EX P0, PT, R21, R3, PT, P0 ;  /* 0x000000031500220c */ /* 0x000fda0003f06300 */
[----:B------:R-:W-:-:S06]  /*4200*/  @P2 DSETP.GT.OR P0, PT, R18, R4, !P0 ;  /* 0x000000041200222a */ /* 0x000fcc0004704400 */
[----:B------:R-:W-:Y:S02]  /*4210*/  @P2 FSEL R6, R18, R4, P0 ;  /* 0x0000000412062208 */ /* 0x000fe40000000000 */
[----:B------:R-:W-:Y:S02]  /*4220*/  @P2 FSEL R19, R19, R5, P0 ;  /* 0x0000000513132208 */ /* 0x000fe40000000000 */
[----:B------:R-:W-:Y:S02]  /*4230*/  @P2 SEL R2, R20, R2, P0 ;  /* 0x0000000214022207 */ /* 0x000fe40000000000 */
[----:B------:R-:W-:Y:S01]  /*4240*/  @P2 SEL R3, R21, R3, P0 ;  /* 0x0000000315032207 */ /* 0x000fe20000000000 */
[----:B------:R-:W-:Y:S02]  /*4250*/  @P2 IMAD.MOV.U32 R4, RZ, RZ, R6 ;  /* 0x000000ffff042224 */ /* 0x000fe400078e0006 */
[----:B------:R-:W-:Y:S02]  /*4260*/  @P2 IMAD.MOV.U32 R5, RZ, RZ, R19 ;  /* 0x000000ffff052224 */ /* 0x000fe400078e0013 */
[----:B------:R-:W-:-:S02]  /*4270*/  IMAD.MOV.U32 R27, RZ, RZ, R2 ;  /* 0x000000ffff1b7224 */ /* 0x000fc400078e0002 */
[----:B------:R-:W-:Y:S01]  /*4280*/  IMAD.MOV.U32 R24, RZ, RZ, R3 ;  /* 0x000000ffff187224 */ /* 0x000fe200078e0003 */
[----:B------:R-:W-:Y:S06]  /*4290*/  @!P1 BRA `(.L_x_421) ;  /* 0xfffffff800e89947 */ /* 0x000fec000383ffff */
.L_x_420:
[----:B------:R-:W-:-:S13]  /*42a0*/  ISETP.GE.AND P0, PT, R15, UR4, PT ;  /* 0x000000040f007c0c */ /* 0x000fda000bf06270 */
[----:B------:R-:W-:Y:S05]  /*42b0*/  @P0 BRA `(.L_x_422) ;  /* 0x0000000800a40947 */ /* 0x000fea0003800000 */
[----:B------:R-:W-:Y:S01]  /*42c0*/  IADD3 R13, PT, PT, -R15, UR4, RZ ;  /* 0x000000040f0d7c10 */ /* 0x000fe2000fffe1ff */
[----:B------:R-:W-:Y:S03]  /*42d0*/  BSSY.RECONVERGENT B1, `(.L_x_422) ;  /* 0x00000a7000017945 */ /* 0x000fe60003800200 */
        /* <DEDUP_REMOVED lines=9> */
[----:B------:R-:W0:Y:S01]  /*4370*/  LDC.64 R6, c[0x0][0x380] ;  /* 0x0000e000ff067b82 */ /* 0x000e220000000a00 */
[----:B------:R-:W-:Y:S01]  /*4380*/  LEA.HI R8, R20, 0x1, RZ, 0x18 ;  /* 0x0000000114087811 */ /* 0x000fe200078fc0ff */
[----:B------:R-:W-:Y:S01]  /*4390*/  IMAD.IADD R21, R0, 0x1, R15 ;  /* 0x0000000100157824 */ /* 0x000fe200078e020f */
[----:B------:R-:W-:Y:S02]  /*43a0*/  MOV R12, R0 ;  /* 0x00000000000c7202 */ /* 0x000fe40000000f00 */
[----:B------:R-:W-:-:S05]  /*43b0*/  LOP3.LUT R8, R8, 0x3, RZ, 0xc0, !PT ;  /* 0x0000000308087812 */ /* 0x000fca00078ec0ff */
[----:B------:R-:W-:-:S07]  /*43c0*/  IMAD.MOV R14, RZ, RZ, -R8 ;  /* 0x000000ffff0e7224 */ /* 0x000fce00078e0a08 */
.L_x_428:
[----:B0-----:R-:W-:-:S05]  /*43d0*/  IMAD.WIDE.U32 R18, R21, 0x10, R6 ;  /* 0x0000001015127825 */ /* 0x001fca00078e0006 */
[----:B------:R-:W2:Y:S04]  /*43e0*/  LDG.E.64.CONSTANT R8, desc[UR6][R18.64] ;  /* 0x0000000612087981 */ /* 0x000ea8000c1e9b00 */
[----:B------:R-:W3:Y:S01]  /*43f0*/  LDG.E.64.CONSTANT R10, desc[UR6][R18.64+0x8] ;  /* 0x00000806120a7981 */ /* 0x000ee2000c1e9b00 */
[----:B------:R-:W-:Y:S01]  /*4400*/  VIADD R14, R14, 0x1 ;  /* 0x000000010e0e7836 */ /* 0x000fe20000000000 */
[----:B------:R-:W-:Y:S01]  /*4410*/  BSSY.RECONVERGENT B3, `(.L_x_426) ;  /* 0x000001a000037945 */ /* 0x000fe20003800200 */
[----:B------:R-:W-:Y:S02]  /*4420*/  IMAD.MOV.U32 R23, RZ, RZ, R2 ;  /* 0x000000ffff177224 */ /* 0x000fe400078e0002 */
        /* <DEDUP_REMOVED lines=24> */
.L_x_427:
[----:B------:R-:W-:Y:S05]  /*45b0*/  BSYNC.RECONVERGENT B3 ;  /* 0x0000000000037941 */ /* 0x000fea0003800200 */
.L_x_426:
[----:B------:R-:W-:Y:S02]  /*45c0*/  VIADD R12, R12, 0x100 ;  /* 0x000001000c0c7836 */ /* 0x000fe40000000000 */
[----:B------:R-:W-:Y:S01]  /*45d0*/  VIADD R21, R21, 0x100 ;  /* 0x0000010015157836 */ /* 0x000fe20000000000 */
[----:B------:R-:W-:Y:S06]  /*45e0*/  @P2 BRA `(.L_x_428) ;  /* 0xfffffffc00782947 */ /* 0x000fec000383ffff */
.L_x_425:
[----:B------:R-:W-:Y:S05]  /*45f0*/  BSYNC.RECONVERGENT B2 ;  /* 0x0000000000027941 */ /* 0x000fea0003800200 */
.L_x_424:
[----:B------:R-:W-:-:S13]  /*4600*/  ISETP.GE.U32.AND P0, PT, R20, 0x300, PT ;  /* 0x000003001400780c */ /* 0x000fda0003f06070 */
[----:B------:R-:W-:Y:S05]  /*4610*/  @!P0 BRA `(.L_x_423) ;  /* 0x0000000400c88947 */ /* 0x000fea0003800000 */
[----:B------:R-:W0:Y:S01]  /*4620*/  LDCU.64 UR8, c[0x0][0x380] ;  /* 0x00007000ff0877ac */ /* 0x000e220008000a00 */
[----:B------:R-:W1:Y:S01]  /*4630*/  LDC.64 R10, c[0x0][0x380] ;  /* 0x0000e000ff0a7b82 */ /* 0x000e620000000a00 */
[C---:B------:R-:W-:Y:S01]  /*4640*/  IADD3 R17, P0, PT, R12.reuse, R15, RZ ;  /* 0x0000000f0c117210 */ /* 0x040fe20007f1e0ff */
[----:B------:R-:W-:-:S04]  /*4650*/  IMAD.IADD R15, R12, 0x1, R15 ;  /* 0x000000010c0f7824 */ /* 0x000fc800078e020f */
[----:B------:R-:W-:Y:S01]  /*4660*/  IMAD.X R6, RZ, RZ, RZ, P0 ;  /* 0x000000ffff067224 */ /* 0x000fe200000e06ff */
[----:B0-----:R-:W-:-:S04]  /*4670*/  LEA R14, P1, R17, UR8, 0x4 ;  /* 0x00000008110e7c11 */ /* 0x001fc8000f8220ff */
[----:B------:R-:W-:Y:S02]  /*4680*/  IADD3 R14, P0, PT, R14, 0x3008, RZ ;  /* 0x000030080e0e7810 */ /* 0x000fe40007f1e0ff */
[----:B------:R-:W-:-:S05]  /*4690*/  LEA.HI.X R17, R17, UR9, R6, 0x4, P1 ;  /* 0x0000000911117c11 */ /* 0x000fca00088f2406 */
[----:B------:R-:W-:-:S07]  /*46a0*/  IMAD.X R17, RZ, RZ, R17, P0 ;  /* 0x000000ffff117224 */ /* 0x000fce00000e0611 */
.L_x_437:
[----:B-1----:R-:W-:-:S05]  /*46b0*/  IMAD.WIDE.U32 R8, R15, 0x10, R10 ;  /* 0x000000100f087825 */ /* 0x002fca00078e000a */
[----:B------:R-:W2:Y:S04]  /*46c0*/  LDG.E.64.CONSTANT R22, desc[UR6][R8.64] ;  /* 0x0000000608167981 */ /* 0x000ea8000c1e9b00 */
[----:B------:R0:W3:Y:S02]  /*46d0*/  LDG.E.64.CONSTANT R6, desc[UR6][R8.64+0x8] ;  /* 0x0000080608067981 */ /* 0x0000e4000c1e9b00 */
[----:B0-----:R-:W-:Y:S02]  /*46e0*/  IMAD.MOV.U32 R8, RZ, RZ, R14 ;  /* 0x000000ffff087224 */ /* 0x001fe400078e000e */
[----:B------:R-:W-:-:S05]  /*46f0*/  IMAD.MOV.U32 R9, RZ, RZ, R17 ;  /* 0x000000ffff097224 */ /* 0x000fca00078e0011 */
[----:B------:R0:W5:Y:S04]  /*4700*/  LDG.E.64.CONSTANT R20, desc[UR6][R8.64+-0x2008] ;  /* 0xffdff80608147981 */ /* 0x000168000c1e9b00 */
[----:B------:R0:W5:Y:S01]  /*4710*/  LDG.E.64.CONSTANT R18, desc[UR6][R8.64+-0x2000] ;  /* 0xffe0000608127981 */ /* 0x000162000c1e9b00 */
[----:B------:R-:W-:Y:S01]  /*4720*/  BSSY.RECONVERGENT B2, `(.L_x_429) ;  /* 0x0000015000027945 */ /* 0x000fe20003800200 */
[----:B--2---:R-:W-:Y:S01]  /*4730*/  DSETP.GEU.AND P0, PT, R4, R22, PT ;  /* 0x000000160400722a */ /* 0x004fe20003f0e000 */
[----:B------:R-:W-:Y:S02]  /*4740*/  IMAD.MOV.U32 R16, RZ, RZ, R22 ;  /* 0x000000ffff107224 */ /* 0x000fe400078e0016 */
[----:B------:R-:W-:Y:S01]  /*4750*/  IMAD.MOV.U32 R17, RZ, RZ, R23 ;  /* 0x000000ffff117224 */ /* 0x000fe200078e0017 */
[----:B---3--:R-:W-:Y:S01]  /*4760*/  MOV R29, R7 ;  /* 0x00000007001d7202 */ /* 0x008fe20000000f00 */
[----:B------:R-:W-:-:S09]  /*4770*/  IMAD.MOV.U32 R27, RZ, RZ, R6 ;  /* 0x000000ffff1b7224 */ /* 0x000fd200078e0006 */
        /* <DEDUP_REMOVED lines=15> */
.L_x_430:
[----:B------:R-:W-:Y:S05]  /*4870*/  BSYNC.RECONVERGENT B2 ;  /* 0x0000000000027941 */ /* 0x000fea0003800200 */
.L_x_429:
[----:B------:R0:W5:Y:S04]  /*4880*/  LDG.E.64.CONSTANT R6, desc[UR6][R8.64+-0x1008] ;  /* 0xffeff80608067981 */ /* 0x000168000c1e9b00 */
[----:B------:R0:W5:Y:S02]  /*4890*/  LDG.E.64.CONSTANT R4, desc[UR6][R8.64+-0x1000] ;  /* 0xfff0000608047981 */ /* 0x000164000c1e9b00 */
[----:B-----5:R-:W-:Y:S01]  /*48a0*/  DSETP.GEU.AND P0, PT, R16, R20, PT ;  /* 0x000000141000722a */ /* 0x020fe20003f0e000 */
[----:B------:R-:W-:Y:S01]  /*48b0*/  BSSY.RECONVERGENT B2, `(.L_x_431) ;  /* 0x0000014000027945 */ /* 0x000fe20003800200 */
[----:B------:R-:W-:Y:S02]  /*48c0*/  IMAD.MOV.U32 R2, RZ, RZ, R20 ;  /* 0x000000ffff027224 */ /* 0x000fe400078e0014 */
[----:B------:R-:W-:-:S02]  /*48d0*/  IMAD.MOV.U32 R3, RZ, RZ, R21 ;  /* 0x000000ffff037224 */ /* 0x000fc400078e0015 */
        /* <DEDUP_REMOVED lines=17> */
.L_x_432:
[----:B------:R-:W-:Y:S05]  /*49f0*/  BSYNC.RECONVERGENT B2 ;  /* 0x0000000000027941 */ /* 0x000fea0003800200 */
.L_x_431:
[----:B------:R0:W5:Y:S04]  /*4a00*/  LDG.E.64.CONSTANT R16, desc[UR6][R8.64+-0x8] ;  /* 0xfffff80608107981 */ /* 0x000168000c1e9b00 */
[----:B------:R0:W5:Y:S01]  /*4a10*/  LDG.E.64.CONSTANT R18, desc[UR6][R8.64] ;  /* 0x0000000608127981 */ /* 0x000162000c1e9b00 */
[----:B------:R-:W-:Y:S01]  /*4a20*/  DSETP.GEU.AND P0, PT, R2, R6, PT ;  /* 0x000000060200722a */ /* 0x000fe20003f0e000 */
[----:B------:R-:W-:Y:S01]  /*4a30*/  BSSY.RECONVERGENT B2, `(.L_x_433) ;  /* 0x0000014000027945 */ /* 0x000fe20003800200 */
[----:B------:R-:W-:Y:S02]  /*4a40*/  IMAD.MOV.U32 R20, RZ, RZ, R6 ;  /* 0x000000ffff147224 */ /* 0x000fe400078e0006 */
[----:B------:R-:W-:Y:S02]  /*4a50*/  IMAD.MOV.U32 R21, RZ, RZ, R7 ;  /* 0x000000ffff157224 */ /* 0x000fe400078e0007 */
[----:B------:R-:W-:-:S02]  /*4a60*/  IMAD.MOV.U32 R29, RZ, RZ, R4 ;  /* 0x000000ffff1d7224 */ /* 0x000fc400078e0004 */
        /* <DEDUP_REMOVED lines=16> */
.L_x_434:
[----:B------:R-:W-:Y:S05]  /*4b70*/  BSYNC.RECONVERGENT B2 ;  /* 0x0000000000027941 */ /* 0x000fea0003800200 */
.L_x_433:
[----:B-----5:R-:W-:Y:S01]  /*4b80*/  DSETP.GEU.AND P0, PT, R20, R16, PT ;  /* 0x000000101400722a */ /* 0x020fe20003f0e000 */
[----:B------:R-:W-:Y:S01]  /*4b90*/  BSSY.RECONVERGENT B2, `(.L_x_435) ;  /* 0x0000014000027945 */ /* 0x000fe20003800200 */
[----:B------:R-:W-:Y:S02]  /*4ba0*/  IMAD.MOV.U32 R4, RZ, RZ, R16 ;  /* 0x000000ffff047224 */ /* 0x000fe400078e0010 */
[----:B------:R-:W-:Y:S02]  /*4bb0*/  IMAD.MOV.U32 R5, RZ, RZ, R17 ;  /* 0x000000ffff057224 */ /* 0x000fe400078e0011 */
[----:B------:R-:W-:Y:S02]  /*4bc0*/  IMAD.MOV.U32 R2, RZ, RZ, R18 ;  /* 0x000000ffff027224 */ /* 0x000fe400078e0012 */
[----:B------:R-:W-:-:S06]  /*4bd0*/  IMAD.MOV.U32 R3, RZ, RZ, R19 ;  /* 0x000000ffff037224 */ /* 0x000fcc00078e0013 */
        /* <DEDUP_REMOVED lines=15> */
.L_x_436:
[----:B------:R-:W-:Y:S05]  /*4cd0*/  BSYNC.RECONVERGENT B2 ;  /* 0x0000000000027941 */ /* 0x000fea0003800200 */
.L_x_435:
[----:B------:R-:W-:Y:S01]  /*4ce0*/  VIADD R12, R12, 0x400 ;  /* 0x000004000c0c7836 */ /* 0x000fe20000000000 */
[----:B------:R-:W-:Y:S01]  /*4cf0*/  IADD3 R14, P1, PT, R8, 0x4000, RZ ;  /* 0x00004000080e7810 */ /* 0x000fe20007f3e0ff */
[----:B------:R-:W-:-:S03]  /*4d00*/  VIADD R15, R15, 0x400 ;  /* 0x000004000f0f7836 */ /* 0x000fc60000000000 */
[----:B------:R-:W-:Y:S01]  /*4d10*/  ISETP.GE.AND P0, PT, R12, R13, PT ;  /* 0x0000000d0c00720c */ /* 0x000fe20003f06270 */
[----:B------:R-:W-:-:S12]  /*4d20*/  IMAD.X R17, RZ, RZ, R9, P1 ;  /* 0x000000ffff117224 */ /* 0x000fd800008e0609 */
[----:B------:R-:W-:Y:S05]  /*4d30*/  @!P0 BRA `(.L_x_437) ;  /* 0xfffffff8005c8947 */ /* 0x000fea000383ffff */
.L_x_423:
[----:B------:R-:W-:Y:S05]  /*4d40*/  BSYNC.RECONVERGENT B1 ;  /* 0x0000000000017941 */ /* 0x000fea0003800200 */
.L_x_422:
        /* <DEDUP_REMOVED lines=32> */
.L_x_439:
[----:B------:R-:W-:Y:S05]  /*4f50*/  BSYNC.RECONVERGENT B1 ;  /* 0x0000000000017941 */ /* 0x000fea0003800200 */
.L_x_438:
        /* <DEDUP_REMOVED lines=31> */
.L_x_441:
[----:B------:R-:W-:Y:S05]  /*5150*/  BSYNC.RECONVERGENT B1 ;  /* 0x0000000000017941 */ /* 0x000fea0003800200 */
.L_x_440:
[----:B------:R-:W-:Y:S01]  /*5160*/  ISETP.GT.AND P0, PT, R10, 0x1b, PT ;  /* 0x0000001b0a00780c */ /* 0x000fe20003f04270 */
[----:B0-----:R0:W0:Y:S01]  /*5170*/  SHFL.DOWN PT, R6, R2, 0x4, 0x1f ;  /* 0x08801f0002067f89 */ /* 0x00102200000e0000 */
[----:B------:R-:W-:Y:S01]  /*5180*/  BSSY.RECONVERGENT B1, `(.L_x_442) ;  /* 0x000001d000017945 */ /* 0x000fe20003800200 */
[----:B------:R-:W-:Y:S02]  /*5190*/  IMAD.MOV.U32 R11, RZ, RZ, R8 ;  /* 0x000000ffff0b7224 */ /* 0x000fe400078e0008 */
[----:B------:R0:W0:Y:S01]  /*51a0*/  SHFL.DOWN PT, R7, R3, 0x4, 0x1f ;  /* 0x08801f0003077f89 */ /* 0x00002200000e0000 */
[----:B------:R-:W-:Y:S02]  /*51b0*/  IMAD.MOV.U32 R12, RZ, RZ, R9 ;  /* 0x000000ffff0c7224 */ /* 0x000fe400078e0009 */
[----:B-1----:R-:W-:Y:S01]  /*51c0*/  IMAD.MOV.U32 R4, RZ, RZ, R2 ;  /* 0x000000ffff047224 */ /* 0x002fe200078e0002 */
        /* <DEDUP_REMOVED lines=24> */
.L_x_443:
[----:B------:R-:W-:Y:S05]  /*5350*/  BSYNC.RECONVERGENT B1 ;  /* 0x0000000000017941 */ /* 0x000fea0003800200 */
.L_x_442:
[----:B------:R-:W-:Y:S01]  /*5360*/  ISETP.GT.AND P0, PT, R10, 0x17, PT ;  /* 0x000000170a00780c */ /* 0x000fe20003f04270 */
[----:B0-----:R0:W3:Y:S01]  /*5370*/  SHFL.DOWN PT, R2, R4, 0x8, 0x1f ;  /* 0x09001f0004027f89 */ /* 0x0010e200000e0000 */
[----:B------:R-:W-:Y:S01]  /*5380*/  BSSY.RECONVERGENT B1, `(.L_x_444) ;  /* 0x000001d000017945 */ /* 0x000fe20003800200 */
[----:B-1----:R-:W-:Y:S02]  /*5390*/  IMAD.MOV.U32 R8, RZ, RZ, R11 ;  /* 0x000000ffff087224 */ /* 0x002fe400078e000b */
[----:B------:R0:W1:Y:S01]  /*53a0*/  SHFL.DOWN PT, R3, R5, 0x8, 0x1f ;  /* 0x09001f0005037f89 */ /* 0x00006200000e0000 */
[----:B------:R-:W-:Y:S02]  /*53b0*/  IMAD.MOV.U32 R9, RZ, RZ, R12 ;  /* 0x000000ffff097224 */ /* 0x000fe400078e000c */
[----:B------:R-:W-:Y:S01]  /*53c0*/  IMAD.MOV.U32 R6, RZ, RZ, R4 ;  /* 0x000000ffff067224 */ /* 0x000fe200078e0004 */
[----:B--2---:R0:W2:Y:S01]  /*53d0*/  SHFL.DOWN PT, R14, R11, 0x8, 0x1f ;  /* 0x09001f000b0e7f89 */ /* 0x0040a200000e0000 */
[----:B------:R-:W-:-:S03]  /*53e0*/  IMAD.MOV.U32 R7, RZ, RZ, R5 ;  /* 0x000000ffff077224 */ /* 0x000fc600078e0005 */
[----:B----4-:R0:W4:Y:S01]  /*53f0*/  SHFL.DOWN PT, R13, R12, 0x8, 0x1f ;  /* 0x09001f000c0d7f89 */ /* 0x01012200000e0000 */
[----:B------:R-:W-:Y:S05]  /*5400*/  @P0 BRA `(.L_x_445) ;  /* 0x0000000000500947 */ /* 0x000fea0003800000 */
[----:B-1-3--:R-:W-:Y:S01]  /*5410*/  DSETP.GEU.AND P0, PT, R4, R2, PT ;  /* 0x000000020400722a */ /* 0x00afe20003f0e000 */
[----:B--2---:R-:W-:Y:S01]  /*5420*/  IMAD.MOV.U32 R8, RZ, RZ, R14 ;  /* 0x000000ffff087224 */ /* 0x004fe200078e000e */
        /* <DEDUP_REMOVED lines=18> */
.L_x_445:
[----:B------:R-:W-:Y:S05]  /*5550*/  BSYNC.RECONVERGENT B1 ;  /* 0x0000000000017941 */ /* 0x000fea0003800200 */
.L_x_444:
[----:B------:R-:W-:Y:S01]  /*5560*/  ISETP.GT.AND P0, PT, R10, 0xf, PT ;  /* 0x0000000f0a00780c */ /* 0x000fe20003f04270 */
[----:B0-----:R0:W0:Y:S01]  /*5570*/  SHFL.DOWN PT, R4, R6, 0x10, 0x1f ;  /* 0x0a001f0006047f89 */ /* 0x00102200000e0000 */
[----:B------:R-:W-:Y:S01]  /*5580*/  BSSY.RECONVERGENT B1, `(.L_x_446) ;  /* 0x000001d000017945 */ /* 0x000fe20003800200 */
[----:B--2---:R-:W-:Y:S02]  /*5590*/  IMAD.MOV.U32 R14, RZ, RZ, R8 ;  /* 0x000000ffff0e7224 */ /* 0x004fe400078e0008 */
[----:B------:R2:W0:Y:S01]  /*55a0*/  SHFL.DOWN PT, R5, R7, 0x10, 0x1f ;  /* 0x0a001f0007057f89 */ /* 0x00042200000e0000 */
[----:B------:R-:W-:Y:S02]  /*55b0*/  IMAD.MOV.U32 R15, RZ, RZ, R9 ;  /* 0x000000ffff0f7224 */ /* 0x000fe400078e0009 */
[----:B---3--:R-:W-:Y:S01]  /*55c0*/  IMAD.MOV.U32 R2, RZ, RZ, R6 ;  /* 0x000000ffff027224 */ /* 0x008fe200078e0006 */
[----:B------:R2:W3:Y:S01]  /*55d0*/  SHFL.DOWN PT, R11, R8, 0x10, 0x1f ;  /* 0x0a001f00080b7f89 */ /* 0x0004e200000e0000 */
[----:B-1----:R-:W-:-:S03]  /*55e0*/  IMAD.MOV.U32 R3, RZ, RZ, R7 ;  /* 0x000000ffff037224 */ /* 0x002fc600078e0007 */
[----:B------:R2:W1:Y:S01]  /*55f0*/  SHFL.DOWN PT, R12, R9, 0x10, 0x1f ;  /* 0x0a001f00090c7f89 */ /* 0x00046200000e0000 */
[----:B------:R-:W-:Y:S05]  /*5600*/  @P0 BRA `(.L_x_447) ;  /* 0x0000000000500947 */ /* 0x000fea0003800000 */
[----:B0-----:R-:W-:Y:S01]  /*5610*/  DSETP.GEU.AND P0, PT, R6, R4, PT ;  /* 0x000000040600722a */ /* 0x001fe20003f0e000 */
[----:B---3--:R-:W-:Y:S02]  /*5620*/  IMAD.MOV.U32 R14, RZ, RZ, R11 ;  /* 0x000000ffff0e7224 */ /* 0x008fe400078e000b */
        /* <DEDUP_REMOVED lines=18> */
.L_x_447:
[----:B------:R-:W-:Y:S05]  /*5750*/  BSYNC.RECONVERGENT B1 ;  /* 0x0000000000017941 */ /* 0x000fea0003800200 */
.L_x_446:
[----:B------:R-:W-:Y:S01]  /*5760*/  ISETP.NE.AND P0, PT, R10, RZ, PT ;  /* 0x000000ff0a00720c */ /* 0x000fe20003f05270 */
[----:B------:R-:W-:-:S12]  /*5770*/  BSSY.RECONVERGENT B1, `(.L_x_448) ;  /* 0x000000a000017945 */ /* 0x000fd80003800200 */
[----:B------:R-:W-:Y:S05]  /*5780*/  @P0 BRA `(.L_x_449) ;  /* 0x0000000000200947 */ /* 0x000fea0003800000 */
[----:B0-----:R-:W0:Y:S01]  /*5790*/  S2R R6, SR_CgaCtaId ;  /* 0x0000000000067919 */ /* 0x001e220000008800 */
[----:B------:R-:W-:Y:S02]  /*57a0*/  MOV R5, 0x400 ;  /* 0x0000040000057802 */ /* 0x000fe40000000f00 */
[----:B------:R-:W-:-:S04]  /*57b0*/  SHF.R.U32.HI R4, RZ, 0x1, R0 ;  /* 0x00000001ff047819 */ /* 0x000fc80000011600 */
[----:B------:R-:W-:Y:S02]  /*57c0*/  LOP3.LUT R4, R4, 0x1f0, RZ, 0xc0, !PT ;  /* 0x000001f004047812 */ /* 0x000fe400078ec0ff */
[----:B0-----:R-:W-:-:S05]  /*57d0*/  LEA R5, R6, R5, 0x18 ;  /* 0x0000000506057211 */ /* 0x001fca00078ec0ff */
[----:B------:R-:W-:-:S05]  /*57e0*/  IMAD.IADD R5, R4, 0x1, R5 ;  /* 0x0000000104057824 */ /* 0x000fca00078e0205 */
[----:B------:R0:W-:Y:S04]  /*57f0*/  STS.64 [R5+0x10], R14 ;  /* 0x0000100e05007388 */ /* 0x0001e80000000a00 */
[----:B------:R0:W-:Y:S02]  /*5800*/  STS.64 [R5+0x8], R2 ;  /* 0x0000080205007388 */ /* 0x0001e40000000a00 */
.L_x_449:
[----:B------:R-:W-:Y:S05]  /*5810*/  BSYNC.RECONVERGENT B1 ;  /* 0x0000000000017941 */ /* 0x000fea0003800200 */
.L_x_448:
        /* <DEDUP_REMOVED lines=8> */
[----:B--2---:R-:W2:Y:S04]  /*58a0*/  LDS.128 R4, [R0+0x20] ;  /* 0x0000200000047984 */ /* 0x004ea80000000c00 */
[----:B-1--4-:R1:W4:Y:S04]  /*58b0*/  LDS.64 R12, [R0+0x80] ;  /* 0x00008000000c7984 */ /* 0x0123280000000a00 */
[----:B---3--:R1:W3:Y:S01]  /*58c0*/  LDS.128 R8, [R0+0x30] ;  /* 0x0000300000087984 */ /* 0x0082e20000000c00 */
[----:B0-----:R-:W-:Y:S01]  /*58d0*/  DSETP.GEU.AND P0, PT, R2, R16, PT ;  /* 0x000000100200722a */ /* 0x001fe20003f0e000 */
[----:B------:R-:W-:-:S02]  /*58e0*/  IMAD.MOV.U32 R24, RZ, RZ, R16 ;  /* 0x000000ffff187224 */ /* 0x000fc400078e0010 */
[----:B------:R-:W-:Y:S02]  /*58f0*/  IMAD.MOV.U32 R25, RZ, RZ, R17 ;  /* 0x000000ffff197224 */ /* 0x000fe400078e0011 */
[----:B--2---:R-:W-:Y:S02]  /*5900*/  IMAD.MOV.U32 R27, RZ, RZ, R4 ;  /* 0x000000ffff1b7224 */ /* 0x004fe400078e0004 */
[----:B------:R-:W-:-:S07]  /*5910*/  IMAD.MOV.U32 R29, RZ, RZ, R5 ;  /* 0x000000ffff1d7224 */ /* 0x000fce00078e0005 */
[----:B-1-34-:R-:W-:Y:S05]  /*5920*/  @!P0 BRA `(.L_x_451) ;  /* 0x0000000000388947 */ /* 0x01afea0003800000 */
        /* <DEDUP_REMOVED lines=14> */
.L_x_451:
[----:B------:R-:W-:Y:S05]  /*5a10*/  BSYNC.RECONVERGENT B1 ;  /* 0x0000000000017941 */ /* 0x000fea0003800200 */
.L_x_450:
        /* <DEDUP_REMOVED lines=23> */
.L_x_453:
[----:B------:R-:W-:Y:S05]  /*5b90*/  BSYNC.RECONVERGENT B1 ;  /* 0x0000000000017941 */ /* 0x000fea0003800200 */
.L_x_452:
        /* <DEDUP_REMOVED lines=21> */
.L_x_455:
[----:B------:R-:W-:Y:S05]  /*5cf0*/  BSYNC.RECONVERGENT B1 ;  /* 0x0000000000017941 */ /* 0x000fea0003800200 */
.L_x_454:
        /* <DEDUP_REMOVED lines=23> */
.L_x_457:
[----:B------:R-:W-:Y:S05]  /*5e70*/  BSYNC.RECONVERGENT B1 ;  /* 0x0000000000017941 */ /* 0x000fea0003800200 */
.L_x_456:
[----:B------:R-:W-:Y:S01]  /*5e80*/  DSETP.GEU.AND P0, PT, R14, R22, PT ;  /* 0x000000160e00722a */ /* 0x000fe20003f0e000 */
[----:B------:R-:W-:Y:S01]  /*5e90*/  BSSY.RECONVERGENT B1, `(.L_x_458) ;  /* 0x0000014000017945 */ /* 0x000fe20003800200 */
[----:B------:R-:W-:Y:S01]  /*5ea0*/  MOV R2, R22 ;  /* 0x0000001600027202 */ /* 0x000fe20000000f00 */
[----:B------:R-:W-:Y:S02]  /*5eb0*/  IMAD.MOV.U32 R3, RZ, RZ, R23 ;  /* 0x000000ffff037224 */ /* 0x000fe400078e0017 */
[----:B-1----:R-:W-:Y:S02]  /*5ec0*/  IMAD.MOV.U32 R19, RZ, RZ, R8 ;  /* 0x000000ffff137224 */ /* 0x002fe400078e0008 */
        /* <DEDUP_REMOVED lines=16> */
.L_x_459:
[----:B------:R-:W-:Y:S05]  /*5fd0*/  BSYNC.RECONVERGENT B1 ;  /* 0x0000000000017941 */ /* 0x000fea0003800200 */
.L_x_458:
        /* <DEDUP_REMOVED lines=21> */
.L_x_461:
[----:B------:R-:W-:Y:S05]  /*6130*/  BSYNC.RECONVERGENT B1 ;  /* 0x0000000000017941 */ /* 0x000fea0003800200 */
.L_x_460:
        /* <DEDUP_REMOVED lines=20> */
.L_x_383:
[----:B------:R-:W-:Y:S05]  /*6280*/  BSYNC.RECONVERGENT B0 ;  /* 0x0000000000007941 */ /* 0x000fea0003800200 */
.L_x_350:
[----:B------:R-:W-:Y:S05]  /*6290*/  @P1 EXIT ;  /* 0x000000000000194d */ /* 0x000fea0003800000 */
[----:B01----:R-:W0:Y:S02]  /*62a0*/  LDC.64 R4, c[0x0][0x388] ;  /* 0x0000e200ff047b82 */ /* 0x003e240000000a00 */
[----:B0-----:R-:W-:Y:S04]  /*62b0*/  STG.E.64 desc[UR6][R4.64], R2 ;  /* 0x0000000204007986 */ /* 0x001fe8000c101b06 */
[----:B------:R-:W-:Y:S01]  /*62c0*/  STG.E.64 desc[UR6][R4.64+0x8], R14 ;  /* 0x0000080e04007986 */ /* 0x000fe2000c101b06 */
[----:B------:R-:W-:Y:S05]  /*62d0*/  EXIT ;  /* 0x000000000000794d */ /* 0x000fea0003800000 */
.L_x_462:
        /* <DEDUP_REMOVED lines=10> */
.L_x_717:


//--------------------- .text._ZN6thrust24THRUST_300001_SM_1000_NS8cuda_cub4core6detail13_kernel_agentINS1_8__reduce10DrainAgentIiEEJN3cub18CUB_300001_SM_10009GridQueueIjEEiEEEvDpT0_ --------------------------
	.section	.text._ZN6thrust24THRUST_300001_SM_1000_NS8cuda_cub4core6detail13_kernel_agentINS1_8__reduce10DrainAgentIiEEJN3cub18CUB_300001_SM_10009GridQueueIjEEiEEEvDpT0_,"ax",@progbits
	.align	128
        .global         _ZN6thrust24THRUST_300001_SM_1000_NS8cuda_cub4core6detail13_kernel_agentINS1_8__reduce10DrainAgentIiEEJN3cub18CUB_300001_SM_10009GridQueueIjEEiEEEvDpT0_
        .type           _ZN6thrust24THRUST_300001_SM_1000_NS8cuda_cub4core6detail13_kernel_agentINS1_8__reduce10DrainAgentIiEEJN3cub18CUB_300001_SM_10009GridQueueIjEEiEEEvDpT0_,@function
        .size           _ZN6thrust24THRUST_300001_SM_1000_NS8cuda_cub4core6detail13_kernel_agentINS1_8__reduce10DrainAgentIiEEJN3cub18CUB_300001_SM_10009GridQueueIjEEiEEEvDpT0_,(.L_x_718 - _ZN6thrust24THRUST_300001_SM_1000_NS8cuda_cub4core6detail13_kernel_agentINS1_8__reduce10DrainAgentIiEEJN3cub18CUB_300001_SM_10009GridQueueIjEEiEEEvDpT0_)
        .other          _ZN6thrust24THRUST_300001_SM_1000_NS8cuda_cub4core6detail13_kernel_agentINS1_8__reduce10DrainAgentIiEEJN3cub18CUB_300001_SM_10009GridQueueIjEEiEEEvDpT0_,@"STO_CUDA_ENTRY STV_DEFAULT"
_ZN6thrust24THRUST_300001_SM_1000_NS8cuda_cub4core6detail13_kernel_agentINS1_8__reduce10DrainAgentIiEEJN3cub18CUB_300001_SM_10009GridQueueIjEEiEEEvDpT0_:
.text._ZN6thrust24THRUST_300001_SM_1000_NS8cuda_cub4core6detail13_kernel_agentINS1_8__reduce10DrainAgentIiEEJN3cub18CUB_300001_SM_10009GridQueueIjEEiEEEvDpT0_:
[----:B------:R-:W-:Y:S08]  /*0000*/  LDC R1, c[0x0][0x37c] ;  /* 0x0000df00ff017b82 */ /* 0x000ff00000000800 */
[----:B------:R-:W0:Y:S01]  /*0010*/  LDC.64 R2, c[0x0][0x380] ;  /* 0x0000e000ff027b82 */ /* 0x000e220000000a00 */
[----:B------:R-:W0:Y:S07]  /*0020*/  LDCU.64 UR4, c[0x0][0x358] ;  /* 0x00006b00ff0477ac */ /* 0x000e2e0008000a00 */
[----:B------:R-:W1:Y:S01]  /*0030*/  LDC R5, c[0x0][0x388] ;  /* 0x0000e200ff057b82 */ /* 0x000e620000000800 */
[----:B0-----:R-:W-:Y:S04]  /*0040*/  STG.E desc[UR4][R2.64+0x4], RZ ;  /* 0x000004ff02007986 */ /* 0x001fe8000c101904 */
[----:B-1----:R-:W-:Y:S01]  /*0050*/  STG.E desc[UR4][R2.64], R5 ;  /* 0x0000000502007986 */ /* 0x002fe2000c101904 */
[----:B------:R-:W-:Y:S05]  /*0060*/  EXIT ;  /* 0x000000000000794d */ /* 0x000fea0003800000 */
.L_x_463:
        /* <DEDUP_REMOVED lines=9> */
.L_x_718:


//--------------------- .text._ZN6thrust24THRUST_300001_SM_1000_NS8cuda_cub4core6detail13_kernel_agentINS1_8__reduce11ReduceAgentINS0_12zip_iteratorIN4cuda3std3__45tupleIJNS0_20permutation_iteratorINS0_6detail15normal_iteratorINS0_10device_ptrIdEEEENSE_INSF_IjEEEEEENS0_17counting_iteratorIlNS0_11use_defaultESM_SM_EEEEEEEPNSB_IJdlEEESQ_iNS1_9__extrema9arg_max_fIdlNSA_4lessIdEEEEEEJSP_SR_iN3cub18CUB_300001_SM_100013GridEvenShareIiEENSZ_9GridQueueIjEESW_EEEvDpT0_ --------------------------
	.section	.text._ZN6thrust24THRUST_300001_SM_1000_NS8cuda_cub4core6detail13_kernel_agentINS1_8__reduce11ReduceAgentINS0_12zip_iteratorIN4cuda3std3__45tupleIJNS0_20permutation_iteratorINS0_6detail15normal_iteratorINS0_10device_ptrIdEEEENSE_INSF_IjEEEEEENS0_17counting_iteratorIlNS0_11use_defaultESM_SM_EEEEEEEPNSB_IJdlEEESQ_iNS1_9__extrema9arg_max_fIdlNSA_4lessIdEEEEEEJSP_SR_iN3cub18CUB_300001_SM_100013GridEvenShareIiEENSZ_9GridQueueIjEESW_EEEvDpT0_,"ax",@progbits
	.align	128
        .global         _ZN6thrust24THRUST_300001_SM_1000_NS8cuda_cub4core6detail13_kernel_agentINS1_8__reduce11ReduceAgentINS0_12zip_iteratorIN4cuda3std3__45tupleIJNS0_20permutation_iteratorINS0_6detail15normal_iteratorINS0_10device_ptrIdEEEENSE_INSF_IjEEEEEENS0_17counting_iteratorIlNS0_11use_defaultESM_SM_EEEEEEEPNSB_IJdlEEESQ_iNS1_9__extrema9arg_max_fIdlNSA_4lessIdEEEEEEJSP_SR_iN3cub18CUB_300001_SM_100013GridEvenShareIiEENSZ_9GridQueueIjEESW_EEEvDpT0_
        .type           _ZN6thrust24THRUST_300001_SM_1000_NS8cuda_cub4core6detail13_kernel_agentINS1_8__reduce11ReduceAgentINS0_12zip_iteratorIN4cuda3std3__45tupleIJNS0_20permutation_iteratorINS0_6detail15normal_iteratorINS0_10device_ptrIdEEEENSE_INSF_IjEEEEEENS0_17counting_iteratorIlNS0_11use_defaultESM_SM_EEEEEEEPNSB_IJdlEEESQ_iNS1_9__extrema9arg_max_fIdlNSA_4lessIdEEEEEEJSP_SR_iN3cub18CUB_300001_SM_100013GridEvenShareIiEENSZ_9GridQueueIjEESW_EEEvDpT0_,@function
        .size           _ZN6thrust24THRUST_300001_SM_1000_NS8cuda_cub4core6detail13_kernel_agentINS1_8__reduce11ReduceAgentINS0_12zip_iteratorIN4cuda3std3__45tupleIJNS0_20permutation_iteratorINS0_6detail15normal_iteratorINS0_10device_ptrIdEEEENSE_INSF_IjEEEEEENS0_17counting_iteratorIlNS0_11use_defaultESM_SM_EEEEEEEPNSB_IJdlEEESQ_iNS1_9__extrema9arg_max_fIdlNSA_4lessIdEEEEEEJSP_SR_iN3cub18CUB_300001_SM_100013GridEvenShareIiEENSZ_9GridQueueIjEESW_EEEvDpT0_,(.L_x_719 - _ZN6thrust24THRUST_300001_SM_1000_NS8cuda_cub4core6detail13_kernel_agentINS1_8__reduce11ReduceAgentINS0_12zip_iteratorIN4cuda3std3__45tupleIJNS0_20permutation_iteratorINS0_6detail15normal_iteratorINS0_10device_ptrIdEEEENSE_INSF_IjEEEEEENS0_17counting_iteratorIlNS0_11use_defaultESM_SM_EEEEEEEPNSB_IJdlEEESQ_iNS1_9__extrema9arg_max_fIdlNSA_4lessIdEEEEEEJSP_SR_iN3cub18CUB_300001_SM_100013GridEvenShareIiEENSZ_9GridQueueIjEESW_EEEvDpT0_)
        .other          _ZN6thrust24THRUST_300001_SM_1000_NS8cuda_cub4core6detail13_kernel_agentINS1_8__reduce11ReduceAgentINS0_12zip_iteratorIN4cuda3std3__45tupleIJNS0_20permutation_iteratorINS0_6detail15normal_iteratorINS0_10device_ptrIdEEEENSE_INSF_IjEEEEEENS0_17counting_iteratorIlNS0_11use_defaultESM_SM_EEEEEEEPNSB_IJdlEEESQ_iNS1_9__extrema9arg_max_fIdlNSA_4lessIdEEEEEEJSP_SR_iN3cub18CUB_300001_SM_100013GridEvenShareIiEENSZ_9GridQueueIjEESW_EEEvDpT0_,@"STO_CUDA_ENTRY STV_DEFAULT"
_ZN6thrust24THRUST_300001_SM_1000_NS8cuda_cub4core6detail13_kernel_agentINS1_8__reduce11ReduceAgentINS0_12zip_iteratorIN4cuda3std3__45tupleIJNS0_20permutation_iteratorINS0_6detail15normal_iteratorINS0_10device_ptrIdEEEENSE_INSF_IjEEEEEENS0_17counting_iteratorIlNS0_11use_defaultESM_SM_EEEEEEEPNSB_IJdlEEESQ_iNS1_9__extrema9arg_max_fIdlNSA_4lessIdEEEEEEJSP_SR_iN3cub18CUB_300001_SM_100013GridEvenShareIiEENSZ_9GridQueueIjEESW_EEEvDpT0_:
.text._ZN6thrust24THRUST_300001_SM_1000_NS8cuda_cub4core6detail13_kernel_agentINS1_8__reduce11ReduceAgentINS0_12zip_iteratorIN4cuda3std3__45tupleIJNS0_20permutation_iteratorINS0_6detail15normal_iteratorINS0_10device_ptrIdEEEENSE_INSF_IjEEEEEENS0_17counting_iteratorIlNS0_11use_defaultESM_SM_EEEEEEEPNSB_IJdlEEESQ_iNS1_9__extrema9arg_max_fIdlNSA_4lessIdEEEEEEJSP_SR_iN3cub18CUB_300001_SM_100013GridEvenShareIiEENSZ_9GridQueueIjEESW_EEEvDpT0_:
[----:B------:R-:W-:Y:S01]  /*0000*/  LDC R1, c[0x0][0x37c] ;  /* 0x0000df00ff017b82 */ /* 0x000fe20000000800 */
[----:B------:R-:W0:Y:S01]  /*0010*/  S2R R0, SR_CTAID.X ;  /* 0x0000000000007919 */ /* 0x000e220000002500 */
[----:B------:R-:W1:Y:S01]  /*0020*/  LDCU UR4, c[0x0][0x3a0] ;  /* 0x00007400ff0477ac */ /* 0x000e620008000800 */
[----:B------:R-:W-:Y:S01]  /*0030*/  BSSY.RECONVERGENT B0, `(.L_x_464) ;  /* 0x000069c000007945 */ /* 0x000fe20003800200 */
[----:B------:R-:W2:Y:S01]  /*0040*/  LDCU UR6, c[0x0][0x370] ;  /* 0x00006e00ff0677ac */ /* 0x000ea20008000800 */
[----:B------:R-:W3:Y:S01]  /*0050*/  LDCU.64 UR10, c[0x0][0x358] ;  /* 0x00006b00ff0a77ac */ /* 0x000ee20008000a00 */
[----:B-1----:R-:W-:Y:S01]  /*0060*/  IMAD.U32 R12, RZ, RZ, UR4 ;  /* 0x00000004ff0c7e24 */ /* 0x002fe2000f8e00ff */
[----:B--2---:R-:W-:Y:S01]  /*0070*/  UIMAD UR6, UR6, 0x500, URZ ;  /* 0x00000500060678a4 */ /* 0x004fe2000f8e02ff */
[----:B0-----:R-:W-:-:S04]  /*0080*/  IMAD R21, R0, 0x500, RZ ;  /* 0x0000050000157824 */ /* 0x001fc800078e02ff */
[----:B------:R-:W-:-:S05]  /*0090*/  VIADD R3, R21, 0x500 ;  /* 0x0000050015037836 */ /* 0x000fca0000000000 */
[----:B------:R-:W-:-:S13]  /*00a0*/  ISETP.GT.AND P0, PT, R3, R12, PT ;  /* 0x0000000c0300720c */ /* 0x000fda0003f04270 */
[----:B---3--:R-:W-:Y:S05]  /*00b0*/  @!P0 BRA `(.L_x_465) ;  /* 0x0000003800fc8947 */ /* 0x008fea0003800000 */
[----:B------:R-:W0:Y:S01]  /*00c0*/  S2R R5, SR_TID.X ;  /* 0x0000000000057919 */ /* 0x000e220000002100 */
[----:B------:R-:W1:Y:S01]  /*00d0*/  LDC.64 R6, c[0x0][0x380] ;  /* 0x0000e000ff067b82 */ /* 0x000e620000000a00 */
[----:B------:R-:W-:-:S07]  /*00e0*/  IMAD.IADD R4, R12, 0x1, -R21 ;  /* 0x000000010c047824 */ /* 0x000fce00078e0a15 */
[----:B------:R-:W2:Y:S01]  /*00f0*/  LDC.64 R14, c[0x0][0x388] ;  /* 0x0000e200ff0e7b82 */ /* 0x000ea20000000a00 */
[----:B------:R-:W-:Y:S02]  /*0100*/  CS2R R2, SRZ ;  /* 0x0000000000027805 */ /* 0x000fe4000001ff00 */
[----:B------:R-:W-:Y:S01]  /*0110*/  CS2R R8, SRZ ;  /* 0x0000000000087805 */ /* 0x000fe2000001ff00 */
[----:B------:R-:W3:Y:S01]  /*0120*/  LDCU.64 UR4, c[0x0][0x390] ;  /* 0x00007200ff0477ac */ /* 0x000ee20008000a00 */
[----:B------:R-:W4:Y:S01]  /*0130*/  LDCU.64 UR6, c[0x0][0x390] ;  /* 0x00007200ff0677ac */ /* 0x000f220008000a00 */
[----:B0-----:R-:W-:-:S13]  /*0140*/  ISETP.GE.AND P0, PT, R5, R4, PT ;  /* 0x000000040500720c */ /* 0x001fda0003f06270 */
[----:B------:R-:W-:Y:S01]  /*0150*/  @!P0 IMAD.IADD R13, R21, 0x1, R5 ;  /* 0x00000001150d8824 */ /* 0x000fe200078e0205 */
[----:B------:R-:W0:Y:S03]  /*0160*/  @!P0 LDC.64 R16, c[0x0][0x390] ;  /* 0x0000e400ff108b82 */ /* 0x000e260000000a00 */
[----:B-1----:R-:W-:-:S06]  /*0170*/  @!P0 IMAD.WIDE R6, R13, 0x4, R6 ;  /* 0x000000040d068825 */ /* 0x002fcc00078e0206 */
[----:B------:R-:W2:Y:S01]  /*0180*/  @!P0 LDG.E R7, desc[UR10][R6.64] ;  /* 0x0000000a06078981 */ /* 0x000ea2000c1e1900 */
[----:B------:R-:W-:Y:S02]  /*0190*/  IMAD.MOV.U32 R11, RZ, RZ, R5 ;  /* 0x000000ffff0b7224 */ /* 0x000fe400078e0005 */
[----:B------:R-:W-:-:S05]  /*01a0*/  @!P0 VIADD R11, R5, 0x100 ;  /* 0x00000100050b8836 */ /* 0x000fca0000000000 */
[----:B------:R-:W-:Y:S01]  /*01b0*/  ISETP.GE.AND P1, PT, R11, R4, PT ;  /* 0x000000040b00720c */ /* 0x000fe20003f26270 */
[----:B--2---:R-:W-:-:S05]  /*01c0*/  @!P0 IMAD.WIDE.U32 R14, R7, 0x8, R14 ;  /* 0x00000008070e8825 */ /* 0x004fca00078e000e */
[----:B------:R1:W5:Y:S01]  /*01d0*/  @!P0 LDG.E.64 R2, desc[UR10][R14.64] ;  /* 0x0000000a0e028981 */ /* 0x000362000c1e1b00 */
[C---:B0-----:R-:W-:Y:S01]  /*01e0*/  @!P0 IADD3 R9, P2, PT, R13.reuse, R16, RZ ;  /* 0x000000100d098210 */ /* 0x041fe20007f5e0ff */
[----:B------:R-:W-:Y:S03]  /*01f0*/  BSSY.RECONVERGENT B1, `(.L_x_466) ;  /* 0x00000b3000017945 */ /* 0x000fe60003800200 */
[----:B------:R-:W-:Y:S02]  /*0200*/  @!P0 LEA.HI.X.SX32 R8, R13, R17, 0x1, P2 ;  /* 0x000000110d088211 */ /* 0x000fe400010f0eff */
[----:B---34-:R-:W-:Y:S07]  /*0210*/  @P1 BRA `(.L_x_467) ;  /* 0x0000000800c01947 */ /* 0x018fee0003800000 */
[----:B------:R-:W-:Y:S01]  /*0220*/  LOP3.LUT R6, RZ, R11, RZ, 0x33, !PT ;  /* 0x0000000bff067212 */ /* 0x000fe200078e33ff */
[----:B------:R-:W-:Y:S03]  /*0230*/  BSSY.RECONVERGENT B2, `(.L_x_468) ;  /* 0x0000030000027945 */ /* 0x000fe60003800200 */
[----:B------:R-:W-:-:S04]  /*0240*/  IADD3 R20, PT, PT, -R21, R12, R6 ;  /* 0x0000000c15147210 */ /* 0x000fc80007ffe106 */
[----:B------:R-:W-:-:S04]  /*0250*/  LOP3.LUT R6, R20, 0x300, RZ, 0xc0, !PT ;  /* 0x0000030014067812 */ /* 0x000fc800078ec0ff */
[----:B------:R-:W-:-:S13]  /*0260*/  ISETP.NE.AND P0, PT, R6, 0x300, PT ;  /* 0x000003000600780c */ /* 0x000fda0003f05270 */
[----:B------:R-:W-:Y:S05]  /*0270*/  @!P0 BRA `(.L_x_469) ;  /* 0x0000000000ac8947 */ /* 0x000fea0003800000 */
[----:B------:R-:W0:Y:S01]  /*0280*/  LDC.64 R6, c[0x0][0x380] ;  /* 0x0000e000ff067b82 */ /* 0x000e220000000a00 */
[----:B------:R-:W-:Y:S01]  /*0290*/  LEA.HI R10, R20, 0x1, RZ, 0x18 ;  /* 0x00000001140a7811 */ /* 0x000fe200078fc0ff */
[----:B------:R-:W-:-:S03]  /*02a0*/  IMAD.IADD R23, R21, 0x1, R11 ;  /* 0x0000000115177824 */ /* 0x000fc600078e020b */
[----:B------:R-:W-:-:S03]  /*02b0*/  LOP3.LUT R10, R10, 0x3, RZ, 0xc0, !PT ;  /* 0x000000030a0a7812 */ /* 0x000fc600078ec0ff */
[----:B------:R-:W2:Y:S02]  /*02c0*/  LDC.64 R12, c[0x0][0x388] ;  /* 0x0000e200ff0c7b82 */ /* 0x000ea40000000a00 */
[----:B------:R-:W-:-:S07]  /*02d0*/  IMAD.MOV R10, RZ, RZ, -R10 ;  /* 0x000000ffff0a7224 */ /* 0x000fce00078e0a0a */
.L_x_472:
[----:B0-----:R-:W-:-:S05]  /*02e0*/  IMAD.WIDE R18, R23, 0x4, R6 ;  /* 0x0000000417127825 */ /* 0x001fca00078e0206 */
[----:B-1----:R-:W2:Y:S02]  /*02f0*/  LDG.E R15, desc[UR10][R18.64] ;  /* 0x0000000a120f7981 */ /* 0x002ea4000c1e1900 */
[----:B--2---:R-:W-:-:S06]  /*0300*/  IMAD.WIDE.U32 R14, R15, 0x8, R12 ;  /* 0x000000080f0e7825 */ /* 0x004fcc00078e000c */
[----:B------:R-:W2:Y:S01]  /*0310*/  LDG.E.64 R14, desc[UR10][R14.64] ;  /* 0x0000000a0e0e7981 */ /* 0x000ea2000c1e1b00 */
[C---:B------:R-:W-:Y:S01]  /*0320*/  IADD3 R25, P1, PT, R23.reuse, UR4, RZ ;  /* 0x0000000417197c10 */ /* 0x040fe2000ff3e0ff */
[----:B------:R-:W-:Y:S01]  /*0330*/  VIADD R10, R10, 0x1 ;  /* 0x000000010a0a7836 */ /* 0x000fe20000000000 */
[----:B------:R-:W-:Y:S01]  /*0340*/  BSSY.RECONVERGENT B3, `(.L_x_470) ;  /* 0x000001b000037945 */ /* 0x000fe20003800200 */
[----:B------:R-:W-:Y:S01]  /*0350*/  IMAD.MOV.U32 R22, RZ, RZ, R9 ;  /* 0x000000ffff167224 */ /* 0x000fe200078e0009 */
[----:B------:R-:W-:Y:S01]  /*0360*/  LEA.HI.X.SX32 R27, R23, UR5, 0x1, P1 ;  /* 0x00000005171b7c11 */ /* 0x000fe200088f0eff */
[----:B------:R-:W-:Y:S01]  /*0370*/  IMAD.MOV.U32 R24, RZ, RZ, R8 ;  /* 0x000000ffff187224 */ /* 0x000fe200078e0008 */
[----:B------:R-:W-:Y:S01]  /*0380*/  ISETP.NE.AND P2, PT, R10, RZ, PT ;  /* 0x000000ff0a00720c */ /* 0x000fe20003f45270 */
[----:B-----5:R-:W-:Y:S02]  /*0390*/  IMAD.MOV.U32 R16, RZ, RZ, R2 ;  /* 0x000000ffff107224 */ /* 0x020fe400078e0002 */
[----:B------:R-:W-:-:S02]  /*03a0*/  IMAD.MOV.U32 R17, RZ, RZ, R3 ;  /* 0x000000ffff117224 */ /* 0x000fc400078e0003 */
[----:B------:R-:W-:Y:S02]  /*03b0*/  IMAD.MOV.U32 R9, RZ, RZ, R25 ;  /* 0x000000ffff097224 */ /* 0x000fe400078e0019 */
        /* <DEDUP_REMOVED lines=19> */
.L_x_471:
[----:B------:R-:W-:Y:S05]  /*04f0*/  BSYNC.RECONVERGENT B3 ;  /* 0x0000000000037941 */ /* 0x000fea0003800200 */
.L_x_470:
[----:B------:R-:W-:Y:S02]  /*0500*/  VIADD R11, R11, 0x100 ;  /* 0x000001000b0b7836 */ /* 0x000fe40000000000 */
[----:B------:R-:W-:Y:S01]  /*0510*/  VIADD R23, R23, 0x100 ;  /* 0x0000010017177836 */ /* 0x000fe20000000000 */
[----:B------:R-:W-:Y:S06]  /*0520*/  @P2 BRA `(.L_x_472) ;  /* 0xfffffffc006c2947 */ /* 0x000fec000383ffff */
.L_x_469:
[----:B------:R-:W-:Y:S05]  /*0530*/  BSYNC.RECONVERGENT B2 ;  /* 0x0000000000027941 */ /* 0x000fea0003800200 */
.L_x_468:
[----:B------:R-:W-:-:S13]  /*0540*/  ISETP.GE.U32.AND P0, PT, R20, 0x300, PT ;  /* 0x000003001400780c */ /* 0x000fda0003f06070 */
[----:B------:R-:W-:Y:S05]  /*0550*/  @!P0 BRA `(.L_x_467) ;  /* 0x0000000400f08947 */ /* 0x000fea0003800000 */
[----:B------:R-:W0:Y:S01]  /*0560*/  LDC.64 R6, c[0x0][0x380] ;  /* 0x0000e000ff067b82 */ /* 0x000e220000000a00 */
[----:B------:R-:W-:-:S04]  /*0570*/  IMAD.IADD R21, R21, 0x1, R11 ;  /* 0x0000000115157824 */ /* 0x000fc800078e020b */
[C---:B------:R-:W-:Y:S02]  /*0580*/  VIADD R10, R21.reuse, 0x100 ;  /* 0x00000100150a7836 */ /* 0x040fe40000000000 */
[C---:B------:R-:W-:Y:S02]  /*0590*/  VIADD R20, R21.reuse, 0x200 ;  /* 0x0000020015147836 */ /* 0x040fe40000000000 */
[----:B------:R-:W-:Y:S01]  /*05a0*/  VIADD R26, R21, 0x300 ;  /* 0x00000300151a7836 */ /* 0x000fe20000000000 */
[----:B0-----:R-:W-:-:S05]  /*05b0*/  IADD3 R6, P0, PT, R6, 0x800, RZ ;  /* 0x0000080006067810 */ /* 0x001fca0007f1e0ff */
[----:B------:R-:W-:-:S08]  /*05c0*/  IMAD.X R7, RZ, RZ, R7, P0 ;  /* 0x000000ffff077224 */ /* 0x000fd000000e0607 */
.L_x_481:
[----:B------:R-:W-:Y:S01]  /*05d0*/  IMAD.WIDE R24, R21, 0x4, R6 ;  /* 0x0000000415187825 */ /* 0x000fe200078e0206 */
[----:B-1----:R-:W0:Y:S04]  /*05e0*/  LDC.64 R14, c[0x0][0x388] ;  /* 0x0000e200ff0e7b82 */ /* 0x002e280000000a00 */
[----:B------:R-:W0:Y:S04]  /*05f0*/  LDG.E R13, desc[UR10][R24.64+-0x800] ;  /* 0xfff8000a180d7981 */ /* 0x000e28000c1e1900 */
[----:B------:R-:W2:Y:S04]  /*0600*/  LDG.E R17, desc[UR10][R24.64] ;  /* 0x0000000a18117981 */ /* 0x000ea8000c1e1900 */
[----:B------:R-:W3:Y:S04]  /*0610*/  LDG.E R19, desc[UR10][R24.64+0x400] ;  /* 0x0004000a18137981 */ /* 0x000ee8000c1e1900 */
[----:B------:R-:W4:Y:S01]  /*0620*/  LDG.E R23, desc[UR10][R24.64+-0x400] ;  /* 0xfffc000a18177981 */ /* 0x000f22000c1e1900 */
[----:B0-----:R-:W-:-:S06]  /*0630*/  IMAD.WIDE.U32 R12, R13, 0x8, R14 ;  /* 0x000000080d0c7825 */ /* 0x001fcc00078e000e */
[----:B------:R-:W4:Y:S01]  /*0640*/  LDG.E.64 R12, desc[UR10][R12.64] ;  /* 0x0000000a0c0c7981 */ /* 0x000f22000c1e1b00 */
[----:B--2---:R-:W-:-:S04]  /*0650*/  IMAD.WIDE.U32 R16, R17, 0x8, R14 ;  /* 0x0000000811107825 */ /* 0x004fc800078e000e */
[--C-:B---3--:R-:W-:Y:S02]  /*0660*/  IMAD.WIDE.U32 R18, R19, 0x8, R14.reuse ;  /* 0x0000000813127825 */ /* 0x108fe400078e000e */
[----:B-----5:R-:W5:Y:S02]  /*0670*/  LDG.E.64 R16, desc[UR10][R16.64] ;  /* 0x0000000a10107981 */ /* 0x020f64000c1e1b00 */
[----:B----4-:R-:W-:Y:S02]  /*0680*/  IMAD.WIDE.U32 R22, R23, 0x8, R14 ;  /* 0x0000000817167825 */ /* 0x010fe400078e000e */
[----:B------:R-:W5:Y:S04]  /*0690*/  LDG.E.64 R18, desc[UR10][R18.64] ;  /* 0x0000000a12127981 */ /* 0x000f68000c1e1b00 */
[----:B------:R0:W5:Y:S01]  /*06a0*/  LDG.E.64 R14, desc[UR10][R22.64] ;  /* 0x0000000a160e7981 */ /* 0x000162000c1e1b00 */
[C---:B------:R-:W-:Y:S01]  /*06b0*/  IADD3 R30, P1, PT, R21.reuse, UR6, RZ ;  /* 0x00000006151e7c10 */ /* 0x040fe2000ff3e0ff */
[----:B------:R-:W-:Y:S03]  /*06c0*/  BSSY.RECONVERGENT B2, `(.L_x_473) ;  /* 0x0000016000027945 */ /* 0x000fe60003800200 */
[----:B------:R-:W-:Y:S01]  /*06d0*/  LEA.HI.X.SX32 R29, R21, UR7, 0x1, P1 ;  /* 0x00000007151d7c11 */ /* 0x000fe200088f0eff */
[----:B------:R-:W-:-:S04]  /*06e0*/  IMAD.MOV.U32 R27, RZ, RZ, R30 ;  /* 0x000000ffff1b7224 */ /* 0x000fc800078e001e */
[----:B------:R-:W-:Y:S01]  /*06f0*/  IMAD.MOV.U32 R28, RZ, RZ, R29 ;  /* 0x000000ffff1c7224 */ /* 0x000fe200078e001d */
[----:B------:R-:W-:Y:S01]  /*0700*/  DSETP.GEU.AND P0, PT, R2, R12, PT ;  /* 0x0000000c0200722a */ /* 0x000fe20003f0e000 */
[----:B------:R-:W-:Y:S02]  /*0710*/  IMAD.MOV.U32 R24, RZ, RZ, R12 ;  /* 0x000000ffff187224 */ /* 0x000fe400078e000c */
[----:B------:R-:W-:-:S11]  /*0720*/  IMAD.MOV.U32 R25, RZ, RZ, R13 ;  /* 0x000000ffff197224 */ /* 0x000fd600078e000d */
        /* <DEDUP_REMOVED lines=15> */
.L_x_474:
[----:B------:R-:W-:Y:S05]  /*0820*/  BSYNC.RECONVERGENT B2 ;  /* 0x0000000000027941 */ /* 0x000fea0003800200 */
.L_x_473:
[----:B-----5:R-:W-:Y:S01]  /*0830*/  DSETP.GEU.AND P0, PT, R24, R14, PT ;  /* 0x0000000e1800722a */ /* 0x020fe20003f0e000 */
[C---:B------:R-:W-:Y:S01]  /*0840*/  IADD3 R12, P1, PT, R10.reuse, UR6, RZ ;  /* 0x000000060a0c7c10 */ /* 0x040fe2000ff3e0ff */
[----:B------:R-:W-:Y:S01]  /*0850*/  BSSY.RECONVERGENT B2, `(.L_x_475) ;  /* 0x0000015000027945 */ /* 0x000fe20003800200 */
[----:B------:R-:W-:Y:S02]  /*0860*/  IMAD.MOV.U32 R2, RZ, RZ, R14 ;  /* 0x000000ffff027224 */ /* 0x000fe400078e000e */
[----:B------:R-:W-:Y:S01]  /*0870*/  LEA.HI.X.SX32 R13, R10, UR7, 0x1, P1 ;  /* 0x000000070a0d7c11 */ /* 0x000fe200088f0eff */
[----:B------:R-:W-:Y:S02]  /*0880*/  IMAD.MOV.U32 R8, RZ, RZ, R12 ;  /* 0x000000ffff087224 */ /* 0x000fe400078e000c */
[----:B------:R-:W-:Y:S02]  /*0890*/  IMAD.MOV.U32 R3, RZ, RZ, R15 ;  /* 0x000000ffff037224 */ /* 0x000fe400078e000f */
[----:B------:R-:W-:-:S04]  /*08a0*/  IMAD.MOV.U32 R9, RZ, RZ, R13 ;  /* 0x000000ffff097224 */ /* 0x000fc800078e000d */
        /* <DEDUP_REMOVED lines=15> */
.L_x_476:
[----:B------:R-:W-:Y:S05]  /*09a0*/  BSYNC.RECONVERGENT B2 ;  /* 0x0000000000027941 */ /* 0x000fea0003800200 */
.L_x_475:
[----:B------:R-:W-:Y:S01]  /*09b0*/  DSETP.GEU.AND P0, PT, R2, R16, PT ;  /* 0x000000100200722a */ /* 0x000fe20003f0e000 */
[----:B------:R-:W-:Y:S01]  /*09c0*/  IADD3 R23, P1, PT, R20, UR6, RZ ;  /* 0x0000000614177c10 */ /* 0x000fe2000ff3e0ff */
[----:B------:R-:W-:Y:S01]  /*09d0*/  BSSY.RECONVERGENT B2, `(.L_x_477) ;  /* 0x0000016000027945 */ /* 0x000fe20003800200 */
[----:B------:R-:W-:Y:S01]  /*09e0*/  IADD3 R25, P2, PT, R26, UR6, RZ ;  /* 0x000000061a197c10 */ /* 0x000fe2000ff5e0ff */
[----:B------:R-:W-:Y:S01]  /*09f0*/  IMAD.MOV.U32 R12, RZ, RZ, R16 ;  /* 0x000000ffff0c7224 */ /* 0x000fe200078e0010 */
[----:B------:R-:W-:Y:S01]  /*0a00*/  LEA.HI.X.SX32 R22, R20, UR7, 0x1, P1 ;  /* 0x0000000714167c11 */ /* 0x000fe200088f0eff */
        /* <DEDUP_REMOVED lines=18> */
.L_x_478:
[----:B------:R-:W-:Y:S05]  /*0b30*/  BSYNC.RECONVERGENT B2 ;  /* 0x0000000000027941 */ /* 0x000fea0003800200 */
.L_x_477:
[----:B------:R-:W-:Y:S01]  /*0b40*/  DSETP.GEU.AND P0, PT, R12, R18, PT ;  /* 0x000000120c00722a */ /* 0x000fe20003f0e000 */
[----:B------:R-:W-:Y:S01]  /*0b50*/  LEA.HI.X.SX32 R16, R26, UR7, 0x1, P2 ;  /* 0x000000071a107c11 */ /* 0x000fe200090f0eff */
        /* <DEDUP_REMOVED lines=20> */
.L_x_480:
[----:B------:R-:W-:Y:S05]  /*0ca0*/  BSYNC.RECONVERGENT B2 ;  /* 0x0000000000027941 */ /* 0x000fea0003800200 */
.L_x_479:
[----:B------:R-:W-:Y:S01]  /*0cb0*/  IADD3 R11, PT, PT, R11, 0x400, RZ ;  /* 0x000004000b0b7810 */ /* 0x000fe20007ffe0ff */
[----:B------:R-:W-:Y:S02]  /*0cc0*/  VIADD R10, R10, 0x400 ;  /* 0x000004000a0a7836 */ /* 0x000fe40000000000 */
[----:B------:R-:W-:Y:S01]  /*0cd0*/  VIADD R20, R20, 0x400 ;  /* 0x0000040014147836 */ /* 0x000fe20000000000 */
[----:B------:R-:W-:Y:S01]  /*0ce0*/  ISETP.GE.AND P0, PT, R11, R4, PT ;  /* 0x000000040b00720c */ /* 0x000fe20003f06270 */
[----:B------:R-:W-:Y:S02]  /*0cf0*/  VIADD R26, R26, 0x400 ;  /* 0x000004001a1a7836 */ /* 0x000fe40000000000 */
[----:B------:R-:W-:-:S10]  /*0d00*/  VIADD R21, R21, 0x400 ;  /* 0x0000040015157836 */ /* 0x000fd40000000000 */
[----:B------:R-:W-:Y:S05]  /*0d10*/  @!P0 BRA `(.L_x_481) ;  /* 0xfffffff8002c8947 */ /* 0x000fea000383ffff */
.L_x_467:
[----:B------:R-:W-:Y:S05]  /*0d20*/  BSYNC.RECONVERGENT B1 ;  /* 0x0000000000017941 */ /* 0x000fea0003800200 */
.L_x_466:
[----:B------:R-:W-:-:S13]  /*0d30*/  ISETP.GE.AND P0, PT, R4, 0x100, PT ;  /* 0x000001000400780c */ /* 0x000fda0003f06270 */
[----:B------:R-:W-:Y:S05]  /*0d40*/  @!P0 BRA `(.L_x_482) ;  /* 0x0000001400548947 */ /* 0x000fea0003800000 */
[----:B-1----:R-:W0:Y:S01]  /*0d50*/  S2R R14, SR_LANEID ;  /* 0x00000000000e7919 */ /* 0x002e220000000000 */
[----:B------:R-:W-:Y:S01]  /*0d60*/  BSSY.RECONVERGENT B1, `(.L_x_483) ;  /* 0x000001f000017945 */ /* 0x000fe20003800200 */
[----:B------:R-:W-:Y:S01]  /*0d70*/  IMAD.MOV.U32 R12, RZ, RZ, R9 ;  /* 0x000000ffff0c7224 */ /* 0x000fe200078e0009 */
[----:B-----5:R1:W2:Y:S01]  /*0d80*/  SHFL.DOWN PT, R10, R2, 0x1, 0x1f ;  /* 0x08201f00020a7f89 */ /* 0x0202a200000e0000 */
        /* <DEDUP_REMOVED lines=28> */
.L_x_484:
[----:B------:R-:W-:Y:S05]  /*0f50*/  BSYNC.RECONVERGENT B1 ;  /* 0x0000000000017941 */ /* 0x000fea0003800200 */
.L_x_483:
        /* <DEDUP_REMOVED lines=31> */
.L_x_486:
[----:B------:R-:W-:Y:S05]  /*1150*/  BSYNC.RECONVERGENT B1 ;  /* 0x0000000000017941 */ /* 0x000fea0003800200 */
.L_x_485:
[----:B------:R-:W-:Y:S01]  /*1160*/  ISETP.GT.AND P0, PT, R14, 0x1b, PT ;  /* 0x0000001b0e00780c */ /* 0x000fe20003f04270 */
[----:B-1----:R1:W1:Y:S01]  /*1170*/  SHFL.DOWN PT, R8, R2, 0x4, 0x1f ;  /* 0x08801f0002087f89 */ /* 0x00226200000e0000 */
[----:B------:R-:W-:Y:S01]  /*1180*/  BSSY.RECONVERGENT B1, `(.L_x_487) ;  /* 0x000001d000017945 */ /* 0x000fe20003800200 */
[----:B---3--:R-:W-:Y:S02]  /*1190*/  IMAD.MOV.U32 R11, RZ, RZ, R4 ;  /* 0x000000ffff0b7224 */ /* 0x008fe400078e0004 */
[----:B--2---:R2:W3:Y:S01]  /*11a0*/  SHFL.DOWN PT, R9, R3, 0x4, 0x1f ;  /* 0x08801f0003097f89 */ /* 0x0044e200000e0000 */
[----:B0-----:R-:W-:Y:S02]  /*11b0*/  IMAD.MOV.U32 R12, RZ, RZ, R10 ;  /* 0x000000ffff0c7224 */ /* 0x001fe400078e000a */
[----:B------:R-:W-:Y:S01]  /*11c0*/  IMAD.MOV.U32 R6, RZ, RZ, R2 ;  /* 0x000000ffff067224 */ /* 0x000fe200078e0002 */
[----:B------:R2:W0:Y:S01]  /*11d0*/  SHFL.DOWN PT, R13, R4, 0x4, 0x1f ;  /* 0x08801f00040d7f89 */ /* 0x00042200000e0000 */
[----:B------:R-:W-:-:S03]  /*11e0*/  IMAD.MOV.U32 R7, RZ, RZ, R3 ;  /* 0x000000ffff077224 */ /* 0x000fc600078e0003 */
[----:B------:R2:W0:Y:S01]  /*11f0*/  SHFL.DOWN PT, R15, R10, 0x4, 0x1f ;  /* 0x08801f000a0f7f89 */ /* 0x00042200000e0000 */
[----:B------:R-:W-:Y:S05]  /*1200*/  @P0 BRA `(.L_x_488) ;  /* 0x0000000000500947 */ /* 0x000fea0003800000 */
[----:B-1-3--:R-:W-:Y:S01]  /*1210*/  DSETP.GEU.AND P0, PT, R2, R8, PT ;  /* 0x000000080200722a */ /* 0x00afe20003f0e000 */
[----:B0-----:R-:W-:Y:S02]  /*1220*/  IMAD.MOV.U32 R11, RZ, RZ, R13 ;  /* 0x000000ffff0b7224 */ /* 0x001fe400078e000d */
        /* <DEDUP_REMOVED lines=18> */
.L_x_488:
[----:B------:R-:W-:Y:S05]  /*1350*/  BSYNC.RECONVERGENT B1 ;  /* 0x0000000000017941 */ /* 0x000fea0003800200 */
.L_x_487:
[----:B------:R-:W-:Y:S01]  /*1360*/  ISETP.GT.AND P0, PT, R14, 0x17, PT ;  /* 0x000000170e00780c */ /* 0x000fe20003f04270 */
[----:B-1----:R1:W1:Y:S01]  /*1370*/  SHFL.DOWN PT, R8, R6, 0x8, 0x1f ;  /* 0x09001f0006087f89 */ /* 0x00226200000e0000 */
[----:B------:R-:W-:Y:S01]  /*1380*/  BSSY.RECONVERGENT B1, `(.L_x_489) ;  /* 0x000001d000017945 */ /* 0x000fe20003800200 */
[----:B--2---:R-:W-:Y:S02]  /*1390*/  IMAD.MOV.U32 R4, RZ, RZ, R11 ;  /* 0x000000ffff047224 */ /* 0x004fe400078e000b */
[----:B---3--:R2:W3:Y:S01]  /*13a0*/  SHFL.DOWN PT, R9, R7, 0x8, 0x1f ;  /* 0x09001f0007097f89 */ /* 0x0084e200000e0000 */
[----:B------:R-:W-:Y:S02]  /*13b0*/  IMAD.MOV.U32 R10, RZ, RZ, R12 ;  /* 0x000000ffff0a7224 */ /* 0x000fe400078e000c */
[----:B------:R-:W-:Y:S01]  /*13c0*/  IMAD.MOV.U32 R2, RZ, RZ, R6 ;  /* 0x000000ffff027224 */ /* 0x000fe200078e0006 */
[----:B----4-:R2:W4:Y:S01]  /*13d0*/  SHFL.DOWN PT, R16, R11, 0x8, 0x1f ;  /* 0x09001f000b107f89 */ /* 0x01052200000e0000 */
[----:B------:R-:W-:-:S03]  /*13e0*/  IMAD.MOV.U32 R3, RZ, RZ, R7 ;  /* 0x000000ffff037224 */ /* 0x000fc600078e0007 */
[----:B0-----:R2:W0:Y:S01]  /*13f0*/  SHFL.DOWN PT, R13, R12, 0x8, 0x1f ;  /* 0x09001f000c0d7f89 */ /* 0x00142200000e0000 */
[----:B------:R-:W-:Y:S05]  /*1400*/  @P0 BRA `(.L_x_490) ;  /* 0x0000000000500947 */ /* 0x000fea0003800000 */
[----:B-1-3--:R-:W-:Y:S01]  /*1410*/  DSETP.GEU.AND P0, PT, R6, R8, PT ;  /* 0x000000080600722a */ /* 0x00afe20003f0e000 */
        /* <DEDUP_REMOVED lines=19> */
.L_x_490:
[----:B------:R-:W-:Y:S05]  /*1550*/  BSYNC.RECONVERGENT B1 ;  /* 0x0000000000017941 */ /* 0x000fea0003800200 */
.L_x_489:
[----:B------:R-:W-:Y:S01]  /*1560*/  ISETP.GT.AND P0, PT, R14, 0xf, PT ;  /* 0x0000000f0e00780c */ /* 0x000fe20003f04270 */
[----:B-1----:R1:W1:Y:S01]  /*1570*/  SHFL.DOWN PT, R6, R2, 0x10, 0x1f ;  /* 0x0a001f0002067f89 */ /* 0x00226200000e0000 */
[----:B------:R-:W-:Y:S01]  /*1580*/  BSSY.RECONVERGENT B1, `(.L_x_491) ;  /* 0x000001d000017945 */ /* 0x000fe20003800200 */
[----:B------:R-:W-:Y:S02]  /*1590*/  IMAD.MOV.U32 R17, RZ, RZ, R4 ;  /* 0x000000ffff117224 */ /* 0x000fe400078e0004 */
[----:B--2---:R2:W1:Y:S01]  /*15a0*/  SHFL.DOWN PT, R7, R3, 0x10, 0x1f ;  /* 0x0a001f0003077f89 */ /* 0x00446200000e0000 */
[----:B------:R-:W-:Y:S02]  /*15b0*/  IMAD.MOV.U32 R19, RZ, RZ, R10 ;  /* 0x000000ffff137224 */ /* 0x000fe400078e000a */
[----:B------:R-:W-:Y:S01]  /*15c0*/  IMAD.MOV.U32 R12, RZ, RZ, R2 ;  /* 0x000000ffff0c7224 */ /* 0x000fe200078e0002 */
[----:B---3--:R2:W3:Y:S01]  /*15d0*/  SHFL.DOWN PT, R9, R4, 0x10, 0x1f ;  /* 0x0a001f0004097f89 */ /* 0x0084e200000e0000 */
[----:B0-----:R-:W-:-:S03]  /*15e0*/  IMAD.MOV.U32 R13, RZ, RZ, R3 ;  /* 0x000000ffff0d7224 */ /* 0x001fc600078e0003 */
[----:B------:R2:W0:Y:S01]  /*15f0*/  SHFL.DOWN PT, R11, R10, 0x10, 0x1f ;  /* 0x0a001f000a0b7f89 */ /* 0x00042200000e0000 */
[----:B------:R-:W-:Y:S05]  /*1600*/  @P0 BRA `(.L_x_492) ;  /* 0x0000000000500947 */ /* 0x000fea0003800000 */
[----:B-1----:R-:W-:Y:S01]  /*1610*/  DSETP.GEU.AND P0, PT, R2, R6, PT ;  /* 0x000000060200722a */ /* 0x002fe20003f0e000 */
[----:B---3--:R-:W-:Y:S01]  /*1620*/  IMAD.MOV.U32 R17, RZ, RZ, R9 ;  /* 0x000000ffff117224 */ /* 0x008fe200078e0009 */
[----:B------:R-:W-:Y:S01]  /*1630*/  MOV R13, R7 ;  /* 0x00000007000d7202 */ /* 0x000fe20000000f00 */
[----:B0-----:R-:W-:Y:S02]  /*1640*/  IMAD.MOV.U32 R19, RZ, RZ, R11 ;  /* 0x000000ffff137224 */ /* 0x001fe400078e000b */
        /* <DEDUP_REMOVED lines=16> */
.L_x_492:
[----:B------:R-:W-:Y:S05]  /*1750*/  BSYNC.RECONVERGENT B1 ;  /* 0x0000000000017941 */ /* 0x000fea0003800200 */
.L_x_491:
[----:B------:R-:W-:Y:S01]  /*1760*/  ISETP.NE.AND P0, PT, R14, RZ, PT ;  /* 0x000000ff0e00720c */ /* 0x000fe20003f05270 */
[----:B------:R-:W-:-:S12]  /*1770*/  BSSY.RECONVERGENT B1, `(.L_x_493) ;  /* 0x000000b000017945 */ /* 0x000fd80003800200 */
[----:B------:R-:W-:Y:S05]  /*1780*/  @P0 BRA `(.L_x_494) ;  /* 0x0000000000240947 */ /* 0x000fea0003800000 */
[----:B--2---:R-:W2:Y:S01]  /*1790*/  S2R R4, SR_CgaCtaId ;  /* 0x0000000000047919 */ /* 0x004ea20000008800 */
[----:B------:R-:W-:Y:S01]  /*17a0*/  MOV R3, 0x400 ;  /* 0x0000040000037802 */ /* 0x000fe20000000f00 */
[----:B------:R-:W-:Y:S01]  /*17b0*/  IMAD.MOV.U32 R18, RZ, RZ, R17 ;  /* 0x000000ffff127224 */ /* 0x000fe200078e0011 */
[----:B-1----:R-:W-:-:S04]  /*17c0*/  SHF.R.U32.HI R2, RZ, 0x1, R5 ;  /* 0x00000001ff027819 */ /* 0x002fc80000011605 */
[----:B------:R-:W-:Y:S02]  /*17d0*/  LOP3.LUT R2, R2, 0x1f0, RZ, 0xc0, !PT ;  /* 0x000001f002027812 */ /* 0x000fe400078ec0ff */
[----:B--2---:R-:W-:-:S05]  /*17e0*/  LEA R3, R4, R3, 0x18 ;  /* 0x0000000304037211 */ /* 0x004fca00078ec0ff */
[----:B------:R-:W-:-:S05]  /*17f0*/  IMAD.IADD R3, R2, 0x1, R3 ;  /* 0x0000000102037824 */ /* 0x000fca00078e0203 */
[----:B------:R1:W-:Y:S04]  /*1800*/  STS.64 [R3+0x10], R18 ;  /* 0x0000101203007388 */ /* 0x0003e80000000a00 */
[----:B------:R1:W-:Y:S02]  /*1810*/  STS.64 [R3+0x8], R12 ;  /* 0x0000080c03007388 */ /* 0x0003e40000000a00 */
.L_x_494:
[----:B------:R-:W-:Y:S05]  /*1820*/  BSYNC.RECONVERGENT B1 ;  /* 0x0000000000017941 */ /* 0x000fea0003800200 */
.L_x_493:
[----:B------:R-:W-:Y:S01]  /*1830*/  BAR.SYNC.DEFER_BLOCKING 0x0 ;  /* 0x0000000000007b1d */ /* 0x000fe20000010000 */
[----:B------:R-:W-:-:S13]  /*1840*/  ISETP.NE.AND P1, PT, R5, RZ, PT ;  /* 0x000000ff0500720c */ /* 0x000fda0003f25270 */
[----:B------:R-:W-:Y:S05]  /*1850*/  @P1 BRA `(.L_x_495) ;  /* 0x0000005000641947 */ /* 0x000fea0003800000 */
[----:B-12---:R-:W1:Y:S01]  /*1860*/  S2R R3, SR_CgaCtaId ;  /* 0x0000000000037919 */ /* 0x006e620000008800 */
[----:B------:R-:W-:Y:S01]  /*1870*/  MOV R2, 0x400 ;  /* 0x0000040000027802 */ /* 0x000fe20000000f00 */
[----:B------:R-:W-:Y:S03]  /*1880*/  BSSY.RECONVERGENT B1, `(.L_x_496) ;  /* 0x000001a000017945 */ /* 0x000fe60003800200 */
[----:B-1----:R-:W-:-:S05]  /*1890*/  LEA R32, R3, R2, 0x18 ;  /* 0x0000000203207211 */ /* 0x002fca00078ec0ff */
[----:B------:R-:W1:Y:S04]  /*18a0*/  LDS.64 R14, [R32+0x18] ;  /* 0x00001800200e7984 */ /* 0x000e680000000a00 */
[----:B0--3--:R-:W0:Y:S04]  /*18b0*/  LDS.128 R8, [R32+0x20] ;  /* 0x0000200020087984 */ /* 0x009e280000000c00 */
[----:B------:R2:W3:Y:S04]  /*18c0*/  LDS.64 R2, [R32+0x80] ;  /* 0x0000800020027984 */ /* 0x0004e80000000a00 */
[----:B------:R2:W2:Y:S01]  /*18d0*/  LDS.128 R4, [R32+0x30] ;  /* 0x0000300020047984 */ /* 0x0004a20000000c00 */
[----:B-1----:R-:W-:Y:S01]  /*18e0*/  DSETP.GEU.AND P0, PT, R12, R14, PT ;  /* 0x0000000e0c00722a */ /* 0x002fe20003f0e000 */
[----:B------:R-:W-:-:S02]  /*18f0*/  IMAD.MOV.U32 R28, RZ, RZ, R14 ;  /* 0x000000ffff1c7224 */ /* 0x000fc400078e000e */
[----:B------:R-:W-:Y:S02]  /*1900*/  IMAD.MOV.U32 R29, RZ, RZ, R15 ;  /* 0x000000ffff1d7224 */ /* 0x000fe400078e000f */
[----:B0-----:R-:W-:Y:S02]  /*1910*/  IMAD.MOV.U32 R30, RZ, RZ, R8 ;  /* 0x000000ffff1e7224 */ /* 0x001fe400078e0008 */
[----:B------:R-:W-:-:S07]  /*1920*/  IMAD.MOV.U32 R31, RZ, RZ, R9 ;  /* 0x000000ffff1f7224 */ /* 0x000fce00078e0009 */
[----:B--23--:R-:W-:Y:S05]  /*1930*/  @!P0 BRA `(.L_x_497) ;  /* 0x0000000000388947 */ /* 0x00cfea0003800000 */
        /* <DEDUP_REMOVED lines=14> */
.L_x_497:
[----:B------:R-:W-:Y:S05]  /*1a20*/  BSYNC.RECONVERGENT B1 ;  /* 0x0000000000017941 */ /* 0x000fea0003800200 */
.L_x_496:
[----:B------:R0:W1:Y:S01]  /*1a30*/  LDS.128 R12, [R32+0x40] ;  /* 0x00004000200c7984 */ /* 0x0000620000000c00 */
[----:B------:R-:W-:Y:S01]  /*1a40*/  DSETP.GEU.AND P0, PT, R28, R10, PT ;  /* 0x0000000a1c00722a */ /* 0x000fe20003f0e000 */
[----:B------:R-:W-:Y:S01]  /*1a50*/  BSSY.RECONVERGENT B1, `(.L_x_498) ;  /* 0x0000017000017945 */ /* 0x000fe20003800200 */
[----:B------:R-:W-:Y:S01]  /*1a60*/  IMAD.MOV.U32 R33, RZ, RZ, R4 ;  /* 0x000000ffff217224 */ /* 0x000fe200078e0004 */
[----:B----4-:R0:W2:Y:S01]  /*1a70*/  LDS.128 R16, [R32+0x50] ;  /* 0x0000500020107984 */ /* 0x0100a20000000c00 */
[----:B------:R-:W-:Y:S02]  /*1a80*/  IMAD.MOV.U32 R35, RZ, RZ, R5 ;  /* 0x000000ffff237224 */ /* 0x000fe400078e0005 */
[----:B------:R-:W-:Y:S01]  /*1a90*/  IMAD.MOV.U32 R8, RZ, RZ, R10 ;  /* 0x000000ffff087224 */ /* 0x000fe200078e000a */
[----:B------:R0:W3:Y:S01]  /*1aa0*/  LDS.128 R20, [R32+0x60] ;  /* 0x0000600020147984 */ /* 0x0000e20000000c00 */
[----:B------:R-:W-:-:S03]  /*1ab0*/  IMAD.MOV.U32 R9, RZ, RZ, R11 ;  /* 0x000000ffff097224 */ /* 0x000fc600078e000b */
[----:B------:R0:W4:Y:S03]  /*1ac0*/  LDS.128 R24, [R32+0x70] ;  /* 0x0000700020187984 */ /* 0x0001260000000c00 */
[----:B------:R-:W-:Y:S05]  /*1ad0*/  @!P0 BRA `(.L_x_499) ;  /* 0x0000000000388947 */ /* 0x000fea0003800000 */
[----:B------:R-:W-:Y:S01]  /*1ae0*/  DSETP.GEU.AND P0, PT, R10, R28, PT ;  /* 0x0000001c0a00722a */ /* 0x000fe20003f0e000 */
[----:B------:R-:W-:Y:S01]  /*1af0*/  IMAD.MOV.U32 R33, RZ, RZ, R30 ;  /* 0x000000ffff217224 */ /* 0x000fe200078e001e */
[----:B------:R-:W-:Y:S01]  /*1b00*/  MOV R35, R31 ;  /* 0x0000001f00237202 */ /* 0x000fe20000000f00 */
[----:B------:R-:W-:Y:S02]  /*1b10*/  IMAD.MOV.U32 R8, RZ, RZ, R28 ;  /* 0x000000ffff087224 */ /* 0x000fe400078e001c */
[----:B------:R-:W-:-:S09]  /*1b20*/  IMAD.MOV.U32 R9, RZ, RZ, R29 ;  /* 0x000000ffff097224 */ /* 0x000fd200078e001d */
        /* <DEDUP_REMOVED lines=9> */
.L_x_499:
[----:B------:R-:W-:Y:S05]  /*1bc0*/  BSYNC.RECONVERGENT B1 ;  /* 0x0000000000017941 */ /* 0x000fea0003800200 */
.L_x_498:
        /* <DEDUP_REMOVED lines=21> */
.L_x_501:
[----:B------:R-:W-:Y:S05]  /*1d20*/  BSYNC.RECONVERGENT B1 ;  /* 0x0000000000017941 */ /* 0x000fea0003800200 */
.L_x_500:
[----:B------:R-:W-:Y:S01]  /*1d30*/  DSETP.GEU.AND P0, PT, R4, R14, PT ;  /* 0x0000000e0400722a */ /* 0x000fe20003f0e000 */
[----:B------:R-:W-:Y:S01]  /*1d40*/  BSSY.RECONVERGENT B1, `(.L_x_502) ;  /* 0x0000014000017945 */ /* 0x000fe20003800200 */
[----:B------:R-:W-:Y:S02]  /*1d50*/  IMAD.MOV.U32 R6, RZ, RZ, R14 ;  /* 0x000000ffff067224 */ /* 0x000fe400078e000e */
[----:B------:R-:W-:Y:S02]  /*1d60*/  IMAD.MOV.U32 R7, RZ, RZ, R15 ;  /* 0x000000ffff077224 */ /* 0x000fe400078e000f */
[----:B--2---:R-:W-:Y:S02]  /*1d70*/  IMAD.MOV.U32 R9, RZ, RZ, R16 ;  /* 0x000000ffff097224 */ /* 0x004fe400078e0010 */
        /* <DEDUP_REMOVED lines=16> */
.L_x_503:
[----:B------:R-:W-:Y:S05]  /*1e80*/  BSYNC.RECONVERGENT B1 ;  /* 0x0000000000017941 */ /* 0x000fea0003800200 */
.L_x_502:
[----:B------:R-:W-:Y:S01]  /*1e90*/  DSETP.GEU.AND P0, PT, R6, R18, PT ;  /* 0x000000120600722a */ /* 0x000fe20003f0e000 */
[----:B------:R-:W-:Y:S01]  /*1ea0*/  BSSY.RECONVERGENT B1, `(.L_x_504) ;  /* 0x0000014000017945 */ /* 0x000fe20003800200 */
[----:B------:R-:W-:Y:S01]  /*1eb0*/  IMAD.MOV.U32 R4, RZ, RZ, R18 ;  /* 0x000000ffff047224 */ /* 0x000fe200078e0012 */
[----:B------:R-:W-:Y:S01]  /*1ec0*/  MOV R5, R19 ;  /* 0x0000001300057202 */ /* 0x000fe20000000f00 */
[----:B---3--:R-:W-:Y:S02]  /*1ed0*/  IMAD.MOV.U32 R11, RZ, RZ, R20 ;  /* 0x000000ffff0b7224 */ /* 0x008fe400078e0014 */
        /* <DEDUP_REMOVED lines=16> */
.L_x_505:
[----:B------:R-:W-:Y:S05]  /*1fe0*/  BSYNC.RECONVERGENT B1 ;  /* 0x0000000000017941 */ /* 0x000fea0003800200 */
.L_x_504:
[----:B------:R-:W-:Y:S01]  /*1ff0*/  DSETP.GEU.AND P0, PT, R4, R22, PT ;  /* 0x000000160400722a */ /* 0x000fe20003f0e000 */
[----:B------:R-:W-:Y:S01]  /*2000*/  BSSY.RECONVERGENT B1, `(.L_x_506) ;  /* 0x0000014000017945 */ /* 0x000fe20003800200 */
[----:B------:R-:W-:Y:S02]  /*2010*/  IMAD.MOV.U32 R6, RZ, RZ, R22 ;  /* 0x000000ffff067224 */ /* 0x000fe400078e0016 */
[----:B------:R-:W-:Y:S02]  /*2020*/  IMAD.MOV.U32 R7, RZ, RZ, R23 ;  /* 0x000000ffff077224 */ /* 0x000fe400078e0017 */
[----:B----4-:R-:W-:Y:S02]  /*2030*/  IMAD.MOV.U32 R9, RZ, RZ, R24 ;  /* 0x000000ffff097224 */ /* 0x010fe400078e0018 */
        /* <DEDUP_REMOVED lines=16> */
.L_x_507:
[----:B------:R-:W-:Y:S05]  /*2140*/  BSYNC.RECONVERGENT B1 ;  /* 0x0000000000017941 */ /* 0x000fea0003800200 */
.L_x_506:
[----:B------:R-:W-:Y:S01]  /*2150*/  DSETP.GEU.AND P0, PT, R6, R26, PT ;  /* 0x0000001a0600722a */ /* 0x000fe20003f0e000 */
[----:B------:R-:W-:Y:S02]  /*2160*/  IMAD.MOV.U32 R12, RZ, RZ, R26 ;  /* 0x000000ffff0c7224 */ /* 0x000fe400078e001a */
[----:B------:R-:W-:Y:S02]  /*2170*/  IMAD.MOV.U32 R13, RZ, RZ, R27 ;  /* 0x000000ffff0d7224 */ /* 0x000fe400078e001b */
[----:B------:R-:W-:Y:S02]  /*2180*/  IMAD.MOV.U32 R17, RZ, RZ, R2 ;  /* 0x000000ffff117224 */ /* 0x000fe400078e0002 */
        /* <DEDUP_REMOVED lines=17> */
.L_x_482:
[----:B------:R-:W0:Y:S01]  /*22a0*/  S2R R6, SR_LANEID ;  /* 0x0000000000067919 */ /* 0x000e220000000000 */
[----:B------:R-:W-:Y:S01]  /*22b0*/  LOP3.LUT R7, R5, 0x3e0, RZ, 0xc0, !PT ;  /* 0x000003e005077812 */ /* 0x000fe200078ec0ff */
[----:B------:R-:W-:Y:S01]  /*22c0*/  BSSY.RECONVERGENT B1, `(.L_x_508) ;  /* 0x0000024000017945 */ /* 0x000fe20003800200 */
[----:B------:R-:W-:Y:S02]  /*22d0*/  IMAD.MOV.U32 R18, RZ, RZ, R9 ;  /* 0x000000ffff127224 */ /* 0x000fe400078e0009 */
[----:B------:R-:W-:Y:S02]  /*22e0*/  IMAD.MOV.U32 R20, RZ, RZ, R8 ;  /* 0x000000ffff147224 */ /* 0x000fe400078e0008 */
[----:B------:R-:W-:Y:S01]  /*22f0*/  VIADD R11, R7, 0x20 ;  /* 0x00000020070b7836 */ /* 0x000fe20000000000 */
[----:B------:R-:W-:Y:S01]  /*2300*/  LOP3.LUT R7, RZ, R7, RZ, 0x33, !PT ;  /* 0x00000007ff077212 */ /* 0x000fe200078e33ff */
[----:B-----5:R-:W-:-:S03]  /*2310*/  IMAD.MOV.U32 R10, RZ, RZ, R2 ;  /* 0x000000ffff0a7224 */ /* 0x020fc600078e0002 */
[----:B------:R-:W-:Y:S01]  /*2320*/  ISETP.GT.AND P0, PT, R11, R4, PT ;  /* 0x000000040b00720c */ /* 0x000fe20003f04270 */
[----:B------:R-:W-:Y:S02]  /*2330*/  IMAD.IADD R7, R4, 0x1, R7 ;  /* 0x0000000104077824 */ /* 0x000fe400078e0207 */
[----:B------:R-:W-:-:S03]  /*2340*/  IMAD.MOV.U32 R11, RZ, RZ, R3 ;  /* 0x000000ffff0b7224 */ /* 0x000fc600078e0003 */
[----:B------:R-:W-:-:S05]  /*2350*/  SEL R7, R7, 0x1f, P0 ;  /* 0x0000001f07077807 */ /* 0x000fca0000000000 */
[----:B------:R2:W3:Y:S04]  /*2360*/  SHFL.DOWN PT, R12, R2, 0x1, R7 ;  /* 0x08200000020c7989 */ /* 0x0004e800000e0007 */
[----:B------:R2:W4:Y:S04]  /*2370*/  SHFL.DOWN PT, R13, R3, 0x1, R7 ;  /* 0x08200000030d7989 */ /* 0x00052800000e0007 */
[----:B-1----:R2:W1:Y:S01]  /*2380*/  SHFL.DOWN PT, R14, R9, 0x1, R7 ;  /* 0x08200000090e7989 */ /* 0x00246200000e0007 */
[----:B0-----:R-:W-:-:S03]  /*2390*/  ISETP.GE.AND P0, PT, R6, R7, PT ;  /* 0x000000070600720c */ /* 0x001fc60003f06270 */
[----:B------:R2:W0:Y:S10]  /*23a0*/  SHFL.DOWN PT, R15, R8, 0x1, R7 ;  /* 0x08200000080f7989 */ /* 0x00043400000e0007 */
[----:B--2---:R-:W-:Y:S05]  /*23b0*/  @P0 BRA `(.L_x_509) ;  /* 0x0000000000500947 */ /* 0x004fea0003800000 */
[----:B---34-:R-:W-:Y:S01]  /*23c0*/  DSETP.GEU.AND P0, PT, R2, R12, PT ;  /* 0x0000000c0200722a */ /* 0x018fe20003f0e000 */
[----:B-1----:R-:W-:Y:S02]  /*23d0*/  IMAD.MOV.U32 R18, RZ, RZ, R14 ;  /* 0x000000ffff127224 */ /* 0x002fe400078e000e */
        /* <DEDUP_REMOVED lines=18> */
.L_x_509:
[----:B------:R-:W-:Y:S05]  /*2500*/  BSYNC.RECONVERGENT B1 ;  /* 0x0000000000017941 */ /* 0x000fea0003800200 */
.L_x_508:
[----:B------:R-:W-:Y:S01]  /*2510*/  VIADD R2, R6, 0x2 ;  /* 0x0000000206027836 */ /* 0x000fe20000000000 */
[----:B------:R2:W2:Y:S01]  /*2520*/  SHFL.DOWN PT, R8, R10, 0x2, R7 ;  /* 0x084000000a087989 */ /* 0x0004a200000e0007 */
[----:B------:R-:W-:Y:S01]  /*2530*/  BSSY.RECONVERGENT B1, `(.L_x_510) ;  /* 0x000001e000017945 */ /* 0x000fe20003800200 */
[----:B-1----:R-:W-:Y:S02]  /*2540*/  IMAD.MOV.U32 R14, RZ, RZ, R18 ;  /* 0x000000ffff0e7224 */ /* 0x002fe400078e0012 */
[----:B------:R-:W-:Y:S01]  /*2550*/  ISETP.GT.AND P0, PT, R2, R7, PT ;  /* 0x000000070200720c */ /* 0x000fe20003f04270 */
[----:B------:R1:W1:Y:S01]  /*2560*/  SHFL.DOWN PT, R9, R11, 0x2, R7 ;  /* 0x084000000b097989 */ /* 0x00026200000e0007 */
[----:B------:R-:W-:Y:S01]  /*2570*/  IMAD.MOV.U32 R16, RZ, RZ, R20 ;  /* 0x000000ffff107224 */ /* 0x000fe200078e0014 */
[----:B------:R-:W-:Y:S01]  /*2580*/  MOV R2, R10 ;  /* 0x0000000a00027202 */ /* 0x000fe20000000f00 */
[----:B------:R-:W-:Y:S01]  /*2590*/  IMAD.MOV.U32 R3, RZ, RZ, R11 ;  /* 0x000000ffff037224 */ /* 0x000fe200078e000b */
[----:B----4-:R4:W1:Y:S04]  /*25a0*/  SHFL.DOWN PT, R13, R18, 0x2, R7 ;  /* 0x08400000120d7989 */ /* 0x01086800000e0007 */
[----:B0-----:R4:W0:Y:S04]  /*25b0*/  SHFL.DOWN PT, R15, R20, 0x2, R7 ;  /* 0x08400000140f7989 */ /* 0x00182800000e0007 */
[----:B------:R-:W-:Y:S05]  /*25c0*/  @P0 BRA `(.L_x_511) ;  /* 0x0000000000500947 */ /* 0x000fea0003800000 */
[----:B-12---:R-:W-:Y:S01]  /*25d0*/  DSETP.GEU.AND P0, PT, R10, R8, PT ;  /* 0x000000080a00722a */ /* 0x006fe20003f0e000 */
[----:B------:R-:W-:Y:S02]  /*25e0*/  IMAD.MOV.U32 R14, RZ, RZ, R13 ;  /* 0x000000ffff0e7224 */ /* 0x000fe400078e000d */
        /* <DEDUP_REMOVED lines=18> */
.L_x_511:
[----:B------:R-:W-:Y:S05]  /*2710*/  BSYNC.RECONVERGENT B1 ;  /* 0x0000000000017941 */ /* 0x000fea0003800200 */
.L_x_510:
[----:B--2---:R-:W-:Y:S01]  /*2720*/  VIADD R8, R6, 0x4 ;  /* 0x0000000406087836 */ /* 0x004fe20000000000 */
[----:B------:R2:W2:Y:S01]  /*2730*/  SHFL.DOWN PT, R10, R2, 0x4, R7 ;  /* 0x08800000020a7989 */ /* 0x0004a200000e0007 */
[----:B------:R-:W-:Y:S01]  /*2740*/  BSSY.RECONVERGENT B1, `(.L_x_512) ;  /* 0x000001e000017945 */ /* 0x000fe20003800200 */
[----:B---3--:R-:W-:Y:S02]  /*2750*/  IMAD.MOV.U32 R12, RZ, RZ, R14 ;  /* 0x000000ffff0c7224 */ /* 0x008fe400078e000e */
[----:B------:R-:W-:Y:S01]  /*2760*/  ISETP.GT.AND P0, PT, R8, R7, PT ;  /* 0x000000070800720c */ /* 0x000fe20003f04270 */
[----:B-1----:R1:W3:Y:S01]  /*2770*/  SHFL.DOWN PT, R11, R3, 0x4, R7 ;  /* 0x08800000030b7989 */ /* 0x0022e200000e0007 */
[----:B----4-:R-:W-:Y:S02]  /*2780*/  IMAD.MOV.U32 R18, RZ, RZ, R16 ;  /* 0x000000ffff127224 */ /* 0x010fe400078e0010 */
[----:B------:R-:W-:Y:S01]  /*2790*/  IMAD.MOV.U32 R8, RZ, RZ, R2 ;  /* 0x000000ffff087224 */ /* 0x000fe200078e0002 */
[----:B------:R1:W4:Y:S01]  /*27a0*/  SHFL.DOWN PT, R13, R14, 0x4, R7 ;  /* 0x088000000e0d7989 */ /* 0x00032200000e0007 */
[----:B------:R-:W-:-:S03]  /*27b0*/  IMAD.MOV.U32 R9, RZ, RZ, R3 ;  /* 0x000000ffff097224 */ /* 0x000fc600078e0003 */
[----:B0-----:R1:W0:Y:S04]  /*27c0*/  SHFL.DOWN PT, R15, R16, 0x4, R7 ;  /* 0x08800000100f7989 */ /* 0x00122800000e0007 */
[----:B------:R-:W-:Y:S05]  /*27d0*/  @P0 BRA `(.L_x_513) ;  /* 0x0000000000500947 */ /* 0x000fea0003800000 */
[----:B--23--:R-:W-:Y:S01]  /*27e0*/  DSETP.GEU.AND P0, PT, R2, R10, PT ;  /* 0x0000000a0200722a */ /* 0x00cfe20003f0e000 */
[----:B----4-:R-:W-:Y:S02]  /*27f0*/  IMAD.MOV.U32 R12, RZ, RZ, R13 ;  /* 0x000000ffff0c7224 */ /* 0x010fe400078e000d */
[----:B0-----:R-:W-:Y:S02]  /*2800*/  IMAD.MOV.U32 R18, RZ, RZ, R15 ;  /* 0x000000ffff127224 */ /* 0x001fe400078e000f */
        /* <DEDUP_REMOVED lines=17> */
.L_x_513:
[----:B------:R-:W-:Y:S05]  /*2920*/  BSYNC.RECONVERGENT B1 ;  /* 0x0000000000017941 */ /* 0x000fea0003800200 */
.L_x_512:
[----:B--2---:R-:W-:Y:S01]  /*2930*/  VIADD R2, R6, 0x8 ;  /* 0x0000000806027836 */ /* 0x004fe20000000000 */
[----:B------:R2:W2:Y:S01]  /*2940*/  SHFL.DOWN PT, R10, R8, 0x8, R7 ;  /* 0x09000000080a7989 */ /* 0x0004a200000e0007 */
[----:B------:R-:W-:Y:S01]  /*2950*/  BSSY.RECONVERGENT B1, `(.L_x_514) ;  /* 0x000001e000017945 */ /* 0x000fe20003800200 */
[----:B-1----:R-:W-:Y:S02]  /*2960*/  IMAD.MOV.U32 R14, RZ, RZ, R12 ;  /* 0x000000ffff0e7224 */ /* 0x002fe400078e000c */
[----:B------:R-:W-:Y:S01]  /*2970*/  ISETP.GT.AND P0, PT, R2, R7, PT ;  /* 0x000000070200720c */ /* 0x000fe20003f04270 */
[----:B---3--:R1:W3:Y:S01]  /*2980*/  SHFL.DOWN PT, R11, R9, 0x8, R7 ;  /* 0x09000000090b7989 */ /* 0x0082e200000e0007 */
[----:B------:R-:W-:Y:S02]  /*2990*/  IMAD.MOV.U32 R16, RZ, RZ, R18 ;  /* 0x000000ffff107224 */ /* 0x000fe400078e0012 */
[----:B------:R-:W-:Y:S01]  /*29a0*/  IMAD.MOV.U32 R2, RZ, RZ, R8 ;  /* 0x000000ffff027224 */ /* 0x000fe200078e0008 */
[----:B----4-:R1:W4:Y:S01]  /*29b0*/  SHFL.DOWN PT, R13, R12, 0x8, R7 ;  /* 0x090000000c0d7989 */ /* 0x01032200000e0007 */
        /* <DEDUP_REMOVED lines=23> */
.L_x_515:
[----:B------:R-:W-:Y:S05]  /*2b30*/  BSYNC.RECONVERGENT B1 ;  /* 0x0000000000017941 */ /* 0x000fea0003800200 */
.L_x_514:
[----:B--2---:R-:W-:Y:S01]  /*2b40*/  VIADD R10, R6, 0x10 ;  /* 0x00000010060a7836 */ /* 0x004fe20000000000 */
[----:B------:R2:W2:Y:S01]  /*2b50*/  SHFL.DOWN PT, R8, R2, 0x10, R7 ;  /* 0x0a00000002087989 */ /* 0x0004a200000e0007 */
[----:B------:R-:W-:Y:S01]  /*2b60*/  BSSY.RECONVERGENT B1, `(.L_x_516) ;  /* 0x000001e000017945 */ /* 0x000fe20003800200 */
[----:B------:R-:W-:Y:S01]  /*2b70*/  IMAD.MOV.U32 R17, RZ, RZ, R14 ;  /* 0x000000ffff117224 */ /* 0x000fe200078e000e */
[----:B----4-:R-:W-:Y:S01]  /*2b80*/  MOV R13, R3 ;  /* 0x00000003000d7202 */ /* 0x010fe20000000f00 */
[----:B-1----:R1:W4:Y:S01]  /*2b90*/  SHFL.DOWN PT, R9, R3, 0x10, R7 ;  /* 0x0a00000003097989 */ /* 0x00232200000e0007 */
[----:B------:R-:W-:Y:S01]  /*2ba0*/  ISETP.GT.AND P0, PT, R10, R7, PT ;  /* 0x000000070a00720c */ /* 0x000fe20003f04270 */
[----:B------:R-:W-:Y:S02]  /*2bb0*/  IMAD.MOV.U32 R19, RZ, RZ, R16 ;  /* 0x000000ffff137224 */ /* 0x000fe400078e0010 */
[----:B---3--:R1:W3:Y:S01]  /*2bc0*/  SHFL.DOWN PT, R11, R14, 0x10, R7 ;  /* 0x0a0000000e0b7989 */ /* 0x0082e200000e0007 */
[----:B------:R-:W-:-:S03]  /*2bd0*/  IMAD.MOV.U32 R12, RZ, RZ, R2 ;  /* 0x000000ffff0c7224 */ /* 0x000fc600078e0002 */
[----:B0-----:R1:W0:Y:S06]  /*2be0*/  SHFL.DOWN PT, R15, R16, 0x10, R7 ;  /* 0x0a000000100f7989 */ /* 0x00122c00000e0007 */
[----:B------:R-:W-:Y:S05]  /*2bf0*/  @P0 BRA `(.L_x_517) ;  /* 0x0000000000500947 */ /* 0x000fea0003800000 */
[----:B--2-4-:R-:W-:Y:S01]  /*2c00*/  DSETP.GEU.AND P0, PT, R2, R8, PT ;  /* 0x000000080200722a */ /* 0x014fe20003f0e000 */
[----:B---3--:R-:W-:Y:S02]  /*2c10*/  IMAD.MOV.U32 R17, RZ, RZ, R11 ;  /* 0x000000ffff117224 */ /* 0x008fe400078e000b */
        /* <DEDUP_REMOVED lines=18> */
.L_x_517:
[----:B------:R-:W-:Y:S05]  /*2d40*/  BSYNC.RECONVERGENT B1 ;  /* 0x0000000000017941 */ /* 0x000fea0003800200 */
.L_x_516:
[----:B------:R-:W-:Y:S01]  /*2d50*/  ISETP.NE.AND P0, PT, R6, RZ, PT ;  /* 0x000000ff0600720c */ /* 0x000fe20003f05270 */
[----:B------:R-:W-:-:S12]  /*2d60*/  BSSY.RECONVERGENT B1, `(.L_x_518) ;  /* 0x000000b000017945 */ /* 0x000fd80003800200 */
[----:B------:R-:W-:Y:S05]  /*2d70*/  @P0 BRA `(.L_x_519) ;  /* 0x0000000000240947 */ /* 0x000fea0003800000 */
[----:B------:R-:W5:Y:S01]  /*2d80*/  S2R R6, SR_CgaCtaId ;  /* 0x0000000000067919 */ /* 0x000f620000008800 */
[----:B-1----:R-:W-:Y:S01]  /*2d90*/  MOV R3, 0x400 ;  /* 0x0000040000037802 */ /* 0x002fe20000000f00 */
[----:B------:R-:W-:Y:S01]  /*2da0*/  IMAD.MOV.U32 R18, RZ, RZ, R17 ;  /* 0x000000ffff127224 */ /* 0x000fe200078e0011 */
[----:B--2---:R-:W-:-:S04]  /*2db0*/  SHF.R.U32.HI R2, RZ, 0x1, R5 ;  /* 0x00000001ff027819 */ /* 0x004fc80000011605 */
[----:B------:R-:W-:Y:S02]  /*2dc0*/  LOP3.LUT R2, R2, 0x1f0, RZ, 0xc0, !PT ;  /* 0x000001f002027812 */ /* 0x000fe400078ec0ff */
[----:B-----5:R-:W-:-:S05]  /*2dd0*/  LEA R3, R6, R3, 0x18 ;  /* 0x0000000306037211 */ /* 0x020fca00078ec0ff */
[----:B------:R-:W-:-:S05]  /*2de0*/  IMAD.IADD R3, R2, 0x1, R3 ;  /* 0x0000000102037824 */ /* 0x000fca00078e0203 */
[----:B------:R1:W-:Y:S04]  /*2df0*/  STS.64 [R3+0x10], R18 ;  /* 0x0000101203007388 */ /* 0x0003e80000000a00 */
[----:B------:R1:W-:Y:S02]  /*2e00*/  STS.64 [R3+0x8], R12 ;  /* 0x0000080c03007388 */ /* 0x0003e40000000a00 */
.L_x_519:
[----:B------:R-:W-:Y:S05]  /*2e10*/  BSYNC.RECONVERGENT B1 ;  /* 0x0000000000017941 */ /* 0x000fea0003800200 */
.L_x_518:
[----:B------:R-:W-:Y:S01]  /*2e20*/  BAR.SYNC.DEFER_BLOCKING 0x0 ;  /* 0x0000000000007b1d */ /* 0x000fe20000010000 */
[----:B------:R-:W-:-:S13]  /*2e30*/  ISETP.NE.AND P1, PT, R5, RZ, PT ;  /* 0x000000ff0500720c */ /* 0x000fda0003f25270 */
[----:B------:R-:W-:Y:S05]  /*2e40*/  @P1 BRA `(.L_x_495) ;  /* 0x0000003800e81947 */ /* 0x000fea0003800000 */
[----:B------:R-:W-:Y:S01]  /*2e50*/  ISETP.GE.AND P0, PT, R4, 0x21, PT ;  /* 0x000000210400780c */ /* 0x000fe20003f06270 */
[----:B---3--:R-:W-:Y:S02]  /*2e60*/  IMAD.MOV.U32 R11, RZ, RZ, R17 ;  /* 0x000000ffff0b7224 */ /* 0x008fe400078e0011 */
[----:B-1----:R-:W-:Y:S02]  /*2e70*/  IMAD.MOV.U32 R14, RZ, RZ, R19 ;  /* 0x000000ffff0e7224 */ /* 0x002fe400078e0013 */
[----:B--2---:R-:W-:Y:S02]  /*2e80*/  IMAD.MOV.U32 R2, RZ, RZ, R12 ;  /* 0x000000ffff027224 */ /* 0x004fe400078e000c */
[----:B------:R-:W-:-:S06]  /*2e90*/  IMAD.MOV.U32 R3, RZ, RZ, R13 ;  /* 0x000000ffff037224 */ /* 0x000fcc00078e000d */
[----:B------:R-:W-:Y:S05]  /*2ea0*/  @!P0 BRA `(.L_x_520) ;  /* 0x00000000006c8947 */ /* 0x000fea0003800000 */
        /* <DEDUP_REMOVED lines=26> */
.L_x_521:
[----:B------:R-:W-:Y:S05]  /*3050*/  BSYNC.RECONVERGENT B1 ;  /* 0x0000000000017941 */ /* 0x000fea0003800200 */
.L_x_520:
[----:B------:R-:W-:Y:S01]  /*3060*/  ISETP.GE.AND P0, PT, R4, 0x41, PT ;  /* 0x000000410400780c */ /* 0x000fe20003f06270 */
[----:B------:R-:W-:Y:S02]  /*3070*/  IMAD.MOV.U32 R5, RZ, RZ, R11 ;  /* 0x000000ffff057224 */ /* 0x000fe400078e000b */
[----:B------:R-:W-:Y:S02]  /*3080*/  IMAD.MOV.U32 R10, RZ, RZ, R14 ;  /* 0x000000ffff0a7224 */ /* 0x000fe400078e000e */
[----:B------:R-:W-:Y:S02]  /*3090*/  IMAD.MOV.U32 R6, RZ, RZ, R2 ;  /* 0x000000ffff067224 */ /* 0x000fe400078e0002 */
[----:B------:R-:W-:-:S06]  /*30a0*/  IMAD.MOV.U32 R7, RZ, RZ, R3 ;  /* 0x000000ffff077224 */ /* 0x000fcc00078e0003 */
[----:B------:R-:W-:Y:S05]  /*30b0*/  @!P0 BRA `(.L_x_522) ;  /* 0x00000000006c8947 */ /* 0x000fea0003800000 */
[----:B------:R-:W1:Y:S01]  /*30c0*/  S2UR UR5, SR_CgaCtaId ;  /* 0x00000000000579c3 */ /* 0x000e620000008800 */
[----:B------:R-:W-:Y:S01]  /*30d0*/  UMOV UR4, 0x400 ;  /* 0x0000040000047882 */ /* 0x000fe20000000000 */
[----:B------:R-:W-:Y:S01]  /*30e0*/  BSSY.RECONVERGENT B1, `(.L_x_522) ;  /* 0x0000018000017945 */ /* 0x000fe20003800200 */
[----:B-1----:R-:W-:-:S09]  /*30f0*/  ULEA UR4, UR5, UR4, 0x18 ;  /* 0x0000000405047291 */ /* 0x002fd2000f8ec0ff */
[----:B----4-:R-:W1:Y:S04]  /*3100*/  LDS.64 R8, [UR4+0x28] ;  /* 0x00002804ff087984 */ /* 0x010e680008000a00 */
[----:B------:R-:W2:Y:S01]  /*3110*/  LDS.64 R12, [UR4+0x30] ;  /* 0x00003004ff0c7984 */ /* 0x000ea20008000a00 */
        /* <DEDUP_REMOVED lines=20> */
.L_x_523:
[----:B------:R-:W-:Y:S05]  /*3260*/  BSYNC.RECONVERGENT B1 ;  /* 0x0000000000017941 */ /* 0x000fea0003800200 */
.L_x_522:
        /* <DEDUP_REMOVED lines=11> */
[----:B0-----:R-:W0:Y:S01]  /*3320*/  LDS.64 R14, [UR4+0x40] ;  /* 0x00004004ff0e7984 */ /* 0x001e220008000a00 */
[----:B-1----:R-:W-:Y:S01]  /*3330*/  DSETP.GEU.AND P0, PT, R6, R8, PT ;  /* 0x000000080600722a */ /* 0x002fe20003f0e000 */
[----:B------:R-:W-:Y:S01]  /*3340*/  IMAD.MOV.U32 R2, RZ, RZ, R8 ;  /* 0x000000ffff027224 */ /* 0x000fe200078e0008 */
[----:B------:R-:W-:Y:S01]  /*3350*/  MOV R3, R9 ;  /* 0x0000000900037202 */ /* 0x000fe20000000f00 */
[----:B0-----:R-:W-:Y:S02]  /*3360*/  IMAD.MOV.U32 R11, RZ, RZ, R14 ;  /* 0x000000ffff0b7224 */ /* 0x001fe400078e000e */
        /* <DEDUP_REMOVED lines=16> */
.L_x_525:
[----:B------:R-:W-:Y:S05]  /*3470*/  BSYNC.RECONVERGENT B1 ;  /* 0x0000000000017941 */ /* 0x000fea0003800200 */
.L_x_524:
        /* <DEDUP_REMOVED lines=13> */
[----:B------:R-:W-:Y:S02]  /*3550*/  IMAD.MOV.U32 R6, RZ, RZ, R8 ;  /* 0x000000ffff067224 */ /* 0x000fe400078e0008 */
[----:B------:R-:W-:Y:S02]  /*3560*/  IMAD.MOV.U32 R7, RZ, RZ, R9 ;  /* 0x000000ffff077224 */ /* 0x000fe400078e0009 */
[----:B0-----:R-:W-:-:S02]  /*3570*/  IMAD.MOV.U32 R5, RZ, RZ, R14 ;  /* 0x000000ffff057224 */ /* 0x001fc400078e000e */
        /* <DEDUP_REMOVED lines=16> */
.L_x_527:
[----:B------:R-:W-:Y:S05]  /*3680*/  BSYNC.RECONVERGENT B1 ;  /* 0x0000000000017941 */ /* 0x000fea0003800200 */
.L_x_526:
[----:B------:R-:W-:Y:S01]  /*3690*/  ISETP.GE.AND P0, PT, R4, 0xa1, PT ;  /* 0x000000a10400780c */ /* 0x000fe20003f06270 */
[----:B------:R-:W-:Y:S01]  /*36a0*/  IMAD.MOV.U32 R11, RZ, RZ, R5 ;  /* 0x000000ffff0b7224 */ /* 0x000fe200078e0005 */
[----:B------:R-:W-:Y:S01]  /*36b0*/  MOV R12, R10 ;  /* 0x0000000a000c7202 */ /* 0x000fe20000000f00 */
[----:B------:R-:W-:Y:S02]  /*36c0*/  IMAD.MOV.U32 R2, RZ, RZ, R6 ;  /* 0x000000ffff027224 */ /* 0x000fe400078e0006 */
[----:B------:R-:W-:-:S08]  /*36d0*/  IMAD.MOV.U32 R3, RZ, RZ, R7 ;  /* 0x000000ffff037224 */ /* 0x000fd000078e0007 */
        /* <DEDUP_REMOVED lines=27> */
.L_x_529:
[----:B------:R-:W-:Y:S05]  /*3890*/  BSYNC.RECONVERGENT B1 ;  /* 0x0000000000017941 */ /* 0x000fea0003800200 */
.L_x_528:
        /* <DEDUP_REMOVED lines=32> */
.L_x_531:
[----:B------:R-:W-:Y:S05]  /*3aa0*/  BSYNC.RECONVERGENT B1 ;  /* 0x0000000000017941 */ /* 0x000fea0003800200 */
.L_x_530:
[----:B------:R-:W-:Y:S01]  /*3ab0*/  ISETP.GE.AND P0, PT, R4, 0xe1, PT ;  /* 0x000000e10400780c */ /* 0x000fe20003f06270 */
[----:B------:R-:W-:Y:S02]  /*3ac0*/  IMAD.MOV.U32 R17, RZ, RZ, R5 ;  /* 0x000000ffff117224 */ /* 0x000fe400078e0005 */
[----:B------:R-:W-:Y:S02]  /*3ad0*/  IMAD.MOV.U32 R19, RZ, RZ, R10 ;  /* 0x000000ffff137224 */ /* 0x000fe400078e000a */
[----:B------:R-:W-:Y:S02]  /*3ae0*/  IMAD.MOV.U32 R12, RZ, RZ, R6 ;  /* 0x000000ffff0c7224 */ /* 0x000fe400078e0006 */
[----:B------:R-:W-:-:S06]  /*3af0*/  IMAD.MOV.U32 R13, RZ, RZ, R7 ;  /* 0x000000ffff0d7224 */ /* 0x000fcc00078e0007 */
[----:B------:R-:W-:Y:S05]  /*3b00*/  @!P0 BRA `(.L_x_495) ;  /* 0x0000002c00b88947 */ /* 0x000fea0003800000 */
[----:B------:R-:W1:Y:S01]  /*3b10*/  S2UR UR5, SR_CgaCtaId ;  /* 0x00000000000579c3 */ /* 0x000e620000008800 */
[----:B------:R-:W-:Y:S02]  /*3b20*/  UMOV UR4, 0x400 ;  /* 0x0000040000047882 */ /* 0x000fe40000000000 */
        /* <DEDUP_REMOVED lines=24> */
.L_x_465:
[----:B------:R-:W0:Y:S01]  /*3cb0*/  S2R R4, SR_TID.X ;  /* 0x0000000000047919 */ /* 0x000e220000002100 */
[----:B------:R-:W1:Y:S01]  /*3cc0*/  LDCU.64 UR4, c[0x0][0x380] ;  /* 0x00007000ff0477ac */ /* 0x000e620008000a00 */
[----:B------:R-:W-:Y:S02]  /*3cd0*/  SHF.R.S32.HI R5, RZ, 0x1f, R21 ;  /* 0x0000001fff057819 */ /* 0x000fe40000011415 */
[----:B0-----:R-:W-:-:S05]  /*3ce0*/  IADD3 R2, P0, PT, R21, R4, RZ ;  /* 0x0000000415027210 */ /* 0x001fca0007f1e0ff */
[----:B------:R-:W-:Y:S01]  /*3cf0*/  IMAD.X R3, RZ, RZ, R5, P0 ;  /* 0x000000ffff037224 */ /* 0x000fe200000e0605 */
[----:B-1----:R-:W-:-:S04]  /*3d00*/  LEA R6, P0, R2, UR4, 0x2 ;  /* 0x0000000402067c11 */ /* 0x002fc8000f8010ff */
[----:B------:R-:W-:Y:S01]  /*3d10*/  LEA.HI.X R7, R2, UR5, R3, 0x2, P0 ;  /* 0x0000000502077c11 */ /* 0x000fe200080f1403 */
[----:B------:R-:W0:Y:S01]  /*3d20*/  LDCU.64 UR4, c[0x0][0x390] ;  /* 0x00007200ff0477ac */ /* 0x000e220008000a00 */
[----:B------:R-:W1:Y:S03]  /*3d30*/  LDC.64 R2, c[0x0][0x388] ;  /* 0x0000e200ff027b82 */ /* 0x000e660000000a00 */
[----:B------:R-:W1:Y:S04]  /*3d40*/  LDG.E R9, desc[UR10][R6.64] ;  /* 0x0000000a06097981 */ /* 0x000e68000c1e1900 */
[----:B------:R-:W2:Y:S04]  /*3d50*/  LDG.E R11, desc[UR10][R6.64+0x400] ;  /* 0x0004000a060b7981 */ /* 0x000ea8000c1e1900 */
[----:B------:R-:W3:Y:S04]  /*3d60*/  LDG.E R15, desc[UR10][R6.64+0x800] ;  /* 0x0008000a060f7981 */ /* 0x000ee8000c1e1900 */
[----:B------:R-:W4:Y:S04]  /*3d70*/  LDG.E R17, desc[UR10][R6.64+0xc00] ;  /* 0x000c000a06117981 */ /* 0x000f28000c1e1900 */
[----:B------:R-:W5:Y:S01]  /*3d80*/  LDG.E R13, desc[UR10][R6.64+0x1000] ;  /* 0x0010000a060d7981 */ /* 0x000f62000c1e1900 */
[----:B-1----:R-:W-:-:S04]  /*3d90*/  IMAD.WIDE.U32 R8, R9, 0x8, R2 ;  /* 0x0000000809087825 */ /* 0x002fc800078e0002 */
[--C-:B--2---:R-:W-:Y:S02]  /*3da0*/  IMAD.WIDE.U32 R10, R11, 0x8, R2.reuse ;  /* 0x000000080b0a7825 */ /* 0x104fe400078e0002 */
[----:B------:R-:W2:Y:S04]  /*3db0*/  LDG.E.64 R8, desc[UR10][R8.64] ;  /* 0x0000000a08087981 */ /* 0x000ea8000c1e1b00 */
[----:B------:R-:W2:Y:S01]  /*3dc0*/  LDG.E.64 R10, desc[UR10][R10.64] ;  /* 0x0000000a0a0a7981 */ /* 0x000ea2000c1e1b00 */
[----:B---3--:R-:W-:-:S06]  /*3dd0*/  IMAD.WIDE.U32 R14, R15, 0x8, R2 ;  /* 0x000000080f0e7825 */ /* 0x008fcc00078e0002 */
[----:B------:R-:W3:Y:S01]  /*3de0*/  LDG.E.64 R14, desc[UR10][R14.64] ;  /* 0x0000000a0e0e7981 */ /* 0x000ee2000c1e1b00 */
[----:B----4-:R-:W-:-:S06]  /*3df0*/  IMAD.WIDE.U32 R16, R17, 0x8, R2 ;  /* 0x0000000811107825 */ /* 0x010fcc00078e0002 */
[----:B------:R-:W4:Y:S01]  /*3e00*/  LDG.E.64 R16, desc[UR10][R16.64] ;  /* 0x0000000a10107981 */ /* 0x000f22000c1e1b00 */
[----:B-----5:R-:W-:-:S06]  /*3e10*/  IMAD.WIDE.U32 R2, R13, 0x8, R2 ;  /* 0x000000080d027825 */ /* 0x020fcc00078e0002 */
[----:B------:R-:W5:Y:S01]  /*3e20*/  LDG.E.64 R2, desc[UR10][R2.64] ;  /* 0x0000000a02027981 */ /* 0x000f62000c1e1b00 */
[----:B0-----:R-:W-:Y:S01]  /*3e30*/  IADD3 R21, P5, PT, R21, UR4, RZ ;  /* 0x0000000415157c10 */ /* 0x001fe2000ffbe0ff */
[----:B------:R-:W-:Y:S01]  /*3e40*/  VIADD R13, R4, 0x100 ;  /* 0x00000100040d7836 */ /* 0x000fe20000000000 */
[----:B------:R-:W-:Y:S01]  /*3e50*/  BSSY.RECONVERGENT B1, `(.L_x_532) ;  /* 0x000001d000017945 */ /* 0x000fe20003800200 */
[----:B------:R-:W-:Y:S01]  /*3e60*/  ISETP.LE.AND P1, PT, R12, UR6, PT ;  /* 0x000000060c007c0c */ /* 0x000fe2000bf23270 */
[----:B--2---:R-:W-:-:S06]  /*3e70*/  DSETP.GEU.AND P0, PT, R8, R10, PT ;  /* 0x0000000a0800722a */ /* 0x004fcc0003f0e000 */
[----:B------:R-:W-:Y:S02]  /*3e80*/  FSEL R6, R8, R10, P0 ;  /* 0x0000000a08067208 */ /* 0x000fe40000000000 */
[----:B------:R-:W-:Y:S01]  /*3e90*/  FSEL R7, R9, R11, P0 ;  /* 0x0000000b09077208 */ /* 0x000fe20000000000 */
[C---:B------:R-:W-:Y:S01]  /*3ea0*/  VIADD R9, R4.reuse, 0x200 ;  /* 0x0000020004097836 */ /* 0x040fe20000000000 */
[----:B------:R-:W-:Y:S02]  /*3eb0*/  LOP3.LUT R8, R4, 0x400, RZ, 0xfc, !PT ;  /* 0x0000040004087812 */ /* 0x000fe400078efcff */
[----:B------:R-:W-:Y:S02]  /*3ec0*/  IADD3.X R11, PT, PT, R5, UR5, RZ, P5, !PT ;  /* 0x00000005050b7c10 */ /* 0x000fe4000affe4ff */
[----:B---3--:R-:W-:Y:S01]  /*3ed0*/  DSETP.GEU.AND P2, PT, R6, R14, PT ;  /* 0x0000000e0600722a */ /* 0x008fe20003f4e000 */
[----:B------:R-:W-:-:S05]  /*3ee0*/  IADD3 R10, P5, PT, R8, R21, RZ ;  /* 0x00000015080a7210 */ /* 0x000fca0007fbe0ff */
[----:B------:R-:W-:Y:S01]  /*3ef0*/  FSEL R6, R6, R14, P2 ;  /* 0x0000000e06067208 */ /* 0x000fe20001000000 */
[----:B------:R-:W-:Y:S01]  /*3f00*/  IMAD.X R5, RZ, RZ, R11, P5 ;  /* 0x000000ffff057224 */ /* 0x000fe200028e060b */
[----:B------:R-:W-:-:S06]  /*3f10*/  FSEL R7, R7, R15, P2 ;  /* 0x0000000f07077208 */ /* 0x000fcc0001000000 */
[----:B----4-:R-:W-:Y:S01]  /*3f20*/  DSETP.GEU.AND P3, PT, R6, R16, PT ;  /* 0x000000100600722a */ /* 0x010fe20003f6e000 */
[----:B------:R-:W-:-:S05]  /*3f30*/  @P2 SEL R9, R4, R13, P0 ;  /* 0x0000000d04092207 */ /* 0x000fca0000000000 */
[----:B------:R-:W-:Y:S02]  /*3f40*/  FSEL R6, R6, R16, P3 ;  /* 0x0000001006067208 */ /* 0x000fe40001800000 */
[----:B------:R-:W-:-:S06]  /*3f50*/  FSEL R7, R7, R17, P3 ;  /* 0x0000001107077208 */ /* 0x000fcc0001800000 */
[----:B-----5:R-:W-:Y:S01]  /*3f60*/  DSETP.GEU.AND P4, PT, R6, R2, PT ;  /* 0x000000020600722a */ /* 0x020fe20003f8e000 */
[----:B------:R-:W-:-:S13]  /*3f70*/  @!P3 VIADD R9, R4, 0x300 ;  /* 0x000003000409b836 */ /* 0x000fda0000000000 */
[----:B------:R-:W-:Y:S05]  /*3f80*/  @!P4 BRA `(.L_x_533) ;  /* 0x000000000024c947 */ /* 0x000fea0003800000 */
[C---:B------:R-:W-:Y:S02]  /*3f90*/  ISETP.GE.U32.AND P0, PT, R9.reuse, R8, PT ;  /* 0x000000080900720c */ /* 0x040fe40003f06070 */
[----:B------:R-:W-:Y:S02]  /*3fa0*/  IADD3 R9, P2, PT, R9, R21, RZ ;  /* 0x0000001509097210 */ /* 0x000fe40007f5e0ff */
[----:B------:R-:W-:Y:S02]  /*3fb0*/  ISETP.GE.U32.AND.EX P0, PT, RZ, RZ, PT, P0 ;  /* 0x000000ffff00720c */ /* 0x000fe40003f06100 */
[----:B------:R-:W-:-:S11]  /*3fc0*/  IADD3.X R8, PT, PT, RZ, R11, RZ, P2, !PT ;  /* 0x0000000bff087210 */ /* 0x000fd600017fe4ff */
[----:B------:R-:W-:-:S06]  /*3fd0*/  DSETP.LT.OR P0, PT, R2, R6, !P0 ;  /* 0x000000060200722a */ /* 0x000fcc0004701400 */
[----:B------:R-:W-:Y:S02]  /*3fe0*/  FSEL R2, R6, R2, P0 ;  /* 0x0000000206027208 */ /* 0x000fe40000000000 */
[----:B------:R-:W-:Y:S02]  /*3ff0*/  FSEL R3, R7, R3, P0 ;  /* 0x0000000307037208 */ /* 0x000fe40000000000 */
[----:B------:R-:W-:Y:S02]  /*4000*/  SEL R10, R9, R10, P0 ;  /* 0x0000000a090a7207 */ /* 0x000fe40000000000 */
[----:B------:R-:W-:-:S07]  /*4010*/  SEL R5, R8, R5, P0 ;  /* 0x0000000508057207 */ /* 0x000fce0000000000 */
.L_x_533:
[----:B------:R-:W-:Y:S05]  /*4020*/  BSYNC.RECONVERGENT B1 ;  /* 0x0000000000017941 */ /* 0x000fea0003800200 */
.L_x_532:
        /* <DEDUP_REMOVED lines=12> */
[----:B------:R-:W-:-:S05]  /*40f0*/  IMAD.MOV.U32 R9, RZ, RZ, 0x500 ;  /* 0x00000500ff097424 */ /* 0x000fca00078e00ff */
[----:B------:R-:W2:Y:S01]  /*4100*/  ATOMG.E.ADD.STRONG.GPU PT, R8, desc[UR10][R6.64], R9 ;  /* 0x80000009060879a8 */ /* 0x000ea200081ef10a */
[----:B------:R-:W0:Y:S01]  /*4110*/  S2UR UR5, SR_CgaCtaId ;  /* 0x00000000000579c3 */ /* 0x000e220000008800 */
[----:B------:R-:W-:Y:S02]  /*4120*/  UMOV UR4, 0x400 ;  /* 0x0000040000047882 */ /* 0x000fe40000000000 */
[----:B0-----:R-:W-:Y:S01]  /*4130*/  ULEA UR4, UR5, UR4, 0x18 ;  /* 0x0000000405047291 */ /* 0x001fe2000f8ec0ff */
[----:B--2---:R-:W-:-:S08]  /*4140*/  VIADD R8, R8, UR6 ;  /* 0x0000000608087c36 */ /* 0x004fd00008000000 */
[----:B------:R0:W-:Y:S03]  /*4150*/  STS [UR4+0x98], R8 ;  /* 0x00009808ff007988 */ /* 0x0001e60008000804 */
.L_x_536:
[----:B------:R-:W-:Y:S05]  /*4160*/  BSYNC.RECONVERGENT B1 ;  /* 0x0000000000017941 */ /* 0x000fea0003800200 */
.L_x_535:
[----:B------:R-:W1:Y:S08]  /*4170*/  S2UR UR5, SR_CgaCtaId ;  /* 0x00000000000579c3 */ /* 0x000e700000008800 */
[----:B------:R-:W-:Y:S06]  /*4180*/  BAR.SYNC.DEFER_BLOCKING 0x0 ;  /* 0x0000000000007b1d */ /* 0x000fec0000010000 */
[----:B------:R-:W-:-:S02]  /*4190*/  UMOV UR4, 0x400 ;  /* 0x0000040000047882 */ /* 0x000fc40000000000 */
[----:B-1----:R-:W-:-:S06]  /*41a0*/  ULEA UR4, UR5, UR4, 0x18 ;  /* 0x0000000405047291 */ /* 0x002fcc000f8ec0ff */
[----:B------:R-:W-:-:S05]  /*41b0*/  IMAD.U32 R21, RZ, RZ, UR4 ;  /* 0x00000004ff157e24 */ /* 0x000fca000f8e00ff */
[----:B------:R-:W1:Y:S02]  /*41c0*/  LDS R15, [R21+0x98] ;  /* 0x00009800150f7984 */ /* 0x000e640000000800 */
[----:B-1----:R-:W-:-:S05]  /*41d0*/  VIADD R9, R15, 0x500 ;  /* 0x000005000f097836 */ /* 0x002fca0000000000 */
[----:B------:R-:W-:-:S13]  /*41e0*/  ISETP.GT.AND P0, PT, R9, R12, PT ;  /* 0x0000000c0900720c */ /* 0x000fda0003f04270 */
[----:B------:R-:W-:Y:S05]  /*41f0*/  @P0 BRA `(.L_x_537) ;  /* 0x0000000400c00947 */ /* 0x000fea0003800000 */
[----:B------:R-:W-:Y:S01]  /*4200*/  BSSY.RECONVERGENT B1, `(.L_x_537) ;  /* 0x000006f000017945 */ /* 0x000fe20003800200 */
[----:B0-----:R-:W-:Y:S01]  /*4210*/  IMAD.MOV.U32 R8, RZ, RZ, R2 ;  /* 0x000000ffff087224 */ /* 0x001fe200078e0002 */
[----:B------:R-:W0:Y:S01]  /*4220*/  LDCU UR7, c[0x0][0x3a0] ;  /* 0x00007400ff0777ac */ /* 0x000e220008000800 */
[----:B------:R-:W-:Y:S02]  /*4230*/  IMAD.MOV.U32 R9, RZ, RZ, R3 ;  /* 0x000000ffff097224 */ /* 0x000fe400078e0003 */
[----:B------:R-:W-:Y:S01]  /*4240*/  IMAD.MOV.U32 R11, RZ, RZ, R10 ;  /* 0x000000ffff0b7224 */ /* 0x000fe200078e000a */
[----:B------:R-:W1:Y:S01]  /*4250*/  LDCU.64 UR12, c[0x0][0x390] ;  /* 0x00007200ff0c77ac */ /* 0x000e620008000a00 */
[----:B------:R-:W-:Y:S01]  /*4260*/  IMAD.MOV.U32 R20, RZ, RZ, R5 ;  /* 0x000000ffff147224 */ /* 0x000fe200078e0005 */
[----:B------:R-:W2:Y:S06]  /*4270*/  LDCU.64 UR8, c[0x0][0x380] ;  /* 0x00007000ff0877ac */ /* 0x000eac0008000a00 */
.L_x_540:
[----:B------:R-:W-:Y:S01]  /*4280*/  IADD3 R5, P0, PT, R4, R15, RZ ;  /* 0x0000000f04057210 */ /* 0x000fe20007f1e0ff */
[----:B------:R-:W3:Y:S03]  /*4290*/  LDC.64 R2, c[0x0][0x388] ;  /* 0x0000e200ff027b82 */ /* 0x000ee60000000a00 */
[----:B------:R-:W-:Y:S02]  /*42a0*/  LEA.HI.X.SX32 R10, R15, RZ, 0x1, P0 ;  /* 0x000000ff0f0a7211 */ /* 0x000fe400000f0eff */
[----:B--2---:R-:W-:-:S04]  /*42b0*/  LEA R22, P0, R5, UR8, 0x2 ;  /* 0x0000000805167c11 */ /* 0x004fc8000f8010ff */
[----:B------:R-:W-:-:S05]  /*42c0*/  LEA.HI.X R23, R5, UR9, R10, 0x2, P0 ;  /* 0x0000000905177c11 */ /* 0x000fca00080f140a */
[----:B------:R-:W3:Y:S04]  /*42d0*/  LDG.E R15, desc[UR10][R22.64] ;  /* 0x0000000a160f7981 */ /* 0x000ee8000c1e1900 */
[----:B------:R-:W2:Y:S04]  /*42e0*/  LDG.E R17, desc[UR10][R22.64+0x400] ;  /* 0x0004000a16117981 */ /* 0x000ea8000c1e1900 */
[----:B------:R-:W4:Y:S04]  /*42f0*/  LDG.E R19, desc[UR10][R22.64+0x800] ;  /* 0x0008000a16137981 */ /* 0x000f28000c1e1900 */
[----:B------:R-:W4:Y:S04]  /*4300*/  LDG.E R13, desc[UR10][R22.64+0xc00] ;  /* 0x000c000a160d7981 */ /* 0x000f28000c1e1900 */
[----:B------:R-:W4:Y:S01]  /*4310*/  LDG.E R25, desc[UR10][R22.64+0x1000] ;  /* 0x0010000a16197981 */ /* 0x000f22000c1e1900 */
[----:B---3--:R-:W-:-:S06]  /*4320*/  IMAD.WIDE.U32 R14, R15, 0x8, R2 ;  /* 0x000000080f0e7825 */ /* 0x008fcc00078e0002 */
[----:B------:R-:W3:Y:S01]  /*4330*/  LDG.E.64 R14, desc[UR10][R14.64] ;  /* 0x0000000a0e0e7981 */ /* 0x000ee2000c1e1b00 */
[----:B--2---:R-:W-:-:S06]  /*4340*/  IMAD.WIDE.U32 R16, R17, 0x8, R2 ;  /* 0x0000000811107825 */ /* 0x004fcc00078e0002 */
[----:B------:R-:W2:Y:S01]  /*4350*/  LDG.E.64 R16, desc[UR10][R16.64] ;  /* 0x0000000a10107981 */ /* 0x000ea2000c1e1b00 */
[----:B----4-:R-:W-:-:S06]  /*4360*/  IMAD.WIDE.U32 R18, R19, 0x8, R2 ;  /* 0x0000000813127825 */ /* 0x010fcc00078e0002 */
[----:B------:R-:W4:Y:S01]  /*4370*/  LDG.E.64 R18, desc[UR10][R18.64] ;  /* 0x0000000a12127981 */ /* 0x000f22000c1e1b00 */
[----:B------:R-:W-:-:S06]  /*4380*/  IMAD.WIDE.U32 R12, R13, 0x8, R2 ;  /* 0x000000080d0c7825 */ /* 0x000fcc00078e0002 */
[----:B------:R-:W4:Y:S01]  /*4390*/  LDG.E.64 R12, desc[UR10][R12.64] ;  /* 0x0000000a0c0c7981 */ /* 0x000f22000c1e1b00 */
[----:B-1----:R-:W-:Y:S01]  /*43a0*/  IADD3 R26, P0, PT, R5, UR12, RZ ;  /* 0x0000000c051a7c10 */ /* 0x002fe2000ff1e0ff */
[----:B------:R-:W-:-:S03]  /*43b0*/  IMAD.WIDE.U32 R2, R25, 0x8, R2 ;  /* 0x0000000819027825 */ /* 0x000fc600078e0002 */
[----:B------:R-:W-:Y:S02]  /*43c0*/  IADD3.X R27, PT, PT, R10, UR13, RZ, P0, !PT ;  /* 0x0000000d0a1b7c10 */ /* 0x000fe400087fe4ff */
[C---:B------:R-:W-:Y:S01]  /*43d0*/  IADD3 R25, P3, PT, R26.reuse, 0x100, RZ ;  /* 0x000001001a197810 */ /* 0x040fe20007f7e0ff */
[----:B------:R-:W5:Y:S01]  /*43e0*/  LDG.E.64 R2, desc[UR10][R2.64] ;  /* 0x0000000a02027981 */ /* 0x000f62000c1e1b00 */
[----:B------:R-:W-:Y:S01]  /*43f0*/  BAR.SYNC.DEFER_BLOCKING 0x0 ;  /* 0x0000000000007b1d */ /* 0x000fe20000010000 */
[C---:B------:R-:W-:Y:S02]  /*4400*/  IADD3 R22, P4, PT, R26.reuse, 0x200, RZ ;  /* 0x000002001a167810 */ /* 0x040fe40007f9e0ff */
[--C-:B------:R-:W-:Y:S01]  /*4410*/  IMAD.X R24, RZ, RZ, R27.reuse, P3 ;  /* 0x000000ffff187224 */ /* 0x100fe200018e061b */
[----:B------:R-:W-:Y:S02]  /*4420*/  IADD3 R10, P6, PT, R26, 0x400, RZ ;  /* 0x000004001a0a7810 */ /* 0x000fe40007fde0ff */
[----:B------:R-:W-:Y:S01]  /*4430*/  IMAD.X R23, RZ, RZ, R27, P4 ;  /* 0x000000ffff177224 */ /* 0x000fe200020e061b */
[----:B------:R-:W-:Y:S01]  /*4440*/  BSSY.RECONVERGENT B2, `(.L_x_538) ;  /* 0x0000032000027945 */ /* 0x000fe20003800200 */
[----:B---3--:R-:W-:-:S14]  /*4450*/  DSETP.GEU.AND P2, PT, R8, R14, PT ;  /* 0x0000000e0800722a */ /* 0x008fdc0003f4e000 */
[----:B------:R-:W-:-:S04]  /*4460*/  @P2 ISETP.GE.U32.AND P0, PT, R11, R26, PT ;  /* 0x0000001a0b00220c */ /* 0x000fc80003f06070 */
[----:B------:R-:W-:-:S13]  /*4470*/  @P2 ISETP.GE.AND.EX P0, PT, R20, R27, PT, P0 ;  /* 0x0000001b1400220c */ /* 0x000fda0003f06300 */
[----:B------:R-:W-:-:S06]  /*4480*/  @P2 DSETP.LT.OR P0, PT, R14, R8, !P0 ;  /* 0x000000080e00222a */ /* 0x000fcc0004701400 */
[----:B------:R-:W-:Y:S02]  /*4490*/  @P2 FSEL R5, R8, R14, P0 ;  /* 0x0000000e08052208 */ /* 0x000fe40000000000 */
[----:B------:R-:W-:Y:S02]  /*44a0*/  @P2 FSEL R8, R9, R15, P0 ;  /* 0x0000000f09082208 */ /* 0x000fe40000000000 */
[----:B------:R-:W-:Y:S01]  /*44b0*/  IADD3 R9, P5, PT, R26, 0x300, RZ ;  /* 0x000003001a097810 */ /* 0x000fe20007fbe0ff */
[----:B------:R-:W-:Y:S01]  /*44c0*/  @P2 IMAD.MOV.U32 R14, RZ, RZ, R5 ;  /* 0x000000ffff0e2224 */ /* 0x000fe200078e0005 */
[----:B------:R-:W-:Y:S01]  /*44d0*/  @P2 SEL R26, R11, R26, P0 ;  /* 0x0000001a0b1a2207 */ /* 0x000fe20000000000 */
[----:B------:R-:W-:Y:S02]  /*44e0*/  @P2 IMAD.MOV.U32 R15, RZ, RZ, R8 ;  /* 0x000000ffff0f2224 */ /* 0x000fe400078e0008 */
[--C-:B------:R-:W-:Y:S02]  /*44f0*/  IMAD.X R8, RZ, RZ, R27.reuse, P5 ;  /* 0x000000ffff087224 */ /* 0x100fe400028e061b */
[----:B------:R-:W-:Y:S01]  /*4500*/  IMAD.X R5, RZ, RZ, R27, P6 ;  /* 0x000000ffff057224 */ /* 0x000fe200030e061b */
[----:B------:R-:W-:Y:S01]  /*4510*/  @P2 SEL R27, R20, R27, P0 ;  /* 0x0000001b141b2207 */ /* 0x000fe20000000000 */
        /* <DEDUP_REMOVED lines=11> */
[----:B------:R-:W-:-:S04]  /*45d0*/  @P2 ISETP.GE.U32.AND P0, PT, R25, R22, PT ;  /* 0x000000161900220c */ /* 0x000fc80003f06070 */
[----:B------:R-:W-:-:S13]  /*45e0*/  @P2 ISETP.GE.AND.EX P0, PT, R24, R23, PT, P0 ;  /* 0x000000171800220c */ /* 0x000fda0003f06300 */
[----:B------:R-:W-:-:S06]  /*45f0*/  @P2 DSETP.LT.OR P0, PT, R18, R16, !P0 ;  /* 0x000000101200222a */ /* 0x000fcc0004701400 */
[----:B------:R-:W-:Y:S02]  /*4600*/  @P2 FSEL R11, R16, R18, P0 ;  /* 0x00000012100b2208 */ /* 0x000fe40000000000 */
[----:B------:R-:W-:Y:S02]  /*4610*/  @P2 FSEL R16, R17, R19, P0 ;  /* 0x0000001311102208 */ /* 0x000fe40000000000 */
[----:B------:R-:W-:Y:S02]  /*4620*/  @P2 MOV R18, R11 ;  /* 0x0000000b00122202 */ /* 0x000fe40000000f00 */
[----:B------:R-:W-:Y:S01]  /*4630*/  @P2 SEL R22, R25, R22, P0 ;  /* 0x0000001619162207 */ /* 0x000fe20000000000 */
[----:B------:R-:W-:Y:S01]  /*4640*/  @P2 IMAD.MOV.U32 R19, RZ, RZ, R16 ;  /* 0x000000ffff132224 */ /* 0x000fe200078e0010 */
[----:B------:R-:W-:Y:S02]  /*4650*/  @P2 SEL R23, R24, R23, P0 ;  /* 0x0000001718172207 */ /* 0x000fe40000000000 */
[----:B------:R-:W-:-:S03]  /*4660*/  ISETP.NE.AND P2, PT, R4, RZ, PT ;  /* 0x000000ff0400720c */ /* 0x000fc60003f45270 */
[----:B------:R-:W-:-:S14]  /*4670*/  DSETP.GEU.AND P1, PT, R18, R12, PT ;  /* 0x0000000c1200722a */ /* 0x000fdc0003f2e000 */
[----:B------:R-:W-:-:S04]  /*4680*/  @P1 ISETP.GE.U32.AND P0, PT, R22, R9, PT ;  /* 0x000000091600120c */ /* 0x000fc80003f06070 */
[----:B------:R-:W-:-:S13]  /*4690*/  @P1 ISETP.GE.AND.EX P0, PT, R23, R8, PT, P0 ;  /* 0x000000081700120c */ /* 0x000fda0003f06300 */
[----:B------:R-:W-:-:S06]  /*46a0*/  @P1 DSETP.LT.OR P0, PT, R12, R18, !P0 ;  /* 0x000000120c00122a */ /* 0x000fcc0004701400 */
[----:B------:R-:W-:Y:S02]  /*46b0*/  @P1 FSEL R16, R18, R12, P0 ;  /* 0x0000000c12101208 */ /* 0x000fe40000000000 */
[----:B------:R-:W-:Y:S01]  /*46c0*/  @P1 FSEL R19, R19, R13, P0 ;  /* 0x0000000d13131208 */ /* 0x000fe20000000000 */
[----:B------:R-:W-:Y:S06]  /*46d0*/  @P2 BRA `(.L_x_539) ;  /* 0x0000000000202947 */ /* 0x000fec0003800000 */
[----:B------:R-:W-:-:S06]  /*46e0*/  IMAD.MOV.U32 R11, RZ, RZ, 0x500 ;  /* 0x00000500ff0b7424 */ /* 0x000fcc00078e00ff */
[----:B------:R-:W2:Y:S01]  /*46f0*/  ATOMG.E.ADD.STRONG.GPU PT, R11, desc[UR10][R6.64], R11 ;  /* 0x8000000b060b79a8 */ /* 0x000ea200081ef10a */
[----:B------:R-:W1:Y:S01]  /*4700*/  S2UR UR5, SR_CgaCtaId ;  /* 0x00000000000579c3 */ /* 0x000e620000008800 */
[----:B------:R-:W-:Y:S02]  /*4710*/  UMOV UR4, 0x400 ;  /* 0x0000040000047882 */ /* 0x000fe40000000000 */
[----:B-1----:R-:W-:-:S06]  /*4720*/  ULEA UR4, UR5, UR4, 0x18 ;  /* 0x0000000405047291 */ /* 0x002fcc000f8ec0ff */
[----:B------:R-:W-:Y:S02]  /*4730*/  IMAD.U32 R21, RZ, RZ, UR4 ;  /* 0x00000004ff157e24 */ /* 0x000fe4000f8e00ff */
[----:B--2---:R-:W-:-:S05]  /*4740*/  VIADD R14, R11, UR6 ;  /* 0x000000060b0e7c36 */ /* 0x004fca0008000000 */
[----:B------:R1:W-:Y:S02]  /*4750*/  STS [R21+0x98], R14 ;  /* 0x0000980e15007388 */ /* 0x0003e40000000800 */
.L_x_539:
[----:B0-----:R-:W-:Y:S05]  /*4760*/  BSYNC.RECONVERGENT B2 ;  /* 0x0000000000027941 */ /* 0x001fea0003800200 */
.L_x_538:
[----:B------:R-:W-:Y:S01]  /*4770*/  BAR.SYNC.DEFER_BLOCKING 0x0 ;  /* 0x0000000000007b1d */ /* 0x000fe20000010000 */
[----:B------:R-:W-:Y:S01]  /*4780*/  @P1 IMAD.MOV.U32 R12, RZ, RZ, R16 ;  /* 0x000000ffff0c1224 */ /* 0x000fe200078e0010 */
[----:B------:R-:W-:Y:S01]  /*4790*/  @P1 SEL R9, R22, R9, P0 ;  /* 0x0000000916091207 */ /* 0x000fe20000000000 */
[----:B------:R-:W-:Y:S01]  /*47a0*/  @P1 IMAD.MOV.U32 R13, RZ, RZ, R19 ;  /* 0x000000ffff0d1224 */ /* 0x000fe200078e0013 */
[----:B------:R-:W-:-:S05]  /*47b0*/  @P1 SEL R8, R23, R8, P0 ;  /* 0x0000000817081207 */ /* 0x000fca0000000000 */
[----:B-----5:R-:W-:-:S14]  /*47c0*/  DSETP.GEU.AND P2, PT, R12, R2, PT ;  /* 0x000000020c00722a */ /* 0x020fdc0003f4e000 */
[----:B------:R-:W-:Y:S01]  /*47d0*/  @P2 ISETP.GE.U32.AND P0, PT, R9, R10, PT ;  /* 0x0000000a0900220c */ /* 0x000fe20003f06070 */
[----:B------:R-:W0:Y:S03]  /*47e0*/  LDS R15, [R21+0x98] ;  /* 0x00009800150f7984 */ /* 0x000e260000000800 */
[----:B------:R-:W-:-:S13]  /*47f0*/  @P2 ISETP.GE.AND.EX P0, PT, R8, R5, PT, P0 ;  /* 0x000000050800220c */ /* 0x000fda0003f06300 */
[----:B------:R-:W-:-:S06]  /*4800*/  @P2 DSETP.LT.OR P0, PT, R2, R12, !P0 ;  /* 0x0000000c0200222a */ /* 0x000fcc0004701400 */
[----:B-1----:R-:W-:Y:S01]  /*4810*/  @P2 FSEL R14, R12, R2, P0 ;  /* 0x000000020c0e2208 */ /* 0x002fe20000000000 */
[----:B------:R-:W-:Y:S01]  /*4820*/  IMAD.U32 R12, RZ, RZ, UR7 ;  /* 0x00000007ff0c7e24 */ /* 0x000fe2000f8e00ff */
        /* <DEDUP_REMOVED lines=8> */
[----:B0-----:R-:W-:-:S05]  /*48b0*/  VIADD R11, R15, 0x500 ;  /* 0x000005000f0b7836 */ /* 0x001fca0000000000 */
[----:B------:R-:W-:Y:S01]  /*48c0*/  ISETP.GT.AND P0, PT, R11, R12, PT ;  /* 0x0000000c0b00720c */ /* 0x000fe20003f04270 */
[----:B------:R-:W-:-:S12]  /*48d0*/  IMAD.MOV.U32 R11, RZ, RZ, R10 ;  /* 0x000000ffff0b7224 */ /* 0x000fd800078e000a */
[----:B------:R-:W-:Y:S05]  /*48e0*/  @!P0 BRA `(.L_x_540) ;  /* 0xfffffff800648947 */ /* 0x000fea000383ffff */
[----:B------:R-:W-:Y:S05]  /*48f0*/  BSYNC.RECONVERGENT B1 ;  /* 0x0000000000017941 */ /* 0x000fea0003800200 */
.L_x_537:
[----:B------:R-:W-:Y:S01]  /*4900*/  ISETP.GE.AND P0, PT, R15, R12, PT ;  /* 0x0000000c0f00720c */ /* 0x000fe20003f06270 */
[----:B------:R-:W1:Y:S01]  /*4910*/  LDCU.64 UR4, c[0x0][0x390] ;  /* 0x00007200ff0477ac */ /* 0x000e620008000a00 */
[----:B------:R-:W-:Y:S01]  /*4920*/  BSSY.RECONVERGENT B1, `(.L_x_534) ;  /* 0x00000b8000017945 */ /* 0x000fe20003800200 */
[----:B------:R-:W2:Y:S10]  /*4930*/  LDCU.64 UR6, c[0x0][0x390] ;  /* 0x00007200ff0677ac */ /* 0x000eb40008000a00 */
[----:B------:R-:W-:Y:S05]  /*4940*/  @P0 BRA `(.L_x_541) ;  /* 0x0000000800d40947 */ /* 0x000fea0003800000 */
[----:B------:R-:W-:-:S05]  /*4950*/  IMAD.IADD R9, R12, 0x1, -R15 ;  /* 0x000000010c097824 */ /* 0x000fca00078e0a0f */
[----:B------:R-:W-:-:S13]  /*4960*/  ISETP.GE.AND P0, PT, R4, R9, PT ;  /* 0x000000090400720c */ /* 0x000fda0003f06270 */
[----:B------:R-:W-:Y:S05]  /*4970*/  @P0 BRA `(.L_x_541) ;  /* 0x0000000800c80947 */ /* 0x000fea0003800000 */
[----:B------:R-:W-:Y:S01]  /*4980*/  LOP3.LUT R6, RZ, R4, RZ, 0x33, !PT ;  /* 0x00000004ff067212 */ /* 0x000fe200078e33ff */
[----:B------:R-:W-:Y:S01]  /*4990*/  BSSY.RECONVERGENT B2, `(.L_x_542) ;  /* 0x0000032000027945 */ /* 0x000fe20003800200 */
[----:B0-----:R-:W-:Y:S02]  /*49a0*/  IMAD.MOV.U32 R8, RZ, RZ, R4 ;  /* 0x000000ffff087224 */ /* 0x001fe400078e0004 */
[----:B------:R-:W-:-:S04]  /*49b0*/  IADD3 R14, PT, PT, -R15, R12, R6 ;  /* 0x0000000c0f0e7210 */ /* 0x000fc80007ffe106 */
[----:B------:R-:W-:-:S04]  /*49c0*/  LOP3.LUT R6, R14, 0x300, RZ, 0xc0, !PT ;  /* 0x000003000e067812 */ /* 0x000fc800078ec0ff */
[----:B------:R-:W-:-:S13]  /*49d0*/  ISETP.NE.AND P0, PT, R6, 0x300, PT ;  /* 0x000003000600780c */ /* 0x000fda0003f05270 */
[----:B------:R-:W-:Y:S05]  /*49e0*/  @!P0 BRA `(.L_x_543) ;  /* 0x0000000000b08947 */ /* 0x000fea0003800000 */
[----:B------:R-:W0:Y:S01]  /*49f0*/  LDC.64 R6, c[0x0][0x380] ;  /* 0x0000e000ff067b82 */ /* 0x000e220000000a00 */
[----:B------:R-:W-:Y:S01]  /*4a00*/  LEA.HI R8, R14, 0x1, RZ, 0x18 ;  /* 0x000000010e087811 */ /* 0x000fe200078fc0ff */
[----:B------:R-:W-:-:S03]  /*4a10*/  IMAD.IADD R23, R4, 0x1, R15 ;  /* 0x0000000104177824 */ /* 0x000fc600078e020f */
[----:B------:R-:W-:Y:S01]  /*4a20*/  LOP3.LUT R11, R8, 0x3, RZ, 0xc0, !PT ;  /* 0x00000003080b7812 */ /* 0x000fe200078ec0ff */
[----:B------:R-:W-:Y:S02]  /*4a30*/  IMAD.MOV.U32 R8, RZ, RZ, R4 ;  /* 0x000000ffff087224 */ /* 0x000fe400078e0004 */
[----:B------:R-:W3:Y:S02]  /*4a40*/  LDC.64 R12, c[0x0][0x388] ;  /* 0x0000e200ff0c7b82 */ /* 0x000ee40000000a00 */
[----:B------:R-:W-:-:S07]  /*4a50*/  IMAD.MOV R11, RZ, RZ, -R11 ;  /* 0x000000ffff0b7224 */ /* 0x000fce00078e0a0b */
.L_x_546:
[----:B0-----:R-:W-:-:S05]  /*4a60*/  IMAD.WIDE R20, R23, 0x4, R6 ;  /* 0x0000000417147825 */ /* 0x001fca00078e0206 */
[----:B------:R-:W3:Y:S02]  /*4a70*/  LDG.E R17, desc[UR10][R20.64] ;  /* 0x0000000a14117981 */ /* 0x000ee4000c1e1900 */
[----:B---3--:R-:W-:-:S06]  /*4a80*/  IMAD.WIDE.U32 R16, R17, 0x8, R12 ;  /* 0x0000000811107825 */ /* 0x008fcc00078e000c */
[----:B------:R-:W3:Y:S01]  /*4a90*/  LDG.E.64 R16, desc[UR10][R16.64] ;  /* 0x0000000a10107981 */ /* 0x000ee2000c1e1b00 */
[----:B-1----:R-:W-:Y:S01]  /*4aa0*/  IADD3 R25, P1, PT, R23, UR4, RZ ;  /* 0x0000000417197c10 */ /* 0x002fe2000ff3e0ff */
[----:B------:R-:W-:Y:S01]  /*4ab0*/  BSSY.RECONVERGENT B3, `(.L_x_544) ;  /* 0x000001c000037945 */ /* 0x000fe20003800200 */
[----:B------:R-:W-:Y:S01]  /*4ac0*/  IADD3 R11, PT, PT, R11, 0x1, RZ ;  /* 0x000000010b0b7810 */ /* 0x000fe20007ffe0ff */
[----:B------:R-:W-:Y:S01]  /*4ad0*/  IMAD.MOV.U32 R22, RZ, RZ, R10 ;  /* 0x000000ffff167224 */ /* 0x000fe200078e000a */
[----:B------:R-:W-:Y:S01]  /*4ae0*/  LEA.HI.X.SX32 R27, R23, UR5, 0x1, P1 ;  /* 0x00000005171b7c11 */ /* 0x000fe200088f0eff */
[----:B------:R-:W-:Y:S01]  /*4af0*/  IMAD.MOV.U32 R24, RZ, RZ, R5 ;  /* 0x000000ffff187224 */ /* 0x000fe200078e0005 */
[----:B------:R-:W-:Y:S01]  /*4b00*/  ISETP.NE.AND P2, PT, R11, RZ, PT ;  /* 0x000000ff0b00720c */ /* 0x000fe20003f45270 */
[----:B------:R-:W-:Y:S02]  /*4b10*/  IMAD.MOV.U32 R18, RZ, RZ, R2 ;  /* 0x000000ffff127224 */ /* 0x000fe400078e0002 */
[----:B------:R-:W-:-:S02]  /*4b20*/  IMAD.MOV.U32 R19, RZ, RZ, R3 ;  /* 0x000000ffff137224 */ /* 0x000fc400078e0003 */
[----:B------:R-:W-:Y:S02]  /*4b30*/  IMAD.MOV.U32 R10, RZ, RZ, R25 ;  /* 0x000000ffff0a7224 */ /* 0x000fe400078e0019 */
[----:B------:R-:W-:Y:S01]  /*4b40*/  IMAD.MOV.U32 R5, RZ, RZ, R27 ;  /* 0x000000ffff057224 */ /* 0x000fe200078e001b */
[----:B---3--:R-:W-:Y:S01]  /*4b50*/  DSETP.GEU.AND P0, PT, R2, R16, PT ;  /* 0x000000100200722a */ /* 0x008fe20003f0e000 */
        /* <DEDUP_REMOVED lines=17> */
.L_x_545:
[----:B--2---:R-:W-:Y:S05]  /*4c70*/  BSYNC.RECONVERGENT B3 ;  /* 0x0000000000037941 */ /* 0x004fea0003800200 */
.L_x_544:
[----:B------:R-:W-:Y:S02]  /*4c80*/  VIADD R8, R8, 0x100 ;  /* 0x0000010008087836 */ /* 0x000fe40000000000 */
[----:B------:R-:W-:Y:S01]  /*4c90*/  VIADD R23, R23, 0x100 ;  /* 0x0000010017177836 */ /* 0x000fe20000000000 */
[----:B------:R-:W-:Y:S06]  /*4ca0*/  @P2 BRA `(.L_x_546) ;  /* 0xfffffffc006c2947 */ /* 0x000fec000383ffff */
.L_x_543:
[----:B-12---:R-:W-:Y:S05]  /*4cb0*/  BSYNC.RECONVERGENT B2 ;  /* 0x0000000000027941 */ /* 0x006fea0003800200 */
.L_x_542:
        /* <DEDUP_REMOVED lines=9> */
.L_x_555:
[----:B------:R-:W-:Y:S01]  /*4d50*/  IMAD.WIDE R22, R11, 0x4, R6 ;  /* 0x000000040b167825 */ /* 0x000fe200078e0206 */
[----:B------:R-:W0:Y:S04]  /*4d60*/  LDC.64 R14, c[0x0][0x388] ;  /* 0x0000e200ff0e7b82 */ /* 0x000e280000000a00 */
        /* <DEDUP_REMOVED lines=8> */
[----:B------:R-:W5:Y:S02]  /*4df0*/  LDG.E.64 R16, desc[UR10][R16.64] ;  /* 0x0000000a10107981 */ /* 0x000f64000c1e1b00 */
[----:B----4-:R-:W-:Y:S02]  /*4e00*/  IMAD.WIDE.U32 R20, R21, 0x8, R14 ;  /* 0x0000000815147825 */ /* 0x010fe400078e000e */
[----:B------:R-:W5:Y:S04]  /*4e10*/  LDG.E.64 R18, desc[UR10][R18.64] ;  /* 0x0000000a12127981 */ /* 0x000f68000c1e1b00 */
[----:B------:R0:W5:Y:S01]  /*4e20*/  LDG.E.64 R14, desc[UR10][R20.64] ;  /* 0x0000000a140e7981 */ /* 0x000162000c1e1b00 */
[C---:B------:R-:W-:Y:S01]  /*4e30*/  IADD3 R29, P1, PT, R11.reuse, UR6, RZ ;  /* 0x000000060b1d7c10 */ /* 0x040fe2000ff3e0ff */
[----:B------:R-:W-:Y:S03]  /*4e40*/  BSSY.RECONVERGENT B2, `(.L_x_547) ;  /* 0x0000016000027945 */ /* 0x000fe60003800200 */
[----:B------:R-:W-:-:S02]  /*4e50*/  LEA.HI.X.SX32 R30, R11, UR7, 0x1, P1 ;  /* 0x000000070b1e7c11 */ /* 0x000fc400088f0eff */
[----:B------:R-:W-:-:S03]  /*4e60*/  MOV R27, R29 ;  /* 0x0000001d001b7202 */ /* 0x000fc60000000f00 */
        /* <DEDUP_REMOVED lines=19> */
.L_x_548:
[----:B------:R-:W-:Y:S05]  /*4fa0*/  BSYNC.RECONVERGENT B2 ;  /* 0x0000000000027941 */ /* 0x000fea0003800200 */
.L_x_547:
        /* <DEDUP_REMOVED lines=23> */
.L_x_550:
[----:B------:R-:W-:Y:S05]  /*5120*/  BSYNC.RECONVERGENT B2 ;  /* 0x0000000000027941 */ /* 0x000fea0003800200 */
.L_x_549:
[----:B------:R-:W-:Y:S01]  /*5130*/  DSETP.GEU.AND P0, PT, R2, R16, PT ;  /* 0x000000100200722a */ /* 0x000fe20003f0e000 */
[C---:B------:R-:W-:Y:S01]  /*5140*/  IADD3 R20, P1, PT, R25.reuse, UR6, RZ ;  /* 0x0000000619147c10 */ /* 0x040fe2000ff3e0ff */
        /* <DEDUP_REMOVED lines=22> */
.L_x_552:
[----:B------:R-:W-:Y:S05]  /*52b0*/  BSYNC.RECONVERGENT B2 ;  /* 0x0000000000027941 */ /* 0x000fea0003800200 */
.L_x_551:
        /* <DEDUP_REMOVED lines=22> */
.L_x_554:
[----:B------:R-:W-:Y:S05]  /*5420*/  BSYNC.RECONVERGENT B2 ;  /* 0x0000000000027941 */ /* 0x000fea0003800200 */
.L_x_553:
[----:B------:R-:W-:Y:S02]  /*5430*/  VIADD R8, R8, 0x400 ;  /* 0x0000040008087836 */ /* 0x000fe40000000000 */
[----:B------:R-:W-:Y:S02]  /*5440*/  VIADD R24, R24, 0x400 ;  /* 0x0000040018187836 */ /* 0x000fe40000000000 */
[----:B------:R-:W-:Y:S01]  /*5450*/  VIADD R25, R25, 0x400 ;  /* 0x0000040019197836 */ /* 0x000fe20000000000 */
[----:B------:R-:W-:Y:S01]  /*5460*/  ISETP.GE.AND P0, PT, R8, R9, PT ;  /* 0x000000090800720c */ /* 0x000fe20003f06270 */
[----:B------:R-:W-:Y:S02]  /*5470*/  VIADD R26, R26, 0x400 ;  /* 0x000004001a1a7836 */ /* 0x000fe40000000000 */
[----:B------:R-:W-:-:S10]  /*5480*/  VIADD R11, R11, 0x400 ;  /* 0x000004000b0b7836 */ /* 0x000fd40000000000 */
[----:B------:R-:W-:Y:S05]  /*5490*/  @!P0 BRA `(.L_x_555) ;  /* 0xfffffff8002c8947 */ /* 0x000fea000383ffff */
.L_x_541:
[----:B-12---:R-:W-:Y:S05]  /*54a0*/  BSYNC.RECONVERGENT B1 ;  /* 0x0000000000017941 */ /* 0x006fea0003800200 */
.L_x_534:
[----:B------:R-:W1:Y:S01]  /*54b0*/  S2R R14, SR_LANEID ;  /* 0x00000000000e7919 */ /* 0x000e620000000000 */
[----:B------:R-:W-:Y:S01]  /*54c0*/  BSSY.RECONVERGENT B1, `(.L_x_556) ;  /* 0x000001f000017945 */ /* 0x000fe20003800200 */
[----:B------:R-:W-:Y:S01]  /*54d0*/  IMAD.MOV.U32 R11, RZ, RZ, R10 ;  /* 0x000000ffff0b7224 */ /* 0x000fe200078e000a */
[----:B------:R-:W-:Y:S01]  /*54e0*/  MOV R7, R3 ;  /* 0x0000000300077202 */ /* 0x000fe20000000f00 */
[----:B0-----:R0:W2:Y:S01]  /*54f0*/  SHFL.DOWN PT, R8, R2, 0x1, 0x1f ;  /* 0x08201f0002087f89 */ /* 0x0010a200000e0000 */
[----:B------:R-:W-:Y:S02]  /*5500*/  IMAD.MOV.U32 R12, RZ, RZ, R5 ;  /* 0x000000ffff0c7224 */ /* 0x000fe400078e0005 */
[----:B------:R-:W-:Y:S01]  /*5510*/  IMAD.MOV.U32 R6, RZ, RZ, R2 ;  /* 0x000000ffff067224 */ /* 0x000fe200078e0002 */
[----:B------:R0:W3:Y:S04]  /*5520*/  SHFL.DOWN PT, R9, R3, 0x1, 0x1f ;  /* 0x08201f0003097f89 */ /* 0x0000e800000e0000 */
        /* <DEDUP_REMOVED lines=24> */
.L_x_557:
[----:B------:R-:W-:Y:S05]  /*56b0*/  BSYNC.RECONVERGENT B1 ;  /* 0x0000000000017941 */ /* 0x000fea0003800200 */
.L_x_556:
        /* <DEDUP_REMOVED lines=31> */
.L_x_559:
[----:B------:R-:W-:Y:S05]  /*58b0*/  BSYNC.RECONVERGENT B1 ;  /* 0x0000000000017941 */ /* 0x000fea0003800200 */
.L_x_558:
        /* <DEDUP_REMOVED lines=31> */
.L_x_561:
[----:B------:R-:W-:Y:S05]  /*5ab0*/  BSYNC.RECONVERGENT B1 ;  /* 0x0000000000017941 */ /* 0x000fea0003800200 */
.L_x_560:
        /* <DEDUP_REMOVED lines=31> */
.L_x_563:
[----:B------:R-:W-:Y:S05]  /*5cb0*/  BSYNC.RECONVERGENT B1 ;  /* 0x0000000000017941 */ /* 0x000fea0003800200 */
.L_x_562:
[----:B------:R-:W-:Y:S01]  /*5cc0*/  ISETP.GT.AND P0, PT, R14, 0xf, PT ;  /* 0x0000000f0e00780c */ /* 0x000fe20003f04270 */
[----:B-1----:R1:W1:Y:S01]  /*5cd0*/  SHFL.DOWN PT, R6, R2, 0x10, 0x1f ;  /* 0x0a001f0002067f89 */ /* 0x00226200000e0000 */
[----:B------:R-:W-:Y:S01]  /*5ce0*/  BSSY.RECONVERGENT B1, `(.L_x_564) ;  /* 0x000001d000017945 */ /* 0x000fe20003800200 */
[----:B------:R-:W-:Y:S02]  /*5cf0*/  IMAD.MOV.U32 R17, RZ, RZ, R5 ;  /* 0x000000ffff117224 */ /* 0x000fe400078e0005 */
[----:B0-----:R0:W0:Y:S01]  /*5d00*/  SHFL.DOWN PT, R7, R3, 0x10, 0x1f ;  /* 0x0a001f0003077f89 */ /* 0x00102200000e0000 */
[----:B------:R-:W-:Y:S02]  /*5d10*/  IMAD.MOV.U32 R19, RZ, RZ, R10 ;  /* 0x000000ffff137224 */ /* 0x000fe400078e000a */
[----:B------:R-:W-:Y:S01]  /*5d20*/  IMAD.MOV.U32 R12, RZ, RZ, R2 ;  /* 0x000000ffff0c7224 */ /* 0x000fe200078e0002 */
[----:B------:R0:W0:Y:S01]  /*5d30*/  SHFL.DOWN PT, R8, R5, 0x10, 0x1f ;  /* 0x0a001f0005087f89 */ /* 0x00002200000e0000 */
[----:B----4-:R-:W-:-:S03]  /*5d40*/  IMAD.MOV.U32 R13, RZ, RZ, R3 ;  /* 0x000000ffff0d7224 */ /* 0x010fc600078e0003 */
[----:B--2---:R2:W4:Y:S01]  /*5d50*/  SHFL.DOWN PT, R9, R10, 0x10, 0x1f ;  /* 0x0a001f000a097f89 */ /* 0x00452200000e0000 */
[----:B------:R-:W-:Y:S05]  /*5d60*/  @P0 BRA `(.L_x_565) ;  /* 0x0000000000500947 */ /* 0x000fea0003800000 */
[----:B01----:R-:W-:Y:S01]  /*5d70*/  DSETP.GEU.AND P0, PT, R2, R6, PT ;  /* 0x000000060200722a */ /* 0x003fe20003f0e000 */
[----:B------:R-:W-:Y:S02]  /*5d80*/  IMAD.MOV.U32 R17, RZ, RZ, R8 ;  /* 0x000000ffff117224 */ /* 0x000fe400078e0008 */
        /* <DEDUP_REMOVED lines=18> */
.L_x_565:
[----:B------:R-:W-:Y:S05]  /*5eb0*/  BSYNC.RECONVERGENT B1 ;  /* 0x0000000000017941 */ /* 0x000fea0003800200 */
.L_x_564:
[----:B------:R-:W-:Y:S01]  /*5ec0*/  ISETP.NE.AND P0, PT, R14, RZ, PT ;  /* 0x000000ff0e00720c */ /* 0x000fe20003f05270 */
[----:B------:R-:W-:-:S12]  /*5ed0*/  BSSY.RECONVERGENT B1, `(.L_x_566) ;  /* 0x000000b000017945 */ /* 0x000fd80003800200 */
[----:B------:R-:W-:Y:S05]  /*5ee0*/  @P0 BRA `(.L_x_567) ;  /* 0x0000000000240947 */ /* 0x000fea0003800000 */
[----:B-1----:R-:W1:Y:S01]  /*5ef0*/  S2R R6, SR_CgaCtaId ;  /* 0x0000000000067919 */ /* 0x002e620000008800 */
[----:B0-----:R-:W-:Y:S01]  /*5f00*/  MOV R3, 0x400 ;  /* 0x0000040000037802 */ /* 0x001fe20000000f00 */
[----:B------:R-:W-:Y:S01]  /*5f10*/  IMAD.MOV.U32 R18, RZ, RZ, R17 ;  /* 0x000000ffff127224 */ /* 0x000fe200078e0011 */
[----:B------:R-:W-:-:S04]  /*5f20*/  SHF.R.U32.HI R2, RZ, 0x1, R4 ;  /* 0x00000001ff027819 */ /* 0x000fc80000011604 */
[----:B------:R-:W-:Y:S02]  /*5f30*/  LOP3.LUT R2, R2, 0x1f0, RZ, 0xc0, !PT ;  /* 0x000001f002027812 */ /* 0x000fe400078ec0ff */
[----:B-1----:R-:W-:-:S05]  /*5f40*/  LEA R3, R6, R3, 0x18 ;  /* 0x0000000306037211 */ /* 0x002fca00078ec0ff */
[----:B------:R-:W-:-:S05]  /*5f50*/  IMAD.IADD R3, R2, 0x1, R3 ;  /* 0x0000000102037824 */ /* 0x000fca00078e0203 */
[----:B------:R0:W-:Y:S04]  /*5f60*/  STS.64 [R3+0x10], R18 ;  /* 0x0000101203007388 */ /* 0x0001e80000000a00 */
[----:B------:R0:W-:Y:S02]  /*5f70*/  STS.64 [R3+0x8], R12 ;  /* 0x0000080c03007388 */ /* 0x0001e40000000a00 */
.L_x_567:
[----:B------:R-:W-:Y:S05]  /*5f80*/  BSYNC.RECONVERGENT B1 ;  /* 0x0000000000017941 */ /* 0x000fea0003800200 */
.L_x_566:
[----:B------:R-:W-:Y:S01]  /*5f90*/  BAR.SYNC.DEFER_BLOCKING 0x0 ;  /* 0x0000000000007b1d */ /* 0x000fe20000010000 */
[----:B------:R-:W-:-:S13]  /*5fa0*/  ISETP.NE.AND P1, PT, R4, RZ, PT ;  /* 0x000000ff0400720c */ /* 0x000fda0003f25270 */
[----:B------:R-:W-:Y:S05]  /*5fb0*/  @P1 BRA `(.L_x_495) ;  /* 0x00000008008c1947 */ /* 0x000fea0003800000 */
[----:B0-----:R-:W0:Y:S01]  /*5fc0*/  S2R R3, SR_CgaCtaId ;  /* 0x0000000000037919 */ /* 0x001e220000008800 */
[----:B-1----:R-:W-:Y:S01]  /*5fd0*/  MOV R2, 0x400 ;  /* 0x0000040000027802 */ /* 0x002fe20000000f00 */
[----:B------:R-:W-:Y:S03]  /*5fe0*/  BSSY.RECONVERGENT B1, `(.L_x_568) ;  /* 0x000001a000017945 */ /* 0x000fe60003800200 */
[----:B0-----:R-:W-:-:S05]  /*5ff0*/  LEA R30, R3, R2, 0x18 ;  /* 0x00000002031e7211 */ /* 0x001fca00078ec0ff */
[----:B------:R-:W0:Y:S04]  /*6000*/  LDS.64 R14, [R30+0x18] ;  /* 0x000018001e0e7984 */ /* 0x000e280000000a00 */
[----:B------:R-:W1:Y:S04]  /*6010*/  LDS.128 R4, [R30+0x20] ;  /* 0x000020001e047984 */ /* 0x000e680000000c00 */
[----:B------:R0:W3:Y:S04]  /*6020*/  LDS.64 R28, [R30+0x80] ;  /* 0x000080001e1c7984 */ /* 0x0000e80000000a00 */
[----:B--2-4-:R2:W4:Y:S01]  /*6030*/  LDS.128 R8, [R30+0x30] ;  /* 0x000030001e087984 */ /* 0x0145220000000c00 */
[----:B0-----:R-:W-:Y:S01]  /*6040*/  DSETP.GEU.AND P0, PT, R12, R14, PT ;  /* 0x0000000e0c00722a */ /* 0x001fe20003f0e000 */
[----:B------:R-:W-:Y:S01]  /*6050*/  IMAD.MOV.U32 R2, RZ, RZ, R14 ;  /* 0x000000ffff027224 */ /* 0x000fe200078e000e */
[----:B------:R-:W-:Y:S01]  /*6060*/  MOV R3, R15 ;  /* 0x0000000f00037202 */ /* 0x000fe20000000f00 */
[----:B-1----:R-:W-:-:S02]  /*6070*/  IMAD.MOV.U32 R31, RZ, RZ, R4 ;  /* 0x000000ffff1f7224 */ /* 0x002fc400078e0004 */
[----:B------:R-:W-:-:S09]  /*6080*/  IMAD.MOV.U32 R33, RZ, RZ, R5 ;  /* 0x000000ffff217224 */ /* 0x000fd200078e0005 */
        /* <DEDUP_REMOVED lines=15> */
.L_x_569:
[----:B------:R-:W-:Y:S05]  /*6180*/  BSYNC.RECONVERGENT B1 ;  /* 0x0000000000017941 */ /* 0x000fea0003800200 */
.L_x_568:
[----:B------:R0:W1:Y:S01]  /*6190*/  LDS.128 R16, [R30+0x40] ;  /* 0x000040001e107984 */ /* 0x0000620000000c00 */
[----:B------:R-:W-:Y:S01]  /*61a0*/  DSETP.GEU.AND P0, PT, R2, R6, PT ;  /* 0x000000060200722a */ /* 0x000fe20003f0e000 */
[----:B------:R-:W-:Y:S01]  /*61b0*/  BSSY.RECONVERGENT B1, `(.L_x_570) ;  /* 0x0000017000017945 */ /* 0x000fe20003800200 */
[----:B------:R-:W-:Y:S01]  /*61c0*/  IMAD.MOV.U32 R35, RZ, RZ, R8 ;  /* 0x000000ffff237224 */ /* 0x000fe200078e0008 */
[----:B------:R0:W2:Y:S01]  /*61d0*/  LDS.128 R20, [R30+0x50] ;  /* 0x000050001e147984 */ /* 0x0000a20000000c00 */
[----:B------:R-:W-:Y:S02]  /*61e0*/  IMAD.MOV.U32 R37, RZ, RZ, R9 ;  /* 0x000000ffff257224 */ /* 0x000fe400078e0009 */
[----:B------:R-:W-:Y:S01]  /*61f0*/  IMAD.MOV.U32 R4, RZ, RZ, R6 ;  /* 0x000000ffff047224 */ /* 0x000fe200078e0006 */
[----:B------:R0:W3:Y:S01]  /*6200*/  LDS.128 R24, [R30+0x60] ;  /* 0x000060001e187984 */ /* 0x0000e20000000c00 */
[----:B------:R-:W-:-:S03]  /*6210*/  IMAD.MOV.U32 R5, RZ, RZ, R7 ;  /* 0x000000ffff057224 */ /* 0x000fc600078e0007 */
[----:B------:R0:W4:Y:S03]  /*6220*/  LDS.128 R12, [R30+0x70] ;  /* 0x000070001e0c7984 */ /* 0x0001260000000c00 */
        /* <DEDUP_REMOVED lines=15> */
.L_x_571:
[----:B------:R-:W-:Y:S05]  /*6320*/  BSYNC.RECONVERGENT B1 ;  /* 0x0000000000017941 */ /* 0x000fea0003800200 */
.L_x_570:
        /* <DEDUP_REMOVED lines=21> */
.L_x_573:
[----:B------:R-:W-:Y:S05]  /*6480*/  BSYNC.RECONVERGENT B1 ;  /* 0x0000000000017941 */ /* 0x000fea0003800200 */
.L_x_572:
        /* <DEDUP_REMOVED lines=21> */
.L_x_575:
[----:B------:R-:W-:Y:S05]  /*65e0*/  BSYNC.RECONVERGENT B1 ;  /* 0x0000000000017941 */ /* 0x000fea0003800200 */
.L_x_574:
        /* <DEDUP_REMOVED lines=21> */
.L_x_577:
[----:B------:R-:W-:Y:S05]  /*6740*/  BSYNC.RECONVERGENT B1 ;  /* 0x0000000000017941 */ /* 0x000fea0003800200 */
.L_x_576:
        /* <DEDUP_REMOVED lines=21> */
.L_x_579:
[----:B------:R-:W-:Y:S05]  /*68a0*/  BSYNC.RECONVERGENT B1 ;  /* 0x0000000000017941 */ /* 0x000fea0003800200 */
.L_x_578:
        /* <DEDUP_REMOVED lines=20> */
.L_x_495:
[----:B------:R-:W-:Y:S05]  /*69f0*/  BSYNC.RECONVERGENT B0 ;  /* 0x0000000000007941 */ /* 0x000fea0003800200 */
.L_x_464:
[----:B------:R-:W-:Y:S05]  /*6a00*/  @P1 EXIT ;  /* 0x000000000000194d */ /* 0x000fea0003800000 */
[----:B012---:R-:W0:Y:S01]  /*6a10*/  LDC.64 R2, c[0x0][0x398] ;  /* 0x0000e600ff027b82 */ /* 0x007e220000000a00 */
[----:B------:R-:W-:Y:S02]  /*6a20*/  IMAD.MOV.U32 R18, RZ, RZ, R17 ;  /* 0x000000ffff127224 */ /* 0x000fe400078e0011 */
[----:B0-----:R-:W-:-:S05]  /*6a30*/  IMAD.WIDE.U32 R2, R0, 0x10, R2 ;  /* 0x0000001000027825 */ /* 0x001fca00078e0002 */
[----:B------:R-:W-:Y:S04]  /*6a40*/  STG.E.64 desc[UR10][R2.64], R12 ;  /* 0x0000000c02007986 */ /* 0x000fe8000c101b0a */
[----:B------:R-:W-:Y:S01]  /*6a50*/  STG.E.64 desc[UR10][R2.64+0x8], R18 ;  /* 0x0000081202007986 */ /* 0x000fe2000c101b0a */
[----:B------:R-:W-:Y:S05]  /*6a60*/  EXIT ;  /* 0x000000000000794d */ /* 0x000fea0003800000 */
.L_x_580:
        /* <DEDUP_REMOVED lines=9> */
.L_x_719:


//--------------------- .text._ZN6thrust24THRUST_300001_SM_1000_NS8cuda_cub4core6detail13_kernel_agentINS1_8__reduce11ReduceAgentINS0_12zip_iteratorIN4cuda3std3__45tupleIJNS0_20permutation_iteratorINS0_6detail15normal_iteratorINS0_10device_ptrIdEEEENSE_INSF_IjEEEEEENS0_17counting_iteratorIlNS0_11use_defaultESM_SM_EEEEEEEPNSB_IJdlEEESQ_iNS1_9__extrema9arg_max_fIdlNSA_4lessIdEEEEEEJSP_SR_iSW_EEEvDpT0_ --------------------------
	.section	.text._ZN6thrust24THRUST_300001_SM_1000_NS8cuda_cub4core6detail13_kernel_agentINS1_8__reduce11ReduceAgentINS0_12zip_iteratorIN4cuda3std3__45tupleIJNS0_20permutation_iteratorINS0_6detail15normal_iteratorINS0_10device_ptrIdEEEENSE_INSF_IjEEEEEENS0_17counting_iteratorIlNS0_11use_defaultESM_SM_EEEEEEEPNSB_IJdlEEESQ_iNS1_9__extrema9arg_max_fIdlNSA_4lessIdEEEEEEJSP_SR_iSW_EEEvDpT0_,"ax",@progbits
	.align	128
        .global         _ZN6thrust24THRUST_300001_SM_1000_NS8cuda_cub4core6detail13_kernel_agentINS1_8__reduce11ReduceAgentINS0_12zip_iteratorIN4cuda3std3__45tupleIJNS0_20permutation_iteratorINS0_6detail15normal_iteratorINS0_10device_ptrIdEEEENSE_INSF_IjEEEEEENS0_17counting_iteratorIlNS0_11use_defaultESM_SM_EEEEEEEPNSB_IJdlEEESQ_iNS1_9__extrema9arg_max_fIdlNSA_4lessIdEEEEEEJSP_SR_iSW_EEEvDpT0_
        .type           _ZN6thrust24THRUST_300001_SM_1000_NS8cuda_cub4core6detail13_kernel_agentINS1_8__reduce11ReduceAgentINS0_12zip_iteratorIN4cuda3std3__45tupleIJNS0_20permutation_iteratorINS0_6detail15normal_iteratorINS0_10device_ptrIdEEEENSE_INSF_IjEEEEEENS0_17counting_iteratorIlNS0_11use_defaultESM_SM_EEEEEEEPNSB_IJdlEEESQ_iNS1_9__extrema9arg_max_fIdlNSA_4lessIdEEEEEEJSP_SR_iSW_EEEvDpT0_,@function
        .size           _ZN6thrust24THRUST_300001_SM_1000_NS8cuda_cub4core6detail13_kernel_agentINS1_8__reduce11ReduceAgentINS0_12zip_iteratorIN4cuda3std3__45tupleIJNS0_20permutation_iteratorINS0_6detail15normal_iteratorINS0_10device_ptrIdEEEENSE_INSF_IjEEEEEENS0_17counting_iteratorIlNS0_11use_defaultESM_SM_EEEEEEEPNSB_IJdlEEESQ_iNS1_9__extrema9arg_max_fIdlNSA_4lessIdEEEEEEJSP_SR_iSW_EEEvDpT0_,(.L_x_720 - _ZN6thrust24THRUST_300001_SM_1000_NS8cuda_cub4core6detail13_kernel_agentINS1_8__reduce11ReduceAgentINS0_12zip_iteratorIN4cuda3std3__45tupleIJNS0_20permutation_iteratorINS0_6detail15normal_iteratorINS0_10device_ptrIdEEEENSE_INSF_IjEEEEEENS0_17counting_iteratorIlNS0_11use_defaultESM_SM_EEEEEEEPNSB_IJdlEEESQ_iNS1_9__extrema9arg_max_fIdlNSA_4lessIdEEEEEEJSP_SR_iSW_EEEvDpT0_)
        .other          _ZN6thrust24THRUST_300001_SM_1000_NS8cuda_cub4core6detail13_kernel_agentINS1_8__reduce11ReduceAgentINS0_12zip_iteratorIN4cuda3std3__45tupleIJNS0_20permutation_iteratorINS0_6detail15normal_iteratorINS0_10device_ptrIdEEEENSE_INSF_IjEEEEEENS0_17counting_iteratorIlNS0_11use_defaultESM_SM_EEEEEEEPNSB_IJdlEEESQ_iNS1_9__extrema9arg_max_fIdlNSA_4lessIdEEEEEEJSP_SR_iSW_EEEvDpT0_,@"STO_CUDA_ENTRY STV_DEFAULT"
_ZN6thrust24THRUST_300001_SM_1000_NS8cuda_cub4core6detail13_kernel_agentINS1_8__reduce11ReduceAgentINS0_12zip_iteratorIN4cuda3std3__45tupleIJNS0_20permutation_iteratorINS0_6detail15normal_iteratorINS0_10device_ptrIdEEEENSE_INSF_IjEEEEEENS0_17counting_iteratorIlNS0_11use_defaultESM_SM_EEEEEEEPNSB_IJdlEEESQ_iNS1_9__extrema9arg_max_fIdlNSA_4lessIdEEEEEEJSP_SR_iSW_EEEvDpT0_:
.text._ZN6thrust24THRUST_300001_SM_1000_NS8cuda_cub4core6detail13_kernel_agentINS1_8__reduce11ReduceAgentINS0_12zip_iteratorIN4cuda3std3__45tupleIJNS0_20permutation_iteratorINS0_6detail15normal_iteratorINS0_10device_ptrIdEEEENSE_INSF_IjEEEEEENS0_17counting_iteratorIlNS0_11use_defaultESM_SM_EEEEEEEPNSB_IJdlEEESQ_iNS1_9__extrema9arg_max_fIdlNSA_4lessIdEEEEEEJSP_SR_iSW_EEEvDpT0_:
        /* <DEDUP_REMOVED lines=45> */
.L_x_589:
        /* <DEDUP_REMOVED lines=9> */
[----:B-----5:R-:W-:Y:S01]  /*0360*/  IMAD.MOV.U32 R8, RZ, RZ, R16 ;  /* 0x000000ffff087224 */ /* 0x020fe200078e0010 */
        /* <DEDUP_REMOVED lines=21> */
.L_x_588:
[----:B------:R-:W-:Y:S05]  /*04c0*/  BSYNC.RECONVERGENT B3 ;  /* 0x0000000000037941 */ /* 0x000fea0003800200 */
.L_x_587:
[----:B------:R-:W-:Y:S01]  /*04d0*/  IADD3 R15, P0, PT, R15, 0x100, RZ ;  /* 0x000001000f0f7810 */ /* 0x000fe20007f1e0ff */
[----:B------:R-:W-:Y:S02]  /*04e0*/  VIADD R2, R2, 0x100 ;  /* 0x0000010002027836 */ /* 0x000fe40000000000 */
[----:B------:R-:W-:Y:S02]  /*04f0*/  IMAD.X R11, RZ, RZ, R11, P3 ;  /* 0x000000ffff0b7224 */ /* 0x000fe400018e060b */
[----:B------:R-:W-:Y:S01]  /*0500*/  IMAD.X R18, RZ, RZ, R18, P0 ;  /* 0x000000ffff127224 */ /* 0x000fe200000e0612 */
[----:B------:R-:W-:Y:S07]  /*0510*/  @P2 BRA `(.L_x_589) ;  /* 0xfffffffc006c2947 */ /* 0x000fee000383ffff */
.L_x_586:
[----:B------:R-:W-:Y:S05]  /*0520*/  BSYNC.RECONVERGENT B2 ;  /* 0x0000000000027941 */ /* 0x000fea0003800200 */
.L_x_585:
[----:B------:R-:W-:-:S13]  /*0530*/  ISETP.GE.U32.AND P0, PT, R3, 0x300, PT ;  /* 0x000003000300780c */ /* 0x000fda0003f06070 */
[----:B------:R-:W-:Y:S05]  /*0540*/  @!P0 BRA `(.L_x_584) ;  /* 0x0000000400e08947 */ /* 0x000fea0003800000 */
[----:B------:R-:W1:Y:S01]  /*0550*/  LDC.64 R10, c[0x0][0x380] ;  /* 0x0000e000ff0a7b82 */ /* 0x000e620000000a00 */
[----:B------:R-:W-:-:S07]  /*0560*/  VIADD R20, R2, 0x200 ;  /* 0x0000020002147836 */ /* 0x000fce0000000000 */
[----:B------:R-:W2:Y:S08]  /*0570*/  LDC.64 R8, c[0x0][0x388] ;  /* 0x0000e200ff087b82 */ /* 0x000eb00000000a00 */
[----:B0-----:R-:W0:Y:S02]  /*0580*/  LDC.64 R6, c[0x0][0x390] ;  /* 0x0000e400ff067b82 */ /* 0x001e240000000a00 */
.L_x_598:
        /* <DEDUP_REMOVED lines=20> */
[----:B------:R-:W-:Y:S01]  /*06d0*/  IMAD.MOV.U32 R22, RZ, RZ, R18 ;  /* 0x000000ffff167224 */ /* 0x000fe200078e0012 */
[----:B------:R-:W-:-:S12]  /*06e0*/  MOV R23, R19 ;  /* 0x0000001300177202 */ /* 0x000fd80000000f00 */
        /* <DEDUP_REMOVED lines=15> */
.L_x_591:
[----:B------:R-:W-:Y:S05]  /*07e0*/  BSYNC.RECONVERGENT B2 ;  /* 0x0000000000027941 */ /* 0x000fea0003800200 */
.L_x_590:
        /* <DEDUP_REMOVED lines=24> */
.L_x_593:
[----:B------:R-:W-:Y:S05]  /*0970*/  BSYNC.RECONVERGENT B2 ;  /* 0x0000000000027941 */ /* 0x000fea0003800200 */
.L_x_592:
        /* <DEDUP_REMOVED lines=8> */
[----:B------:R-:W-:Y:S01]  /*0a00*/  IMAD.MOV.U32 R5, RZ, RZ, R3 ;  /* 0x000000ffff057224 */ /* 0x000fe200078e0003 */
[----:B------:R-:W-:-:S05]  /*0a10*/  MOV R21, R25 ;  /* 0x0000001900157202 */ /* 0x000fca0000000f00 */
        /* <DEDUP_REMOVED lines=15> */
.L_x_595:
[----:B------:R-:W-:Y:S05]  /*0b10*/  BSYNC.RECONVERGENT B2 ;  /* 0x0000000000027941 */ /* 0x000fea0003800200 */
.L_x_594:
        /* <DEDUP_REMOVED lines=22> */
.L_x_597:
[----:B------:R-:W-:Y:S05]  /*0c80*/  BSYNC.RECONVERGENT B2 ;  /* 0x0000000000027941 */ /* 0x000fea0003800200 */
.L_x_596:
[C---:B------:R-:W-:Y:S01]  /*0c90*/  VIADD R2, R20.reuse, 0x200 ;  /* 0x0000020014027836 */ /* 0x040fe20000000000 */
[----:B------:R-:W-:-:S04]  /*0ca0*/  IADD3 R20, PT, PT, R20, 0x400, RZ ;  /* 0x0000040014147810 */ /* 0x000fc80007ffe0ff */
[----:B------:R-:W-:-:S13]  /*0cb0*/  ISETP.GE.AND P0, PT, R2, UR5, PT ;  /* 0x0000000502007c0c */ /* 0x000fda000bf06270 */
[----:B------:R-:W-:Y:S05]  /*0cc0*/  @!P0 BRA `(.L_x_598) ;  /* 0xfffffff800308947 */ /* 0x000fea000383ffff */
.L_x_584:
[----:B------:R-:W-:Y:S05]  /*0cd0*/  BSYNC.RECONVERGENT B1 ;  /* 0x0000000000017941 */ /* 0x000fea0003800200 */
.L_x_583:
[----:B------:R-:W1:Y:S02]  /*0ce0*/  LDCU UR6, c[0x0][0x3a0] ;  /* 0x00007400ff0677ac */ /* 0x000e640008000800 */
[----:B-1----:R-:W-:-:S09]  /*0cf0*/  UISETP.GE.AND UP0, UPT, UR6, 0x100, UPT ;  /* 0x000001000600788c */ /* 0x002fd2000bf06270 */
[----:B------:R-:W-:Y:S05]  /*0d00*/  BRA.U !UP0, `(.L_x_599) ;  /* 0x0000001508507547 */ /* 0x000fea000b800000 */
[----:B------:R-:W1:Y:S01]  /*0d10*/  S2R R8, SR_LANEID ;  /* 0x0000000000087919 */ /* 0x000e620000000000 */
[----:B------:R-:W-:Y:S01]  /*0d20*/  BSSY.RECONVERGENT B1, `(.L_x_600) ;  /* 0x000001f000017945 */ /* 0x000fe20003800200 */
[----:B------:R-:W-:Y:S01]  /*0d30*/  IMAD.MOV.U32 R10, RZ, RZ, R12 ;  /* 0x000000ffff0a7224 */ /* 0x000fe200078e000c */
[----:B-----5:R2:W3:Y:S01]  /*0d40*/  SHFL.DOWN PT, R4, R16, 0x1, 0x1f ;  /* 0x08201f0010047f89 */ /* 0x0204e200000e0000 */
[----:B------:R-:W-:Y:S02]  /*0d50*/  IMAD.MOV.U32 R11, RZ, RZ, R0 ;  /* 0x000000ffff0b7224 */ /* 0x000fe400078e0000 */
[----:B------:R-:W-:Y:S01]  /*0d60*/  IMAD.MOV.U32 R2, RZ, RZ, R16 ;  /* 0x000000ffff027224 */ /* 0x000fe200078e0010 */
[----:B------:R2:W4:Y:S01]  /*0d70*/  SHFL.DOWN PT, R5, R17, 0x1, 0x1f ;  /* 0x08201f0011057f89 */ /* 0x00052200000e0000 */
[----:B------:R-:W-:-:S03]  /*0d80*/  IMAD.MOV.U32 R3, RZ, RZ, R17 ;  /* 0x000000ffff037224 */ /* 0x000fc600078e0011 */
        /* <DEDUP_REMOVED lines=24> */
.L_x_601:
[----:B------:R-:W-:Y:S05]  /*0f10*/  BSYNC.RECONVERGENT B1 ;  /* 0x0000000000017941 */ /* 0x000fea0003800200 */
.L_x_600:
        /* <DEDUP_REMOVED lines=31> */
.L_x_603:
[----:B------:R-:W-:Y:S05]  /*1110*/  BSYNC.RECONVERGENT B1 ;  /* 0x0000000000017941 */ /* 0x000fea0003800200 */
.L_x_602:
        /* <DEDUP_REMOVED lines=31> */
.L_x_605:
[----:B------:R-:W-:Y:S05]  /*1310*/  BSYNC.RECONVERGENT B1 ;  /* 0x0000000000017941 */ /* 0x000fea0003800200 */
.L_x_604:
        /* <DEDUP_REMOVED lines=31> */
.L_x_607:
[----:B------:R-:W-:Y:S05]  /*1510*/  BSYNC.RECONVERGENT B1 ;  /* 0x0000000000017941 */ /* 0x000fea0003800200 */
.L_x_606:
[----:B------:R-:W-:Y:S01]  /*1520*/  ISETP.GT.AND P0, PT, R8, 0xf, PT ;  /* 0x0000000f0800780c */ /* 0x000fe20003f04270 */
[----:B-1----:R1:W1:Y:S01]  /*1530*/  SHFL.DOWN PT, R6, R4, 0x10, 0x1f ;  /* 0x0a001f0004067f89 */ /* 0x00226200000e0000 */
[----:B------:R-:W-:Y:S01]  /*1540*/  BSSY.RECONVERGENT B1, `(.L_x_608) ;  /* 0x000001d000017945 */ /* 0x000fe20003800200 */
[----:B------:R-:W-:Y:S02]  /*1550*/  IMAD.MOV.U32 R14, RZ, RZ, R0 ;  /* 0x000000ffff0e7224 */ /* 0x000fe400078e0000 */
[----:B--2---:R2:W1:Y:S01]  /*1560*/  SHFL.DOWN PT, R7, R5, 0x10, 0x1f ;  /* 0x0a001f0005077f89 */ /* 0x00446200000e0000 */
[----:B---3--:R-:W-:Y:S02]  /*1570*/  IMAD.MOV.U32 R15, RZ, RZ, R9 ;  /* 0x000000ffff0f7224 */ /* 0x008fe400078e0009 */
[----:B------:R-:W-:Y:S01]  /*1580*/  IMAD.MOV.U32 R2, RZ, RZ, R4 ;  /* 0x000000ffff027224 */ /* 0x000fe200078e0004 */
[----:B0-----:R2:W0:Y:S01]  /*1590*/  SHFL.DOWN PT, R11, R0, 0x10, 0x1f ;  /* 0x0a001f00000b7f89 */ /* 0x00142200000e0000 */
[----:B------:R-:W-:-:S03]  /*15a0*/  IMAD.MOV.U32 R3, RZ, RZ, R5 ;  /* 0x000000ffff037224 */ /* 0x000fc600078e0005 */
[----:B------:R2:W3:Y:S01]  /*15b0*/  SHFL.DOWN PT, R10, R9, 0x10, 0x1f ;  /* 0x0a001f00090a7f89 */ /* 0x0004e200000e0000 */
        /* <DEDUP_REMOVED lines=21> */
.L_x_609:
[----:B------:R-:W-:Y:S05]  /*1710*/  BSYNC.RECONVERGENT B1 ;  /* 0x0000000000017941 */ /* 0x000fea0003800200 */
.L_x_608:
[----:B------:R-:W-:Y:S01]  /*1720*/  ISETP.NE.AND P0, PT, R8, RZ, PT ;  /* 0x000000ff0800720c */ /* 0x000fe20003f05270 */
[----:B------:R-:W-:-:S12]  /*1730*/  BSSY.RECONVERGENT B1, `(.L_x_610) ;  /* 0x000000a000017945 */ /* 0x000fd80003800200 */
[----:B------:R-:W-:Y:S05]  /*1740*/  @P0 BRA `(.L_x_611) ;  /* 0x0000000000200947 */ /* 0x000fea0003800000 */
[----:B--2---:R-:W2:Y:S01]  /*1750*/  S2R R5, SR_CgaCtaId ;  /* 0x0000000000057919 */ /* 0x004ea20000008800 */
[----:B-1----:R-:W-:Y:S02]  /*1760*/  MOV R4, 0x400 ;  /* 0x0000040000047802 */ /* 0x002fe40000000f00 */
[----:B------:R-:W-:-:S04]  /*1770*/  SHF.R.U32.HI R0, RZ, 0x1, R13 ;  /* 0x00000001ff007819 */ /* 0x000fc8000001160d */
[----:B------:R-:W-:Y:S02]  /*1780*/  LOP3.LUT R0, R0, 0x1f0, RZ, 0xc0, !PT ;  /* 0x000001f000007812 */ /* 0x000fe400078ec0ff */
[----:B--2---:R-:W-:-:S05]  /*1790*/  LEA R5, R5, R4, 0x18 ;  /* 0x0000000405057211 */ /* 0x004fca00078ec0ff */
[----:B------:R-:W-:-:S05]  /*17a0*/  IMAD.IADD R5, R0, 0x1, R5 ;  /* 0x0000000100057824 */ /* 0x000fca00078e0205 */
[----:B------:R1:W-:Y:S04]  /*17b0*/  STS.64 [R5+0x10], R14 ;  /* 0x0000100e05007388 */ /* 0x0003e80000000a00 */
[----:B------:R1:W-:Y:S02]  /*17c0*/  STS.64 [R5+0x8], R2 ;  /* 0x0000080205007388 */ /* 0x0003e40000000a00 */
.L_x_611:
[----:B------:R-:W-:Y:S05]  /*17d0*/  BSYNC.RECONVERGENT B1 ;  /* 0x0000000000017941 */ /* 0x000fea0003800200 */
.L_x_610:
        /* <DEDUP_REMOVED lines=8> */
[----:B------:R-:W2:Y:S04]  /*1860*/  LDS.128 R4, [R0+0x20] ;  /* 0x0000200000047984 */ /* 0x000ea80000000c00 */
[----:B----4-:R4:W4:Y:S04]  /*1870*/  LDS.64 R12, [R0+0x80] ;  /* 0x00008000000c7984 */ /* 0x0109280000000a00 */
[----:B0--3--:R0:W3:Y:S01]  /*1880*/  LDS.128 R8, [R0+0x30] ;  /* 0x0000300000087984 */ /* 0x0090e20000000c00 */
[----:B-1----:R-:W-:Y:S01]  /*1890*/  DSETP.GEU.AND P0, PT, R2, R16, PT ;  /* 0x000000100200722a */ /* 0x002fe20003f0e000 */
[----:B------:R-:W-:-:S02]  /*18a0*/  IMAD.MOV.U32 R24, RZ, RZ, R16 ;  /* 0x000000ffff187224 */ /* 0x000fc400078e0010 */
[----:B------:R-:W-:Y:S01]  /*18b0*/  IMAD.MOV.U32 R25, RZ, RZ, R17 ;  /* 0x000000ffff197224 */ /* 0x000fe200078e0011 */
[----:B--2---:R-:W-:Y:S01]  /*18c0*/  MOV R26, R4 ;  /* 0x00000004001a7202 */ /* 0x004fe20000000f00 */
[----:B------:R-:W-:-:S09]  /*18d0*/  IMAD.MOV.U32 R27, RZ, RZ, R5 ;  /* 0x000000ffff1b7224 */ /* 0x000fd200078e0005 */
[----:B0--34-:R-:W-:Y:S05]  /*18e0*/  @!P0 BRA `(.L_x_614) ;  /* 0x0000000000388947 */ /* 0x019fea0003800000 */
        /* <DEDUP_REMOVED lines=14> */
.L_x_614:
[----:B------:R-:W-:Y:S05]  /*19d0*/  BSYNC.RECONVERGENT B1 ;  /* 0x0000000000017941 */ /* 0x000fea0003800200 */
.L_x_613:
        /* <DEDUP_REMOVED lines=23> */
.L_x_616:
[----:B------:R-:W-:Y:S05]  /*1b50*/  BSYNC.RECONVERGENT B1 ;  /* 0x0000000000017941 */ /* 0x000fea0003800200 */
.L_x_615:
[----:B------:R-:W-:Y:S01]  /*1b60*/  DSETP.GEU.AND P0, PT, R4, R10, PT ;  /* 0x0000000a0400722a */ /* 0x000fe20003f0e000 */
[----:B------:R-:W-:Y:S01]  /*1b70*/  BSSY.RECONVERGENT B1, `(.L_x_617) ;  /* 0x0000014000017945 */ /* 0x000fe20003800200 */
[----:B------:R-:W-:Y:S01]  /*1b80*/  IMAD.MOV.U32 R2, RZ, RZ, R10 ;  /* 0x000000ffff027224 */ /* 0x000fe200078e000a */
[----:B-1----:R-:W-:Y:S01]  /*1b90*/  MOV R27, R16 ;  /* 0x00000010001b7202 */ /* 0x002fe20000000f00 */
[----:B------:R-:W-:Y:S02]  /*1ba0*/  IMAD.MOV.U32 R3, RZ, RZ, R11 ;  /* 0x000000ffff037224 */ /* 0x000fe400078e000b */
        /* <DEDUP_REMOVED lines=16> */
.L_x_618:
[----:B------:R-:W-:Y:S05]  /*1cb0*/  BSYNC.RECONVERGENT B1 ;  /* 0x0000000000017941 */ /* 0x000fea0003800200 */
.L_x_617:
        /* <DEDUP_REMOVED lines=23> */
.L_x_620:
[----:B------:R-:W-:Y:S05]  /*1e30*/  BSYNC.RECONVERGENT B1 ;  /* 0x0000000000017941 */ /* 0x000fea0003800200 */
.L_x_619:
        /* <DEDUP_REMOVED lines=21> */
.L_x_622:
[----:B------:R-:W-:Y:S05]  /*1f90*/  BSYNC.RECONVERGENT B1 ;  /* 0x0000000000017941 */ /* 0x000fea0003800200 */
.L_x_621:
        /* <DEDUP_REMOVED lines=21> */
.L_x_624:
[----:B------:R-:W-:Y:S05]  /*20f0*/  BSYNC.RECONVERGENT B1 ;  /* 0x0000000000017941 */ /* 0x000fea0003800200 */
.L_x_623:
        /* <DEDUP_REMOVED lines=21> */
.L_x_599:
[----:B------:R-:W1:Y:S01]  /*2250*/  S2R R4, SR_LANEID ;  /* 0x0000000000047919 */ /* 0x000e620000000000 */
[----:B------:R-:W-:Y:S01]  /*2260*/  LOP3.LUT R2, R13, 0x3e0, RZ, 0xc0, !PT ;  /* 0x000003e00d027812 */ /* 0x000fe200078ec0ff */
[----:B------:R-:W-:Y:S01]  /*2270*/  BSSY.RECONVERGENT B1, `(.L_x_625) ;  /* 0x0000024000017945 */ /* 0x000fe20003800200 */
[----:B------:R-:W-:Y:S02]  /*2280*/  IMAD.MOV.U32 R14, RZ, RZ, R12 ;  /* 0x000000ffff0e7224 */ /* 0x000fe400078e000c */
[----:B------:R-:W-:Y:S02]  /*2290*/  IMAD.MOV.U32 R18, RZ, RZ, R0 ;  /* 0x000000ffff127224 */ /* 0x000fe400078e0000 */
[----:B------:R-:W-:Y:S01]  /*22a0*/  VIADD R3, R2, 0x20 ;  /* 0x0000002002037836 */ /* 0x000fe20000000000 */
[----:B------:R-:W-:-:S04]  /*22b0*/  LOP3.LUT R2, RZ, R2, RZ, 0x33, !PT ;  /* 0x00000002ff027212 */ /* 0x000fc800078e33ff */
[----:B------:R-:W-:Y:S01]  /*22c0*/  ISETP.GT.AND P0, PT, R3, UR6, PT ;  /* 0x0000000603007c0c */ /* 0x000fe2000bf04270 */
[----:B------:R-:W-:Y:S02]  /*22d0*/  VIADD R2, R2, UR6 ;  /* 0x0000000602027c36 */ /* 0x000fe40008000000 */
[----:B-----5:R-:W-:-:S03]  /*22e0*/  IMAD.MOV.U32 R3, RZ, RZ, R17 ;  /* 0x000000ffff037224 */ /* 0x020fc600078e0011 */
[----:B------:R-:W-:Y:S01]  /*22f0*/  SEL R5, R2, 0x1f, P0 ;  /* 0x0000001f02057807 */ /* 0x000fe20000000000 */
[----:B------:R-:W-:-:S04]  /*2300*/  IMAD.MOV.U32 R2, RZ, RZ, R16 ;  /* 0x000000ffff027224 */ /* 0x000fc800078e0010 */
        /* <DEDUP_REMOVED lines=26> */
.L_x_626:
[----:B------:R-:W-:Y:S05]  /*24b0*/  BSYNC.RECONVERGENT B1 ;  /* 0x0000000000017941 */ /* 0x000fea0003800200 */
.L_x_625:
[----:B------:R-:W-:Y:S01]  /*24c0*/  VIADD R0, R4, 0x2 ;  /* 0x0000000204007836 */ /* 0x000fe20000000000 */
[----:B------:R0:W0:Y:S01]  /*24d0*/  SHFL.DOWN PT, R8, R2, 0x2, R5 ;  /* 0x0840000002087989 */ /* 0x00002200000e0005 */
[----:B------:R-:W-:Y:S01]  /*24e0*/  BSSY.RECONVERGENT B1, `(.L_x_627) ;  /* 0x000001e000017945 */ /* 0x000fe20003800200 */
[----:B------:R-:W-:Y:S02]  /*24f0*/  IMAD.MOV.U32 R10, RZ, RZ, R14 ;  /* 0x000000ffff0a7224 */ /* 0x000fe400078e000e */
[----:B------:R-:W-:Y:S01]  /*2500*/  ISETP.GT.AND P0, PT, R0, R5, PT ;  /* 0x000000050000720c */ /* 0x000fe20003f04270 */
[----:B----4-:R4:W0:Y:S01]  /*2510*/  SHFL.DOWN PT, R9, R3, 0x2, R5 ;  /* 0x0840000003097989 */ /* 0x01082200000e0005 */
[----:B------:R-:W-:Y:S02]  /*2520*/  IMAD.MOV.U32 R12, RZ, RZ, R18 ;  /* 0x000000ffff0c7224 */ /* 0x000fe400078e0012 */
[----:B--2---:R-:W-:Y:S01]  /*2530*/  IMAD.MOV.U32 R6, RZ, RZ, R2 ;  /* 0x000000ffff067224 */ /* 0x004fe200078e0002 */
[----:B-1----:R4:W1:Y:S01]  /*2540*/  SHFL.DOWN PT, R11, R14, 0x2, R5 ;  /* 0x084000000e0b7989 */ /* 0x00286200000e0005 */
[----:B---3--:R-:W-:-:S03]  /*2550*/  IMAD.MOV.U32 R7, RZ, RZ, R3 ;  /* 0x000000ffff077224 */ /* 0x008fc600078e0003 */
[----:B------:R4:W2:Y:S04]  /*2560*/  SHFL.DOWN PT, R15, R18, 0x2, R5 ;  /* 0x08400000120f7989 */ /* 0x0008a800000e0005 */
[----:B------:R-:W-:Y:S05]  /*2570*/  @P0 BRA `(.L_x_628) ;  /* 0x0000000000500947 */ /* 0x000fea0003800000 */
[----:B0-----:R-:W-:Y:S01]  /*2580*/  DSETP.GEU.AND P0, PT, R2, R8, PT ;  /* 0x000000080200722a */ /* 0x001fe20003f0e000 */
[----:B-1----:R-:W-:Y:S02]  /*2590*/  IMAD.MOV.U32 R10, RZ, RZ, R11 ;  /* 0x000000ffff0a7224 */ /* 0x002fe400078e000b */
[----:B--2---:R-:W-:Y:S02]  /*25a0*/  IMAD.MOV.U32 R12, RZ, RZ, R15 ;  /* 0x000000ffff0c7224 */ /* 0x004fe400078e000f */
        /* <DEDUP_REMOVED lines=17> */
.L_x_628:
[----:B------:R-:W-:Y:S05]  /*26c0*/  BSYNC.RECONVERGENT B1 ;  /* 0x0000000000017941 */ /* 0x000fea0003800200 */
.L_x_627:
[----:B------:R-:W-:Y:S01]  /*26d0*/  VIADD R0, R4, 0x4 ;  /* 0x0000000404007836 */ /* 0x000fe20000000000 */
[----:B0-----:R0:W3:Y:S01]  /*26e0*/  SHFL.DOWN PT, R8, R6, 0x4, R5 ;  /* 0x0880000006087989 */ /* 0x0010e200000e0005 */
[----:B------:R-:W-:Y:S01]  /*26f0*/  BSSY.RECONVERGENT B1, `(.L_x_629) ;  /* 0x000001e000017945 */ /* 0x000fe20003800200 */
[----:B----4-:R-:W-:Y:S02]  /*2700*/  IMAD.MOV.U32 R14, RZ, RZ, R10 ;  /* 0x000000ffff0e7224 */ /* 0x010fe400078e000a */
[----:B------:R-:W-:Y:S01]  /*2710*/  ISETP.GT.AND P0, PT, R0, R5, PT ;  /* 0x000000050000720c */ /* 0x000fe20003f04270 */
[----:B------:R0:W4:Y:S01]  /*2720*/  SHFL.DOWN PT, R9, R7, 0x4, R5 ;  /* 0x0880000007097989 */ /* 0x00012200000e0005 */
[----:B------:R-:W-:Y:S02]  /*2730*/  IMAD.MOV.U32 R16, RZ, RZ, R12 ;  /* 0x000000ffff107224 */ /* 0x000fe400078e000c */
[----:B------:R-:W-:Y:S01]  /*2740*/  IMAD.MOV.U32 R2, RZ, RZ, R6 ;  /* 0x000000ffff027224 */ /* 0x000fe200078e0006 */
[----:B-1----:R0:W1:Y:S01]  /*2750*/  SHFL.DOWN PT, R11, R10, 0x4, R5 ;  /* 0x088000000a0b7989 */ /* 0x00206200000e0005 */
[----:B------:R-:W-:-:S03]  /*2760*/  IMAD.MOV.U32 R3, RZ, RZ, R7 ;  /* 0x000000ffff037224 */ /* 0x000fc600078e0007 */
[----:B--2---:R0:W2:Y:S04]  /*2770*/  SHFL.DOWN PT, R15, R12, 0x4, R5 ;  /* 0x088000000c0f7989 */ /* 0x0040a800000e0005 */
[----:B------:R-:W-:Y:S05]  /*2780*/  @P0 BRA `(.L_x_630) ;  /* 0x0000000000500947 */ /* 0x000fea0003800000 */
[----:B---34-:R-:W-:Y:S01]  /*2790*/  DSETP.GEU.AND P0, PT, R6, R8, PT ;  /* 0x000000080600722a */ /* 0x018fe20003f0e000 */
[----:B-1----:R-:W-:Y:S02]  /*27a0*/  IMAD.MOV.U32 R14, RZ, RZ, R11 ;  /* 0x000000ffff0e7224 */ /* 0x002fe400078e000b */
        /* <DEDUP_REMOVED lines=18> */
.L_x_630:
[----:B------:R-:W-:Y:S05]  /*28d0*/  BSYNC.RECONVERGENT B1 ;  /* 0x0000000000017941 */ /* 0x000fea0003800200 */
.L_x_629:
[----:B------:R-:W-:Y:S01]  /*28e0*/  VIADD R0, R4, 0x8 ;  /* 0x0000000804007836 */ /* 0x000fe20000000000 */
[----:B---3--:R3:W3:Y:S01]  /*28f0*/  SHFL.DOWN PT, R8, R2, 0x8, R5 ;  /* 0x0900000002087989 */ /* 0x0086e200000e0005 */
[----:B------:R-:W-:Y:S01]  /*2900*/  BSSY.RECONVERGENT B1, `(.L_x_631) ;  /* 0x000001e000017945 */ /* 0x000fe20003800200 */
[----:B0-----:R-:W-:Y:S01]  /*2910*/  IMAD.MOV.U32 R10, RZ, RZ, R14 ;  /* 0x000000ffff0a7224 */ /* 0x001fe200078e000e */
[----:B------:R-:W-:Y:S01]  /*2920*/  MOV R12, R16 ;  /* 0x00000010000c7202 */ /* 0x000fe20000000f00 */
[----:B----4-:R0:W4:Y:S01]  /*2930*/  SHFL.DOWN PT, R9, R3, 0x8, R5 ;  /* 0x0900000003097989 */ /* 0x01012200000e0005 */
[----:B------:R-:W-:Y:S01]  /*2940*/  ISETP.GT.AND P0, PT, R0, R5, PT ;  /* 0x000000050000720c */ /* 0x000fe20003f04270 */
[----:B------:R-:W-:Y:S02]  /*2950*/  IMAD.MOV.U32 R6, RZ, RZ, R2 ;  /* 0x000000ffff067224 */ /* 0x000fe400078e0002 */
[----:B-1----:R0:W1:Y:S01]  /*2960*/  SHFL.DOWN PT, R11, R14, 0x8, R5 ;  /* 0x090000000e0b7989 */ /* 0x00206200000e0005 */
[----:B------:R-:W-:-:S03]  /*2970*/  IMAD.MOV.U32 R7, RZ, RZ, R3 ;  /* 0x000000ffff077224 */ /* 0x000fc600078e0003 */
[----:B--2---:R0:W2:Y:S06]  /*2980*/  SHFL.DOWN PT, R15, R16, 0x8, R5 ;  /* 0x09000000100f7989 */ /* 0x0040ac00000e0005 */
        /* <DEDUP_REMOVED lines=21> */
.L_x_632:
[----:B------:R-:W-:Y:S05]  /*2ae0*/  BSYNC.RECONVERGENT B1 ;  /* 0x0000000000017941 */ /* 0x000fea0003800200 */
.L_x_631:
[----:B------:R-:W-:Y:S01]  /*2af0*/  VIADD R0, R4, 0x10 ;  /* 0x0000001004007836 */ /* 0x000fe20000000000 */
[----:B---3--:R3:W3:Y:S01]  /*2b00*/  SHFL.DOWN PT, R8, R6, 0x10, R5 ;  /* 0x0a00000006087989 */ /* 0x0086e200000e0005 */
[----:B------:R-:W-:Y:S01]  /*2b10*/  BSSY.RECONVERGENT B1, `(.L_x_633) ;  /* 0x000001e000017945 */ /* 0x000fe20003800200 */
[----:B0-----:R-:W-:Y:S02]  /*2b20*/  IMAD.MOV.U32 R14, RZ, RZ, R10 ;  /* 0x000000ffff0e7224 */ /* 0x001fe400078e000a */
[----:B------:R-:W-:Y:S01]  /*2b30*/  ISETP.GT.AND P0, PT, R0, R5, PT ;  /* 0x000000050000720c */ /* 0x000fe20003f04270 */
[----:B----4-:R0:W4:Y:S01]  /*2b40*/  SHFL.DOWN PT, R9, R7, 0x10, R5 ;  /* 0x0a00000007097989 */ /* 0x01012200000e0005 */
[----:B--2---:R-:W-:Y:S02]  /*2b50*/  IMAD.MOV.U32 R15, RZ, RZ, R12 ;  /* 0x000000ffff0f7224 */ /* 0x004fe400078e000c */
[----:B------:R-:W-:Y:S01]  /*2b60*/  IMAD.MOV.U32 R2, RZ, RZ, R6 ;  /* 0x000000ffff027224 */ /* 0x000fe200078e0006 */
[----:B-1----:R0:W1:Y:S01]  /*2b70*/  SHFL.DOWN PT, R11, R10, 0x10, R5 ;  /* 0x0a0000000a0b7989 */ /* 0x00206200000e0005 */
[----:B------:R-:W-:-:S03]  /*2b80*/  IMAD.MOV.U32 R3, RZ, RZ, R7 ;  /* 0x000000ffff037224 */ /* 0x000fc600078e0007 */
[----:B------:R0:W2:Y:S04]  /*2b90*/  SHFL.DOWN PT, R17, R12, 0x10, R5 ;  /* 0x0a0000000c117989 */ /* 0x0000a800000e0005 */
[----:B------:R-:W-:Y:S05]  /*2ba0*/  @P0 BRA `(.L_x_634) ;  /* 0x0000000000500947 */ /* 0x000fea0003800000 */
[----:B---34-:R-:W-:Y:S01]  /*2bb0*/  DSETP.GEU.AND P0, PT, R6, R8, PT ;  /* 0x000000080600722a */ /* 0x018fe20003f0e000 */
[----:B-1----:R-:W-:Y:S01]  /*2bc0*/  MOV R14, R11 ;  /* 0x0000000b000e7202 */ /* 0x002fe20000000f00 */
        /* <DEDUP_REMOVED lines=18> */
.L_x_634:
[----:B------:R-:W-:Y:S05]  /*2cf0*/  BSYNC.RECONVERGENT B1 ;  /* 0x0000000000017941 */ /* 0x000fea0003800200 */
.L_x_633:
[----:B------:R-:W-:Y:S01]  /*2d00*/  ISETP.NE.AND P0, PT, R4, RZ, PT ;  /* 0x000000ff0400720c */ /* 0x000fe20003f05270 */
[----:B------:R-:W-:-:S12]  /*2d10*/  BSSY.RECONVERGENT B1, `(.L_x_635) ;  /* 0x000000a000017945 */ /* 0x000fd80003800200 */
[----:B------:R-:W-:Y:S05]  /*2d20*/  @P0 BRA `(.L_x_636) ;  /* 0x0000000000200947 */ /* 0x000fea0003800000 */
[----:B0--3--:R-:W0:Y:S01]  /*2d30*/  S2R R5, SR_CgaCtaId ;  /* 0x0000000000057919 */ /* 0x009e220000008800 */
[----:B------:R-:W-:Y:S02]  /*2d40*/  MOV R4, 0x400 ;  /* 0x0000040000047802 */ /* 0x000fe40000000f00 */
[----:B------:R-:W-:-:S04]  /*2d50*/  SHF.R.U32.HI R0, RZ, 0x1, R13 ;  /* 0x00000001ff007819 */ /* 0x000fc8000001160d */
[----:B------:R-:W-:Y:S02]  /*2d60*/  LOP3.LUT R0, R0, 0x1f0, RZ, 0xc0, !PT ;  /* 0x000001f000007812 */ /* 0x000fe400078ec0ff */
[----:B0-----:R-:W-:-:S05]  /*2d70*/  LEA R5, R5, R4, 0x18 ;  /* 0x0000000405057211 */ /* 0x001fca00078ec0ff */
[----:B------:R-:W-:-:S05]  /*2d80*/  IMAD.IADD R5, R0, 0x1, R5 ;  /* 0x0000000100057824 */ /* 0x000fca00078e0205 */
[----:B------:R0:W-:Y:S04]  /*2d90*/  STS.64 [R5+0x10], R14 ;  /* 0x0000100e05007388 */ /* 0x0001e80000000a00 */
[----:B------:R0:W-:Y:S02]  /*2da0*/  STS.64 [R5+0x8], R2 ;  /* 0x0000080205007388 */ /* 0x0001e40000000a00 */
.L_x_636:
[----:B------:R-:W-:Y:S05]  /*2db0*/  BSYNC.RECONVERGENT B1 ;  /* 0x0000000000017941 */ /* 0x000fea0003800200 */
.L_x_635:
[----:B------:R-:W-:Y:S01]  /*2dc0*/  BAR.SYNC.DEFER_BLOCKING 0x0 ;  /* 0x0000000000007b1d */ /* 0x000fe20000010000 */
[----:B------:R-:W-:-:S13]  /*2dd0*/  ISETP.NE.AND P1, PT, R13, RZ, PT ;  /* 0x000000ff0d00720c */ /* 0x000fda0003f25270 */
[----:B------:R-:W-:Y:S05]  /*2de0*/  @P1 BRA `(.L_x_612) ;  /* 0x0000003800601947 */ /* 0x000fea0003800000 */
[----:B------:R-:W-:Y:S01]  /*2df0*/  UISETP.GE.AND UP0, UPT, UR6, 0x21, UPT ;  /* 0x000000210600788c */ /* 0x000fe2000bf06270 */
[----:B-1----:R-:W-:Y:S02]  /*2e00*/  IMAD.MOV.U32 R11, RZ, RZ, R14 ;  /* 0x000000ffff0b7224 */ /* 0x002fe400078e000e */
[----:B---3--:R-:W-:Y:S02]  /*2e10*/  IMAD.MOV.U32 R8, RZ, RZ, R15 ;  /* 0x000000ffff087224 */ /* 0x008fe400078e000f */
[----:B------:R-:W-:Y:S02]  /*2e20*/  IMAD.MOV.U32 R4, RZ, RZ, R2 ;  /* 0x000000ffff047224 */ /* 0x000fe400078e0002 */
[----:B0-----:R-:W-:Y:S02]  /*2e30*/  IMAD.MOV.U32 R5, RZ, RZ, R3 ;  /* 0x000000ffff057224 */ /* 0x001fe400078e0003 */
        /* <DEDUP_REMOVED lines=9> */
[----:B------:R-:W-:Y:S01]  /*2ed0*/  IMAD.MOV.U32 R5, RZ, RZ, R7 ;  /* 0x000000ffff057224 */ /* 0x000fe200078e0007 */
[----:B-1----:R-:W-:Y:S01]  /*2ee0*/  MOV R11, R12 ;  /* 0x0000000c000b7202 */ /* 0x002fe20000000f00 */
        /* <DEDUP_REMOVED lines=16> */
.L_x_638:
[----:B------:R-:W-:Y:S05]  /*2ff0*/  BSYNC.RECONVERGENT B1 ;  /* 0x0000000000017941 */ /* 0x000fea0003800200 */
.L_x_637:
[----:B------:R-:W-:Y:S01]  /*3000*/  UISETP.GE.AND UP0, UPT, UR6, 0x41, UPT ;  /* 0x000000410600788c */ /* 0x000fe2000bf06270 */
[----:B----4-:R-:W-:Y:S02]  /*3010*/  IMAD.MOV.U32 R9, RZ, RZ, R11 ;  /* 0x000000ffff097224 */ /* 0x010fe400078e000b */
        /* <DEDUP_REMOVED lines=30> */
.L_x_640:
[----:B------:R-:W-:Y:S05]  /*3200*/  BSYNC.RECONVERGENT B1 ;  /* 0x0000000000017941 */ /* 0x000fea0003800200 */
.L_x_639:
        /* <DEDUP_REMOVED lines=32> */
.L_x_642:
[----:B------:R-:W-:Y:S05]  /*3410*/  BSYNC.RECONVERGENT B1 ;  /* 0x0000000000017941 */ /* 0x000fea0003800200 */
.L_x_641:
        /* <DEDUP_REMOVED lines=32> */
.L_x_644:
[----:B------:R-:W-:Y:S05]  /*3620*/  BSYNC.RECONVERGENT B1 ;  /* 0x0000000000017941 */ /* 0x000fea0003800200 */
.L_x_643:
        /* <DEDUP_REMOVED lines=32> */
.L_x_646:
[----:B------:R-:W-:Y:S05]  /*3830*/  BSYNC.RECONVERGENT B1 ;  /* 0x0000000000017941 */ /* 0x000fea0003800200 */
.L_x_645:
        /* <DEDUP_REMOVED lines=32> */
.L_x_648:
[----:B------:R-:W-:Y:S05]  /*3a40*/  BSYNC.RECONVERGENT B1 ;  /* 0x0000000000017941 */ /* 0x000fea0003800200 */
.L_x_647:
        /* <DEDUP_REMOVED lines=32> */
.L_x_582:
        /* <DEDUP_REMOVED lines=20> */
[----:B------:R-:W-:Y:S01]  /*3d90*/  LOP3.LUT R0, R22, 0x400, RZ, 0xfc, !PT ;  /* 0x0000040016007812 */ /* 0x000fe200078efcff */
[----:B------:R-:W-:Y:S03]  /*3da0*/  BSSY.RECONVERGENT B1, `(.L_x_649) ;  /* 0x000001b000017945 */ /* 0x000fe60003800200 */
[----:B------:R-:W-:Y:S01]  /*3db0*/  IADD3 R26, P4, PT, R0, UR6, RZ ;  /* 0x00000006001a7c10 */ /* 0x000fe2000ff9e0ff */
[----:B0-----:R-:W-:-:S04]  /*3dc0*/  VIADD R5, R22, 0x200 ;  /* 0x0000020016057836 */ /* 0x001fc80000000000 */
[----:B------:R-:W-:Y:S01]  /*3dd0*/  IMAD.X R25, RZ, RZ, UR7, P4 ;  /* 0x00000007ff197e24 */ /* 0x000fe2000a0e06ff */
        /* <DEDUP_REMOVED lines=10> */
[----:B------:R-:W-:-:S06]  /*3e80*/  FSEL R7, R7, R15, P2 ;  /* 0x0000000f07077208 */ /* 0x000fcc0001000000 */
[----:B-----5:R-:W-:Y:S01]  /*3e90*/  DSETP.GEU.AND P3, PT, R6, R8, PT ;  /* 0x000000080600722a */ /* 0x020fe20003f6e000 */
[----:B------:R-:W-:-:S13]  /*3ea0*/  @!P2 VIADD R5, R22, 0x300 ;  /* 0x000003001605a836 */ /* 0x000fda0000000000 */
        /* <DEDUP_REMOVED lines=10> */
.L_x_650:
[----:B------:R-:W-:Y:S05]  /*3f50*/  BSYNC.RECONVERGENT B1 ;  /* 0x0000000000017941 */ /* 0x000fea0003800200 */
.L_x_649:
[----:B------:R-:W-:Y:S01]  /*3f60*/  UISETP.GE.U32.AND UP0, UPT, UR4, 0xa00, UPT ;  /* 0x00000a000400788c */ /* 0x000fe2000bf06070 */
[----:B------:R-:W-:-:S08]  /*3f70*/  IMAD.MOV.U32 R5, RZ, RZ, 0x500 ;  /* 0x00000500ff057424 */ /* 0x000fd000078e00ff */
[----:B------:R-:W-:Y:S05]  /*3f80*/  BRA.U !UP0, `(.L_x_651) ;  /* 0x0000000508787547 */ /* 0x000fea000b800000 */
[----:B------:R-:W-:Y:S01]  /*3f90*/  IMAD.MOV.U32 R14, RZ, RZ, R8 ;  /* 0x000000ffff0e7224 */ /* 0x000fe200078e0008 */
[----:B------:R-:W0:Y:S01]  /*3fa0*/  LDCU UR4, c[0x0][0x3a0] ;  /* 0x00007400ff0477ac */ /* 0x000e220008000800 */
[----:B------:R-:W-:Y:S02]  /*3fb0*/  IMAD.MOV.U32 R15, RZ, RZ, R9 ;  /* 0x000000ffff0f7224 */ /* 0x000fe400078e0009 */
[----:B------:R-:W-:Y:S01]  /*3fc0*/  IMAD.MOV.U32 R17, RZ, RZ, 0x500 ;  /* 0x00000500ff117424 */ /* 0x000fe200078e00ff */
[----:B------:R-:W1:Y:S06]  /*3fd0*/  LDCU.64 UR6, c[0x0][0x390] ;  /* 0x00007200ff0677ac */ /* 0x000e6c0008000a00 */
.L_x_654:
[----:B------:R-:W-:Y:S01]  /*3fe0*/  IMAD.WIDE.U32 R18, R17, 0x4, R2 ;  /* 0x0000000411127825 */ /* 0x000fe200078e0002 */
[----:B------:R-:W2:Y:S04]  /*3ff0*/  LDC.64 R8, c[0x0][0x388] ;  /* 0x0000e200ff087b82 */ /* 0x000ea80000000a00 */
[----:B------:R-:W2:Y:S04]  /*4000*/  LDG.E R7, desc[UR8][R18.64] ;  /* 0x0000000812077981 */ /* 0x000ea8000c1e1900 */
[----:B------:R-:W3:Y:S04]  /*4010*/  LDG.E R5, desc[UR8][R18.64+0x400] ;  /* 0x0004000812057981 */ /* 0x000ee8000c1e1900 */
[----:B------:R-:W4:Y:S04]  /*4020*/  LDG.E R13, desc[UR8][R18.64+0x800] ;  /* 0x00080008120d7981 */ /* 0x000f28000c1e1900 */
[----:B------:R-:W4:Y:S04]  /*4030*/  LDG.E R11, desc[UR8][R18.64+0xc00] ;  /* 0x000c0008120b7981 */ /* 0x000f28000c1e1900 */
[----:B------:R-:W4:Y:S01]  /*4040*/  LDG.E R21, desc[UR8][R18.64+0x1000] ;  /* 0x0010000812157981 */ /* 0x000f22000c1e1900 */
[----:B--2---:R-:W-:-:S06]  /*4050*/  IMAD.WIDE.U32 R6, R7, 0x8, R8 ;  /* 0x0000000807067825 */ /* 0x004fcc00078e0008 */
[----:B------:R-:W2:Y:S01]  /*4060*/  LDG.E.64 R6, desc[UR8][R6.64] ;  /* 0x0000000806067981 */ /* 0x000ea2000c1e1b00 */
[----:B---3--:R-:W-:-:S06]  /*4070*/  IMAD.WIDE.U32 R4, R5, 0x8, R8 ;  /* 0x0000000805047825 */ /* 0x008fcc00078e0008 */
[----:B------:R-:W3:Y:S01]  /*4080*/  LDG.E.64 R4, desc[UR8][R4.64] ;  /* 0x0000000804047981 */ /* 0x000ee2000c1e1b00 */
[----:B----4-:R-:W-:-:S04]  /*4090*/  IMAD.WIDE.U32 R12, R13, 0x8, R8 ;  /* 0x000000080d0c7825 */ /* 0x010fc800078e0008 */
[--C-:B------:R-:W-:Y:S02]  /*40a0*/  IMAD.WIDE.U32 R10, R11, 0x8, R8.reuse ;  /* 0x000000080b0a7825 */ /* 0x100fe400078e0008 */
[----:B------:R-:W5:Y:S02]  /*40b0*/  LDG.E.64 R12, desc[UR8][R12.64] ;  /* 0x000000080c0c7981 */ /* 0x000f64000c1e1b00 */
[----:B------:R-:W-:Y:S02]  /*40c0*/  IMAD.WIDE.U32 R8, R21, 0x8, R8 ;  /* 0x0000000815087825 */ /* 0x000fe400078e0008 */
[----:B------:R-:W5:Y:S04]  /*40d0*/  LDG.E.64 R10, desc[UR8][R10.64] ;  /* 0x000000080a0a7981 */ /* 0x000f68000c1e1b00 */
[----:B------:R-:W5:Y:S01]  /*40e0*/  LDG.E.64 R8, desc[UR8][R8.64] ;  /* 0x0000000808087981 */ /* 0x000f62000c1e1b00 */
[----:B-1----:R-:W-:-:S04]  /*40f0*/  IADD3 R16, P0, P2, R22, UR6, R17 ;  /* 0x0000000616107c10 */ /* 0x002fc8000fa1e011 */
[----:B------:R-:W-:Y:S01]  /*4100*/  IADD3.X R0, PT, PT, RZ, UR7, RZ, P0, P2 ;  /* 0x00000007ff007c10 */ /* 0x000fe200087e44ff */
[----:B------:R-:W-:-:S04]  /*4110*/  IMAD.MOV.U32 R19, RZ, RZ, R16 ;  /* 0x000000ffff137224 */ /* 0x000fc800078e0010 */
[----:B------:R-:W-:Y:S01]  /*4120*/  IMAD.MOV.U32 R18, RZ, RZ, R0 ;  /* 0x000000ffff127224 */ /* 0x000fe200078e0000 */
[----:B------:R-:W-:Y:S01]  /*4130*/  BSSY.RECONVERGENT B1, `(.L_x_652) ;  /* 0x0000018000017945 */ /* 0x000fe20003800200 */
[----:B--2---:R-:W-:-:S14]  /*4140*/  DSETP.GEU.AND P1, PT, R14, R6, PT ;  /* 0x000000060e00722a */ /* 0x004fdc0003f2e000 */
[----:B------:R-:W-:-:S04]  /*4150*/  @P1 ISETP.GE.U32.AND P0, PT, R26, R19, PT ;  /* 0x000000131a00120c */ /* 0x000fc80003f06070 */
[----:B------:R-:W-:-:S13]  /*4160*/  @P1 ISETP.GE.AND.EX P0, PT, R25, R18, PT, P0 ;  /* 0x000000121900120c */ /* 0x000fda0003f06300 */
[----:B------:R-:W-:-:S06]  /*4170*/  @P1 DSETP.LT.OR P0, PT, R6, R14, !P0 ;  /* 0x0000000e0600122a */ /* 0x000fcc0004701400 */
[----:B------:R-:W-:Y:S02]  /*4180*/  @P1 FSEL R14, R14, R6, P0 ;  /* 0x000000060e0e1208 */ /* 0x000fe40000000000 */
[----:B------:R-:W-:-:S03]  /*4190*/  @P1 FSEL R15, R15, R7, P0 ;  /* 0x000000070f0f1208 */ /* 0x000fc60000000000 */
[----:B------:R-:W-:Y:S01]  /*41a0*/  @P1 IMAD.MOV.U32 R6, RZ, RZ, R14 ;  /* 0x000000ffff061224 */ /* 0x000fe200078e000e */
[----:B------:R-:W-:-:S06]  /*41b0*/  @P1 MOV R7, R15 ;  /* 0x0000000f00071202 */ /* 0x000fcc0000000f00 */
[----:B---3--:R-:W-:Y:S01]  /*41c0*/  DSETP.GEU.AND P2, PT, R6, R4, PT ;  /* 0x000000040600722a */ /* 0x008fe20003f4e000 */
[----:B------:R-:W-:Y:S02]  /*41d0*/  IADD3 R14, P3, PT, R16, 0x100, RZ ;  /* 0x00000100100e7810 */ /* 0x000fe40007f7e0ff */
[----:B------:R-:W-:Y:S02]  /*41e0*/  @P1 SEL R19, R26, R19, P0 ;  /* 0x000000131a131207 */ /* 0x000fe40000000000 */
[----:B------:R-:W-:Y:S01]  /*41f0*/  @P1 SEL R18, R25, R18, P0 ;  /* 0x0000001219121207 */ /* 0x000fe20000000000 */
[----:B------:R-:W-:-:S08]  /*4200*/  IMAD.X R20, RZ, RZ, R0, P3 ;  /* 0x000000ffff147224 */ /* 0x000fd000018e0600 */
[----:B------:R-:W-:Y:S05]  /*4210*/  @!P2 BRA `(.L_x_653) ;  /* 0x000000000024a947 */ /* 0x000fea0003800000 */
[----:B------:R-:W-:-:S04]  /*4220*/  IADD3 R14, P1, PT, R16, 0x100, RZ ;  /* 0x00000100100e7810 */ /* 0x000fc80007f3e0ff */
[----:B------:R-:W-:Y:S01]  /*4230*/  ISETP.GE.U32.AND P0, PT, R19, R14, PT ;  /* 0x0000000e1300720c */ /* 0x000fe20003f06070 */
[----:B------:R-:W-:-:S05]  /*4240*/  IMAD.X R15, RZ, RZ, R0, P1 ;  /* 0x000000ffff0f7224 */ /* 0x000fca00008e0600 */
[----:B------:R-:W-:-:S13]  /*4250*/  ISETP.GE.AND.EX P0, PT, R18, R15, PT, P0 ;  /* 0x0000000f1200720c */ /* 0x000fda0003f06300 */
[----:B------:R-:W-:-:S06]  /*4260*/  DSETP.LT.OR P0, PT, R4, R6, !P0 ;  /* 0x000000060400722a */ /* 0x000fcc0004701400 */
[----:B------:R-:W-:Y:S02]  /*4270*/  FSEL R4, R6, R4, P0 ;  /* 0x0000000406047208 */ /* 0x000fe40000000000 */
[----:B------:R-:W-:Y:S02]  /*4280*/  FSEL R5, R7, R5, P0 ;  /* 0x0000000507057208 */ /* 0x000fe40000000000 */
[----:B------:R-:W-:Y:S02]  /*4290*/  SEL R14, R19, R14, P0 ;  /* 0x0000000e130e7207 */ /* 0x000fe40000000000 */
[----:B------:R-:W-:-:S07]  /*42a0*/  SEL R20, R18, R15, P0 ;  /* 0x0000000f12147207 */ /* 0x000fce0000000000 */
.L_x_653:
[----:B0-----:R-:W-:Y:S05]  /*42b0*/  BSYNC.RECONVERGENT B1 ;  /* 0x0000000000017941 */ /* 0x001fea0003800200 */
.L_x_652:
[----:B-----5:R-:W-:Y:S01]  /*42c0*/  DSETP.GEU.AND P2, PT, R4, R12, PT ;  /* 0x0000000c0400722a */ /* 0x020fe20003f4e000 */
[C---:B------:R-:W-:Y:S02]  /*42d0*/  IADD3 R15, P0, PT, R16.reuse, 0x200, RZ ;  /* 0x00000200100f7810 */ /* 0x040fe40007f1e0ff */
[----:B------:R-:W-:-:S03]  /*42e0*/  IADD3 R7, P3, PT, R16, 0x300, RZ ;  /* 0x0000030010077810 */ /* 0x000fc60007f7e0ff */
[--C-:B------:R-:W-:Y:S02]  /*42f0*/  IMAD.X R19, RZ, RZ, R0.reuse, P0 ;  /* 0x000000ffff137224 */ /* 0x100fe400000e0600 */
[----:B------:R-:W-:Y:S01]  /*4300*/  IMAD.X R6, RZ, RZ, R0, P3 ;  /* 0x000000ffff067224 */ /* 0x000fe200018e0600 */
[----:B------:R-:W-:-:S05]  /*4310*/  IADD3 R26, P3, PT, R16, 0x400, RZ ;  /* 0x00000400101a7810 */ /* 0x000fca0007f7e0ff */
[----:B------:R-:W-:Y:S01]  /*4320*/  @P2 ISETP.GE.U32.AND P0, PT, R14, R15, PT ;  /* 0x0000000f0e00220c */ /* 0x000fe20003f06070 */
[----:B------:R-:W-:-:S03]  /*4330*/  IMAD.X R25, RZ, RZ, R0, P3 ;  /* 0x000000ffff197224 */ /* 0x000fc600018e0600 */
[----:B------:R-:W-:-:S13]  /*4340*/  @P2 ISETP.GE.AND.EX P0, PT, R20, R19, PT, P0 ;  /* 0x000000131400220c */ /* 0x000fda0003f06300 */
[----:B------:R-:W-:-:S06]  /*4350*/  @P2 DSETP.LT.OR P0, PT, R12, R4, !P0 ;  /* 0x000000040c00222a */ /* 0x000fcc0004701400 */
[----:B------:R-:W-:Y:S02]  /*4360*/  @P2 FSEL R4, R4, R12, P0 ;  /* 0x0000000c04042208 */ /* 0x000fe40000000000 */
[----:B------:R-:W-:Y:S02]  /*4370*/  @P2 FSEL R5, R5, R13, P0 ;  /* 0x0000000d05052208 */ /* 0x000fe40000000000 */
[----:B------:R-:W-:Y:S01]  /*4380*/  @P2 SEL R15, R14, R15, P0 ;  /* 0x0000000f0e0f2207 */ /* 0x000fe20000000000 */
[----:B------:R-:W-:Y:S01]  /*4390*/  @P2 IMAD.MOV.U32 R12, RZ, RZ, R4 ;  /* 0x000000ffff0c2224 */ /* 0x000fe200078e0004 */
[----:B------:R-:W-:Y:S01]  /*43a0*/  @P2 SEL R19, R20, R19, P0 ;  /* 0x0000001314132207 */ /* 0x000fe20000000000 */
[----:B------:R-:W-:Y:S02]  /*43b0*/  @P2 IMAD.MOV.U32 R13, RZ, RZ, R5 ;  /* 0x000000ffff0d2224 */ /* 0x000fe400078e0005 */
[----:B------:R-:W-:-:S04]  /*43c0*/  VIADD R5, R17, 0x500 ;  /* 0x0000050011057836 */ /* 0x000fc80000000000 */
[----:B------:R-:W-:-:S14]  /*43d0*/  DSETP.GEU.AND P1, PT, R12, R10, PT ;  /* 0x0000000a0c00722a */ /* 0x000fdc0003f2e000 */
        /* <DEDUP_REMOVED lines=9> */
[----:B------:R-:W-:Y:S02]  /*4470*/  VIADD R4, R17, 0xa00 ;  /* 0x00000a0011047836 */ /* 0x000fe40000000000 */
[----:B------:R-:W-:-:S02]  /*4480*/  IMAD.MOV.U32 R17, RZ, RZ, R5 ;  /* 0x000000ffff117224 */ /* 0x000fc400078e0005 */
[----:B------:R-:W-:Y:S01]  /*4490*/  DSETP.GEU.AND P2, PT, R10, R8, PT ;  /* 0x000000080a00722a */ /* 0x000fe20003f4e000 */
[----:B------:R-:W-:-:S13]  /*44a0*/  ISETP.GT.AND P1, PT, R4, UR4, PT ;  /* 0x0000000404007c0c */ /* 0x000fda000bf24270 */
        /* <DEDUP_REMOVED lines=8> */
[----:B------:R-:W-:-:S03]  /*4530*/  @P2 IMAD.MOV.U32 R9, RZ, RZ, R11 ;  /* 0x000000ffff092224 */ /* 0x000fc600078e000b */
[----:B------:R-:W-:Y:S01]  /*4540*/  MOV R14, R8 ;  /* 0x00000008000e7202 */ /* 0x000fe20000000f00 */
[----:B------:R-:W-:Y:S01]  /*4550*/  IMAD.MOV.U32 R15, RZ, RZ, R9 ;  /* 0x000000ffff0f7224 */ /* 0x000fe200078e0009 */
[----:B------:R-:W-:Y:S06]  /*4560*/  @!P1 BRA `(.L_x_654) ;  /* 0xfffffff8009c9947 */ /* 0x000fec000383ffff */
.L_x_651:
[----:B------:R-:W-:-:S13]  /*4570*/  ISETP.GE.AND P0, PT, R5, UR4, PT ;  /* 0x0000000405007c0c */ /* 0x000fda000bf06270 */
[----:B------:R-:W-:Y:S05]  /*4580*/  @P0 BRA `(.L_x_655) ;  /* 0x0000000c002c0947 */ /* 0x000fea0003800000 */
[----:B------:R-:W-:Y:S01]  /*4590*/  IADD3 R7, PT, PT, -R5, UR4, RZ ;  /* 0x0000000405077c10 */ /* 0x000fe2000fffe1ff */
[----:B------:R-:W-:Y:S03]  /*45a0*/  BSSY.RECONVERGENT B1, `(.L_x_655) ;  /* 0x00000c9000017945 */ /* 0x000fe60003800200 */
[----:B------:R-:W-:-:S13]  /*45b0*/  ISETP.GE.AND P0, PT, R22, R7, PT ;  /* 0x000000071600720c */ /* 0x000fda0003f06270 */
[----:B------:R-:W-:Y:S05]  /*45c0*/  @P0 BRA `(.L_x_656) ;  /* 0x0000000c00180947 */ /* 0x000fea0003800000 */
[----:B------:R-:W-:Y:S01]  /*45d0*/  LOP3.LUT R4, RZ, R22, RZ, 0x33, !PT ;  /* 0x00000016ff047212 */ /* 0x000fe200078e33ff */
[----:B------:R-:W-:Y:S03]  /*45e0*/  BSSY.RECONVERGENT B2, `(.L_x_657) ;  /* 0x0000035000027945 */ /* 0x000fe60003800200 */
[----:B------:R-:W-:-:S04]  /*45f0*/  IADD3 R4, PT, PT, -R5, UR4, R4 ;  /* 0x0000000405047c10 */ /* 0x000fc8000fffe104 */
[----:B------:R-:W-:-:S04]  /*4600*/  LOP3.LUT R0, R4, 0x300, RZ, 0xc0, !PT ;  /* 0x0000030004007812 */ /* 0x000fc800078ec0ff */
[----:B------:R-:W-:Y:S01]  /*4610*/  ISETP.NE.AND P0, PT, R0, 0x300, PT ;  /* 0x000003000000780c */ /* 0x000fe20003f05270 */
[----:B------:R-:W-:-:S12]  /*4620*/  IMAD.MOV.U32 R0, RZ, RZ, R22 ;  /* 0x000000ffff007224 */ /* 0x000fd800078e0016 */
[----:B------:R-:W-:Y:S05]  /*4630*/  @!P0 BRA `(.L_x_658) ;  /* 0x0000000000bc8947 */ /* 0x000fea0003800000 */
[----:B------:R-:W0:Y:S01]  /*4640*/  LDC.64 R14, c[0x0][0x380] ;  /* 0x0000e000ff0e7b82 */ /* 0x000e220000000a00 */
[----:B------:R-:W-:Y:S01]  /*4650*/  IMAD.IADD R11, R22, 0x1, R5 ;  /* 0x00000001160b7824 */ /* 0x000fe200078e0205 */
[----:B------:R-:W-:-:S04]  /*4660*/  LEA.HI R0, R4, 0x1, RZ, 0x18 ;  /* 0x0000000104007811 */ /* 0x000fc800078fc0ff */
[C---:B------:R-:W-:Y:S02]  /*4670*/  IADD3 R6, P0, PT, R11.reuse, UR6, RZ ;  /* 0x000000060b067c10 */ /* 0x040fe4000ff1e0ff */
[----:B------:R-:W1:Y:S01]  /*4680*/  LDC.64 R2, c[0x0][0x388] ;  /* 0x0000e200ff027b82 */ /* 0x000e620000000a00 */
[----:B------:R-:W-:Y:S01]  /*4690*/  LOP3.LUT R10, R0, 0x3, RZ, 0xc0, !PT ;  /* 0x00000003000a7812 */ /* 0x000fe200078ec0ff */
[----:B------:R-:W-:Y:S02]  /*46a0*/  IMAD.MOV.U32 R0, RZ, RZ, R22 ;  /* 0x000000ffff007224 */ /* 0x000fe400078e0016 */
[----:B------:R-:W-:Y:S02]  /*46b0*/  IMAD.X R17, RZ, RZ, UR7, P0 ;  /* 0x00000007ff117e24 */ /* 0x000fe400080e06ff */
[----:B------:R-:W-:Y:S02]  /*46c0*/  IMAD.MOV R16, RZ, RZ, -R10 ;  /* 0x000000ffff107224 */ /* 0x000fe400078e0a0a */
[----:B0-----:R-:W-:-:S07]  /*46d0*/  IMAD.WIDE.U32 R14, R11, 0x4, R14 ;  /* 0x000000040b0e7825 */ /* 0x001fce00078e000e */
.L_x_661:
        /* <DEDUP_REMOVED lines=31> */
.L_x_660:
[----:B------:R-:W-:Y:S05]  /*48d0*/  BSYNC.RECONVERGENT B3 ;  /* 0x0000000000037941 */ /* 0x000fea0003800200 */
.L_x_659:
[----:B------:R-:W-:Y:S01]  /*48e0*/  IADD3 R6, P0, PT, R6, 0x100, RZ ;  /* 0x0000010006067810 */ /* 0x000fe20007f1e0ff */
[----:B------:R-:W-:Y:S02]  /*48f0*/  VIADD R0, R0, 0x100 ;  /* 0x0000010000007836 */ /* 0x000fe40000000000 */
[----:B------:R-:W-:Y:S02]  /*4900*/  IMAD.X R15, RZ, RZ, R15, P3 ;  /* 0x000000ffff0f7224 */ /* 0x000fe400018e060f */
[----:B------:R-:W-:Y:S01]  /*4910*/  IMAD.X R17, RZ, RZ, R17, P0 ;  /* 0x000000ffff117224 */ /* 0x000fe200000e0611 */
[----:B------:R-:W-:Y:S07]  /*4920*/  @P2 BRA `(.L_x_661) ;  /* 0xfffffffc006c2947 */ /* 0x000fee000383ffff */
.L_x_658:
[----:B------:R-:W-:Y:S05]  /*4930*/  BSYNC.RECONVERGENT B2 ;  /* 0x0000000000027941 */ /* 0x000fea0003800200 */
.L_x_657:
[----:B------:R-:W-:-:S13]  /*4940*/  ISETP.GE.U32.AND P0, PT, R4, 0x300, PT ;  /* 0x000003000400780c */ /* 0x000fda0003f06070 */
[----:B------:R-:W-:Y:S05]  /*4950*/  @!P0 BRA `(.L_x_656) ;  /* 0x0000000800348947 */ /* 0x000fea0003800000 */
[----:B------:R-:W0:Y:S01]  /*4960*/  LDC.64 R2, c[0x0][0x380] ;  /* 0x0000e000ff027b82 */ /* 0x000e220000000a00 */
[----:B------:R-:W1:Y:S01]  /*4970*/  LDCU.64 UR10, c[0x0][0x380] ;  /* 0x00007000ff0a77ac */ /* 0x000e620008000a00 */
[C---:B------:R-:W-:Y:S01]  /*4980*/  IADD3 R12, P0, PT, R0.reuse, R5, RZ ;  /* 0x00000005000c7210 */ /* 0x040fe20007f1e0ff */
[C---:B------:R-:W-:Y:S01]  /*4990*/  IMAD.IADD R6, R0.reuse, 0x1, R5 ;  /* 0x0000000100067824 */ /* 0x040fe200078e0205 */
[----:B------:R-:W2:Y:S01]  /*49a0*/  LDCU.64 UR12, c[0x0][0x390] ;  /* 0x00007200ff0c77ac */ /* 0x000ea20008000a00 */
[----:B------:R-:W-:Y:S02]  /*49b0*/  VIADD R0, R0, 0x200 ;  /* 0x0000020000007836 */ /* 0x000fe40000000000 */
[----:B------:R-:W-:Y:S01]  /*49c0*/  IMAD.X R11, RZ, RZ, RZ, P0 ;  /* 0x000000ffff0b7224 */ /* 0x000fe200000e06ff */
[----:B-1----:R-:W-:Y:S02]  /*49d0*/  LEA R13, P1, R12, UR10, 0x2 ;  /* 0x0000000a0c0d7c11 */ /* 0x002fe4000f8210ff */
[C---:B--2---:R-:W-:Y:S01]  /*49e0*/  IADD3 R5, P0, PT, R6.reuse, UR12, RZ ;  /* 0x0000000c06057c10 */ /* 0x044fe2000ff1e0ff */
[----:B0-----:R-:W-:Y:S01]  /*49f0*/  IMAD.WIDE.U32 R2, R6, 0x4, R2 ;  /* 0x0000000406027825 */ /* 0x001fe200078e0002 */
[----:B------:R-:W-:-:S02]  /*4a00*/  IADD3 R13, P2, PT, R13, 0xc00, RZ ;  /* 0x00000c000d0d7810 */ /* 0x000fc40007f5e0ff */
[----:B------:R-:W-:Y:S01]  /*4a10*/  LEA.HI.X R12, R12, UR11, R11, 0x2, P1 ;  /* 0x0000000b0c0c7c11 */ /* 0x000fe200088f140b */
[----:B------:R-:W-:Y:S02]  /*4a20*/  IMAD.MOV.U32 R4, RZ, RZ, R2 ;  /* 0x000000ffff047224 */ /* 0x000fe400078e0002 */
[----:B------:R-:W-:Y:S02]  /*4a30*/  IMAD.X R2, RZ, RZ, UR13, P0 ;  /* 0x0000000dff027e24 */ /* 0x000fe400080e06ff */
[----:B------:R-:W-:-:S07]  /*4a40*/  IMAD.X R12, RZ, RZ, R12, P2 ;  /* 0x000000ffff0c7224 */ /* 0x000fce00010e060c */
.L_x_670:
[----:B------:R-:W-:Y:S01]  /*4a50*/  IMAD.MOV.U32 R10, RZ, RZ, R4 ;  /* 0x000000ffff0a7224 */ /* 0x000fe200078e0004 */
[----:B------:R-:W-:Y:S01]  /*4a60*/  MOV R11, R3 ;  /* 0x00000003000b7202 */ /* 0x000fe20000000f00 */
[----:B------:R-:W0:Y:S04]  /*4a70*/  LDC.64 R18, c[0x0][0x390] ;  /* 0x0000e400ff127b82 */ /* 0x000e280000000a00 */
[----:B------:R1:W2:Y:S02]  /*4a80*/  LDG.E R15, desc[UR8][R10.64] ;  /* 0x000000080a0f7981 */ /* 0x0002a4000c1e1900 */
[----:B-1----:R-:W-:Y:S02]  /*4a90*/  IMAD.MOV.U32 R10, RZ, RZ, R13 ;  /* 0x000000ffff0a7224 */ /* 0x002fe400078e000d */
[----:B------:R-:W-:-:S02]  /*4aa0*/  IMAD.MOV.U32 R11, RZ, RZ, R12 ;  /* 0x000000ffff0b7224 */ /* 0x000fc400078e000c */
[----:B------:R-:W2:Y:S03]  /*4ab0*/  LDC.64 R12, c[0x0][0x388] ;  /* 0x0000e200ff0c7b82 */ /* 0x000ea60000000a00 */
[----:B------:R-:W3:Y:S01]  /*4ac0*/  LDG.E R17, desc[UR8][R10.64+-0x800] ;  /* 0xfff800080a117981 */ /* 0x000ee2000c1e1900 */
[----:B--2---:R-:W-:-:S06]  /*4ad0*/  IMAD.WIDE.U32 R14, R15, 0x8, R12 ;  /* 0x000000080f0e7825 */ /* 0x004fcc00078e000c */
[----:B------:R-:W2:Y:S01]  /*4ae0*/  LDG.E.64 R14, desc[UR8][R14.64] ;  /* 0x000000080e0e7981 */ /* 0x000ea2000c1e1b00 */
[----:B---3--:R-:W-:-:S06]  /*4af0*/  IMAD.WIDE.U32 R16, R17, 0x8, R12 ;  /* 0x0000000811107825 */ /* 0x008fcc00078e000c */
[----:B------:R-:W5:Y:S01]  /*4b00*/  LDG.E.64 R16, desc[UR8][R16.64] ;  /* 0x0000000810107981 */ /* 0x000f62000c1e1b00 */
[----:B------:R-:W-:Y:S01]  /*4b10*/  BSSY.RECONVERGENT B2, `(.L_x_662) ;  /* 0x0000015000027945 */ /* 0x000fe20003800200 */
[----:B------:R-:W-:Y:S02]  /*4b20*/  IMAD.MOV.U32 R23, RZ, RZ, R5 ;  /* 0x000000ffff177224 */ /* 0x000fe400078e0005 */
[----:B------:R-:W-:Y:S01]  /*4b30*/  IMAD.MOV.U32 R24, RZ, RZ, R2 ;  /* 0x000000ffff187224 */ /* 0x000fe200078e0002 */
[----:B--2---:R-:W-:Y:S01]  /*4b40*/  DSETP.GEU.AND P0, PT, R8, R14, PT ;  /* 0x0000000e0800722a */ /* 0x004fe20003f0e000 */
        /* <DEDUP_REMOVED lines=17> */
.L_x_663:
[----:B------:R-:W-:Y:S05]  /*4c60*/  BSYNC.RECONVERGENT B2 ;  /* 0x0000000000027941 */ /* 0x000fea0003800200 */
.L_x_662:
[----:B-----5:R-:W-:Y:S01]  /*4c70*/  DSETP.GEU.AND P0, PT, R20, R16, PT ;  /* 0x000000101400722a */ /* 0x020fe20003f0e000 */
[----:B------:R-:W-:Y:S01]  /*4c80*/  VIADD R9, R6, 0x100 ;  /* 0x0000010006097836 */ /* 0x000fe20000000000 */
[----:B------:R-:W-:Y:S01]  /*4c90*/  BSSY.RECONVERGENT B2, `(.L_x_664) ;  /* 0x0000016000027945 */ /* 0x000fe20003800200 */
[----:B------:R-:W-:-:S03]  /*4ca0*/  MOV R8, R16 ;  /* 0x0000001000087202 */ /* 0x000fc60000000f00 */
[----:B------:R-:W-:Y:S01]  /*4cb0*/  IADD3 R14, P1, PT, R9, R18, RZ ;  /* 0x00000012090e7210 */ /* 0x000fe20007f3e0ff */
[----:B------:R-:W-:-:S04]  /*4cc0*/  IMAD.MOV.U32 R9, RZ, RZ, R17 ;  /* 0x000000ffff097224 */ /* 0x000fc800078e0011 */
[----:B------:R-:W-:Y:S02]  /*4cd0*/  IMAD.X R15, RZ, RZ, R19, P1 ;  /* 0x000000ffff0f7224 */ /* 0x000fe400008e0613 */
        /* <DEDUP_REMOVED lines=17> */
.L_x_665:
[----:B------:R-:W-:Y:S05]  /*4df0*/  BSYNC.RECONVERGENT B2 ;  /* 0x0000000000027941 */ /* 0x000fea0003800200 */
.L_x_664:
[----:B------:R-:W2:Y:S02]  /*4e00*/  LDG.E R17, desc[UR8][R10.64+-0x400] ;  /* 0xfffc00080a117981 */ /* 0x000ea4000c1e1900 */
[----:B--2---:R-:W-:-:S06]  /*4e10*/  IMAD.WIDE.U32 R16, R17, 0x8, R12 ;  /* 0x0000000811107825 */ /* 0x004fcc00078e000c */
[----:B------:R-:W2:Y:S01]  /*4e20*/  LDG.E.64 R16, desc[UR8][R16.64] ;  /* 0x0000000810107981 */ /* 0x000ea2000c1e1b00 */
[----:B------:R-:W-:Y:S01]  /*4e30*/  VIADD R15, R6, 0x200 ;  /* 0x00000200060f7836 */ /* 0x000fe20000000000 */
[----:B------:R-:W-:Y:S04]  /*4e40*/  BSSY.RECONVERGENT B2, `(.L_x_666) ;  /* 0x0000017000027945 */ /* 0x000fe80003800200 */
[----:B------:R-:W-:-:S05]  /*4e50*/  IADD3 R23, P1, PT, R15, R18, RZ ;  /* 0x000000120f177210 */ /* 0x000fca0007f3e0ff */
[----:B------:R-:W-:Y:S02]  /*4e60*/  IMAD.X R24, RZ, RZ, R19, P1 ;  /* 0x000000ffff187224 */ /* 0x000fe400008e0613 */
        /* <DEDUP_REMOVED lines=20> */
.L_x_667:
[----:B------:R-:W-:Y:S05]  /*4fb0*/  BSYNC.RECONVERGENT B2 ;  /* 0x0000000000027941 */ /* 0x000fea0003800200 */
.L_x_666:
        /* <DEDUP_REMOVED lines=27> */
.L_x_669:
[----:B------:R-:W-:Y:S05]  /*5170*/  BSYNC.RECONVERGENT B2 ;  /* 0x0000000000027941 */ /* 0x000fea0003800200 */
.L_x_668:
[----:B------:R-:W-:Y:S01]  /*5180*/  VIADD R12, R0, 0x200 ;  /* 0x00000200000c7836 */ /* 0x000fe20000000000 */
[----:B------:R-:W-:Y:S01]  /*5190*/  IADD3 R13, P2, PT, R10, 0x1000, RZ ;  /* 0x000010000a0d7810 */ /* 0x000fe20007f5e0ff */
[----:B------:R-:W-:Y:S01]  /*51a0*/  VIADD R0, R0, 0x400 ;  /* 0x0000040000007836 */ /* 0x000fe20000000000 */
[----:B------:R-:W-:Y:S01]  /*51b0*/  IADD3 R5, P1, PT, R5, 0x400, RZ ;  /* 0x0000040005057810 */ /* 0x000fe20007f3e0ff */
[----:B------:R-:W-:Y:S01]  /*51c0*/  VIADD R6, R6, 0x400 ;  /* 0x0000040006067836 */ /* 0x000fe20000000000 */
[----:B------:R-:W-:Y:S01]  /*51d0*/  ISETP.GE.AND P0, PT, R12, R7, PT ;  /* 0x000000070c00720c */ /* 0x000fe20003f06270 */
[----:B------:R-:W-:Y:S01]  /*51e0*/  IMAD.X R12, RZ, RZ, R11, P2 ;  /* 0x000000ffff0c7224 */ /* 0x000fe200010e060b */
[----:B------:R-:W-:Y:S02]  /*51f0*/  IADD3 R4, P2, PT, R4, 0x1000, RZ ;  /* 0x0000100004047810 */ /* 0x000fe40007f5e0ff */
[----:B------:R-:W-:-:S03]  /*5200*/  IADD3.X R2, PT, PT, RZ, R2, RZ, P1, !PT ;  /* 0x00000002ff027210 */ /* 0x000fc60000ffe4ff */
[----:B------:R-:W-:-:S06]  /*5210*/  IMAD.X R3, RZ, RZ, R3, P2 ;  /* 0x000000ffff037224 */ /* 0x000fcc00010e0603 */
[----:B------:R-:W-:Y:S05]  /*5220*/  @!P0 BRA `(.L_x_670) ;  /* 0xfffffff800088947 */ /* 0x000fea000383ffff */
.L_x_656:
[----:B------:R-:W-:Y:S05]  /*5230*/  BSYNC.RECONVERGENT B1 ;  /* 0x0000000000017941 */ /* 0x000fea0003800200 */
.L_x_655:
        /* <DEDUP_REMOVED lines=32> */
.L_x_672:
[----:B------:R-:W-:Y:S05]  /*5440*/  BSYNC.RECONVERGENT B1 ;  /* 0x0000000000017941 */ /* 0x000fea0003800200 */
.L_x_671:
        /* <DEDUP_REMOVED lines=31> */
.L_x_674:
[----:B------:R-:W-:Y:S05]  /*5640*/  BSYNC.RECONVERGENT B1 ;  /* 0x0000000000017941 */ /* 0x000fea0003800200 */
.L_x_673:
        /* <DEDUP_REMOVED lines=12> */
[----:B---3--:R-:W-:Y:S01]  /*5710*/  MOV R10, R13 ;  /* 0x0000000d000a7202 */ /* 0x008fe20000000f00 */
[----:B----4-:R-:W-:Y:S02]  /*5720*/  IMAD.MOV.U32 R11, RZ, RZ, R12 ;  /* 0x000000ffff0b7224 */ /* 0x010fe400078e000c */
        /* <DEDUP_REMOVED lines=17> */
.L_x_676:
[----:B------:R-:W-:Y:S05]  /*5840*/  BSYNC.RECONVERGENT B1 ;  /* 0x0000000000017941 */ /* 0x000fea0003800200 */
.L_x_675:
        /* <DEDUP_REMOVED lines=31> */
.L_x_678:
[----:B------:R-:W-:Y:S05]  /*5a40*/  BSYNC.RECONVERGENT B1 ;  /* 0x0000000000017941 */ /* 0x000fea0003800200 */
.L_x_677:
[----:B------:R-:W-:Y:S01]  /*5a50*/  ISETP.GT.AND P0, PT, R0, 0xf, PT ;  /* 0x0000000f0000780c */ /* 0x000fe20003f04270 */
[----:B-1----:R1:W1:Y:S01]  /*5a60*/  SHFL.DOWN PT, R6, R4, 0x10, 0x1f ;  /* 0x0a001f0004067f89 */ /* 0x00226200000e0000 */
[----:B------:R-:W-:Y:S01]  /*5a70*/  BSSY.RECONVERGENT B1, `(.L_x_679) ;  /* 0x000001d000017945 */ /* 0x000fe20003800200 */
[----:B------:R-:W-:Y:S02]  /*5a80*/  IMAD.MOV.U32 R14, RZ, RZ, R8 ;  /* 0x000000ffff0e7224 */ /* 0x000fe400078e0008 */
[----:B--2---:R2:W1:Y:S01]  /*5a90*/  SHFL.DOWN PT, R7, R5, 0x10, 0x1f ;  /* 0x0a001f0005077f89 */ /* 0x00446200000e0000 */
[----:B------:R-:W-:Y:S02]  /*5aa0*/  IMAD.MOV.U32 R15, RZ, RZ, R9 ;  /* 0x000000ffff0f7224 */ /* 0x000fe400078e0009 */
[----:B------:R-:W-:Y:S01]  /*5ab0*/  IMAD.MOV.U32 R2, RZ, RZ, R4 ;  /* 0x000000ffff027224 */ /* 0x000fe200078e0004 */
[----:B0-----:R2:W0:Y:S01]  /*5ac0*/  SHFL.DOWN PT, R11, R8, 0x10, 0x1f ;  /* 0x0a001f00080b7f89 */ /* 0x00142200000e0000 */
[----:B------:R-:W-:-:S03]  /*5ad0*/  IMAD.MOV.U32 R3, RZ, RZ, R5 ;  /* 0x000000ffff037224 */ /* 0x000fc600078e0005 */
[----:B------:R2:W0:Y:S01]  /*5ae0*/  SHFL.DOWN PT, R10, R9, 0x10, 0x1f ;  /* 0x0a001f00090a7f89 */ /* 0x00042200000e0000 */
[----:B------:R-:W-:Y:S05]  /*5af0*/  @P0 BRA `(.L_x_680) ;  /* 0x0000000000500947 */ /* 0x000fea0003800000 */
[----:B-1----:R-:W-:Y:S01]  /*5b00*/  DSETP.GEU.AND P0, PT, R4, R6, PT ;  /* 0x000000060400722a */ /* 0x002fe20003f0e000 */
        /* <DEDUP_REMOVED lines=19> */
.L_x_680:
[----:B------:R-:W-:Y:S05]  /*5c40*/  BSYNC.RECONVERGENT B1 ;  /* 0x0000000000017941 */ /* 0x000fea0003800200 */
.L_x_679:
        /* <DEDUP_REMOVED lines=11> */
.L_x_682:
[----:B------:R-:W-:Y:S05]  /*5d00*/  BSYNC.RECONVERGENT B1 ;  /* 0x0000000000017941 */ /* 0x000fea0003800200 */
.L_x_681:
        /* <DEDUP_REMOVED lines=9> */
[----:B---34-:R3:W4:Y:S04]  /*5da0*/  LDS.64 R12, [R0+0x80] ;  /* 0x00008000000c7984 */ /* 0x0187280000000a00 */
[----:B0-----:R3:W0:Y:S01]  /*5db0*/  LDS.128 R8, [R0+0x30] ;  /* 0x0000300000087984 */ /* 0x0016220000000c00 */
[----:B-1----:R-:W-:Y:S01]  /*5dc0*/  DSETP.GEU.AND P0, PT, R2, R16, PT ;  /* 0x000000100200722a */ /* 0x002fe20003f0e000 */
[----:B------:R-:W-:-:S02]  /*5dd0*/  IMAD.MOV.U32 R24, RZ, RZ, R16 ;  /* 0x000000ffff187224 */ /* 0x000fc400078e0010 */
[----:B------:R-:W-:Y:S02]  /*5de0*/  IMAD.MOV.U32 R25, RZ, RZ, R17 ;  /* 0x000000ffff197224 */ /* 0x000fe400078e0011 */
[----:B--2---:R-:W-:Y:S02]  /*5df0*/  IMAD.MOV.U32 R27, RZ, RZ, R4 ;  /* 0x000000ffff1b7224 */ /* 0x004fe400078e0004 */
[----:B------:R-:W-:-:S07]  /*5e00*/  IMAD.MOV.U32 R29, RZ, RZ, R5 ;  /* 0x000000ffff1d7224 */ /* 0x000fce00078e0005 */
        /* <DEDUP_REMOVED lines=15> */
.L_x_684:
[----:B------:R-:W-:Y:S05]  /*5f00*/  BSYNC.RECONVERGENT B1 ;  /* 0x0000000000017941 */ /* 0x000fea0003800200 */
.L_x_683:
        /* <DEDUP_REMOVED lines=23> */
.L_x_686:
[----:B------:R-:W-:Y:S05]  /*6080*/  BSYNC.RECONVERGENT B1 ;  /* 0x0000000000017941 */ /* 0x000fea0003800200 */
.L_x_685:
        /* <DEDUP_REMOVED lines=21> */
.L_x_688:
[----:B------:R-:W-:Y:S05]  /*61e0*/  BSYNC.RECONVERGENT B1 ;  /* 0x0000000000017941 */ /* 0x000fea0003800200 */
.L_x_687:
[----:B------:R0:W1:Y:S01]  /*61f0*/  LDS.128 R8, [R0+0x60] ;  /* 0x0000600000087984 */ /* 0x0000620000000c00 */
[----:B------:R-:W-:Y:S01]  /*6200*/  DSETP.GEU.AND P0, PT, R2, R18, PT ;  /* 0x000000120200722a */ /* 0x000fe20003f0e000 */
[----:B------:R-:W-:Y:S01]  /*6210*/  BSSY.RECONVERGENT B1, `(.L_x_689) ;  /* 0x0000015000017945 */ /* 0x000fe20003800200 */
[----:B------:R-:W-:Y:S01]  /*6220*/  IMAD.MOV.U32 R14, RZ, RZ, R18 ;  /* 0x000000ffff0e7224 */ /* 0x000fe200078e0012 */
[----:B------:R0:W3:Y:S01]  /*6230*/  LDS.128 R4, [R0+0x70] ;  /* 0x0000700000047984 */ /* 0x0000e20000000c00 */
[----:B------:R-:W-:Y:S01]  /*6240*/  IMAD.MOV.U32 R15, RZ, RZ, R19 ;  /* 0x000000ffff0f7224 */ /* 0x000fe200078e0013 */
[----:B--2---:R-:W-:Y:S01]  /*6250*/  MOV R29, R21 ;  /* 0x00000015001d7202 */ /* 0x004fe20000000f00 */
        /* <DEDUP_REMOVED lines=16> */
.L_x_690:
[----:B------:R-:W-:Y:S05]  /*6360*/  BSYNC.RECONVERGENT B1 ;  /* 0x0000000000017941 */ /* 0x000fea0003800200 */
.L_x_689:
        /* <DEDUP_REMOVED lines=21> */
.L_x_692:
[----:B------:R-:W-:Y:S05]  /*64c0*/  BSYNC.RECONVERGENT B1 ;  /* 0x0000000000017941 */ /* 0x000fea0003800200 */
.L_x_691:
[----:B------:R-:W-:Y:S01]  /*64d0*/  DSETP.GEU.AND P0, PT, R2, R10, PT ;  /* 0x0000000a0200722a */ /* 0x000fe20003f0e000 */
[----:B------:R-:W-:Y:S01]  /*64e0*/  BSSY.RECONVERGENT B1, `(.L_x_693) ;  /* 0x0000014000017945 */ /* 0x000fe20003800200 */
[----:B------:R-:W-:Y:S01]  /*64f0*/  IMAD.MOV.U32 R8, RZ, RZ, R10 ;  /* 0x000000ffff087224 */ /* 0x000fe200078e000a */
[----:B---3--:R-:W-:Y:S01]  /*6500*/  MOV R17, R4 ;  /* 0x0000000400117202 */ /* 0x008fe20000000f00 */
        /* <DEDUP_REMOVED lines=17> */
.L_x_694:
[----:B------:R-:W-:Y:S05]  /*6620*/  BSYNC.RECONVERGENT B1 ;  /* 0x0000000000017941 */ /* 0x000fea0003800200 */
.L_x_693:
        /* <DEDUP_REMOVED lines=20> */
.L_x_612:
[----:B------:R-:W-:Y:S05]  /*6770*/  BSYNC.RECONVERGENT B0 ;  /* 0x0000000000007941 */ /* 0x000fea0003800200 */
.L_x_581:
[----:B------:R-:W-:Y:S05]  /*6780*/  @P1 EXIT ;  /* 0x000000000000194d */ /* 0x000fea0003800000 */
[----:B0123--:R-:W0:Y:S02]  /*6790*/  LDC.64 R4, c[0x0][0x398] ;  /* 0x0000e600ff047b82 */ /* 0x00fe240000000a00 */
[----:B0-----:R-:W-:Y:S04]  /*67a0*/  STG.E.64 desc[UR8][R4.64], R2 ;  /* 0x0000000204007986 */ /* 0x001fe8000c101b08 */
[----:B------:R-:W-:Y:S01]  /*67b0*/  STG.E.64 desc[UR8][R4.64+0x8], R14 ;  /* 0x0000080e04007986 */ /* 0x000fe2000c101b08 */
[----:B------:R-:W-:Y:S05]  /*67c0*/  EXIT ;  /* 0x000000000000794d */ /* 0x000fea0003800000 */
.L_x_695:
        /* <DEDUP_REMOVED lines=11> */
.L_x_720:


//--------------------- .text._Z12gauss_step_UPdPjjjd --------------------------
	.section	.text._Z12gauss_step_UPdPjjjd,"ax",@progbits
	.align	128
        .global         _Z12gauss_step_UPdPjjjd
        .type           _Z12gauss_step_UPdPjjjd,@function
        .size           _Z12gauss_step_UPdPjjjd,(.L_x_721 - _Z12gauss_step_UPdPjjjd)
        .other          _Z12gauss_step_UPdPjjjd,@"STO_CUDA_ENTRY STV_DEFAULT"
_Z12gauss_step_UPdPjjjd:
.text._Z12gauss_step_UPdPjjjd:
[----:B------:R-:W-:Y:S01]  /*0000*/  LDC R1, c[0x0][0x37c] ;  /* 0x0000df00ff017b82 */ /* 0x000fe20000000800 */
[----:B------:R-:W0:Y:S07]  /*0010*/  S2R R10, SR_TID.X ;  /* 0x00000000000a7919 */ /* 0x000e2e0000002100 */
[----:B------:R-:W0:Y:S01]  /*0020*/  S2UR UR5, SR_CTAID.X ;  /* 0x00000000000579c3 */ /* 0x000e220000002500 */
[----:B------:R-:W1:Y:S07]  /*0030*/  LDCU UR8, c[0x0][0x390] ;  /* 0x00007200ff0877ac */ /* 0x000e6e0008000800 */
[----:B------:R-:W0:Y:S01]  /*0040*/  LDC R11, c[0x0][0x360] ;  /* 0x0000d800ff0b7b82 */ /* 0x000e220000000800 */
[----:B-1----:R-:W-:Y:S01]  /*0050*/  UIMAD UR4, UR8, UR8, URZ ;  /* 0x00000008080472a4 */ /* 0x002fe2000f8e02ff */
[----:B0-----:R-:W-:-:S05]  /*0060*/  IMAD R10, R11, UR5, R10 ;  /* 0x000000050b0a7c24 */ /* 0x001fca000f8e020a */
[----:B------:R-:W-:-:S13]  /*0070*/  ISETP.GE.U32.AND P0, PT, R10, UR4, PT ;  /* 0x000000040a007c0c */ /* 0x000fda000bf06070 */
[----:B------:R-:W-:Y:S05]  /*0080*/  @P0 EXIT ;  /* 0x000000000000094d */ /* 0x000fea0003800000 */
[----:B------:R-:W0:Y:S01]  /*0090*/  I2F.U32.RP R0, UR8 ;  /* 0x0000000800007d06 */ /* 0x000e220008209000 */
[----:B------:R-:W1:Y:S01]  /*00a0*/  LDC R13, c[0x0][0x394] ;  /* 0x0000e500ff0d7b82 */ /* 0x000e620000000800 */
[----:B------:R-:W2:Y:S01]  /*00b0*/  LDCU UR5, c[0x0][0x370] ;  /* 0x00006e00ff0577ac */ /* 0x000ea20008000800 */
[----:B------:R-:W-:Y:S01]  /*00c0*/  ISETP.NE.U32.AND P0, PT, RZ, UR8, PT ;  /* 0x00000008ff007c0c */ /* 0x000fe2000bf05070 */
[----:B------:R-:W3:Y:S05]  /*00d0*/  LDCU.64 UR6, c[0x0][0x358] ;  /* 0x00006b00ff0677ac */ /* 0x000eea0008000a00 */
[----:B------:R-:W1:Y:S01]  /*00e0*/  LDC.64 R6, c[0x0][0x388] ;  /* 0x0000e200ff067b82 */ /* 0x000e620000000a00 */
[----:B------:R-:W4:Y:S01]  /*00f0*/  LDCU.64 UR10, c[0x0][0x388] ;  /* 0x00007100ff0a77ac */ /* 0x000f220008000a00 */
[----:B0-----:R-:W0:Y:S06]  /*0100*/  MUFU.RCP R0, R0 ;  /* 0x0000000000007308 */ /* 0x001e2c0000001000 */
[----:B------:R-:W2:Y:S08]  /*0110*/  LDC.64 R2, c[0x0][0x380] ;  /* 0x0000e000ff027b82 */ /* 0x000eb00000000a00 */
[----:B------:R-:W2:Y:S01]  /*0120*/  LDC.64 R4, c[0x0][0x390] ;  /* 0x0000e400ff047b82 */ /* 0x000ea20000000a00 */
[----:B0-----:R-:W-:Y:S01]  /*0130*/  IADD3 R8, PT, PT, R0, 0xffffffe, RZ ;  /* 0x0ffffffe00087810 */ /* 0x001fe20007ffe0ff */
[----:B-1----:R-:W-:-:S03]  /*0140*/  IMAD.WIDE.U32 R6, R13, 0x4, R6 ;  /* 0x000000040d067825 */ /* 0x002fc600078e0006 */
[----:B------:R0:W1:Y:S02]  /*0150*/  F2I.FTZ.U32.TRUNC.NTZ R9, R8 ;  /* 0x0000000800097305 */ /* 0x000064000021f000 */
[----:B0-----:R-:W-:Y:S01]  /*0160*/  IMAD.MOV.U32 R8, RZ, RZ, RZ ;  /* 0x000000ffff087224 */ /* 0x001fe200078e00ff */
[----:B-1----:R-:W-:-:S05]  /*0170*/  IADD3 R15, PT, PT, RZ, -R9, RZ ;  /* 0x80000009ff0f7210 */ /* 0x002fca0007ffe0ff */
[----:B------:R-:W-:-:S04]  /*0180*/  IMAD R15, R15, UR8, RZ ;  /* 0x000000080f0f7c24 */ /* 0x000fc8000f8e02ff */
[----:B------:R-:W-:Y:S01]  /*0190*/  IMAD.HI.U32 R0, R9, R15, R8 ;  /* 0x0000000f09007227 */ /* 0x000fe200078e0008 */
[----:B------:R-:W-:Y:S02]  /*01a0*/  MOV R9, R10 ;  /* 0x0000000a00097202 */ /* 0x000fe40000000f00 */
[----:B------:R-:W-:Y:S01]  /*01b0*/  LOP3.LUT R8, RZ, UR8, RZ, 0x33, !PT ;  /* 0x00000008ff087c12 */ /* 0x000fe2000f8e33ff */
[----:B--234-:R-:W-:-:S07]  /*01c0*/  IMAD R10, R11, UR5, RZ ;  /* 0x000000050b0a7c24 */ /* 0x01cfce000f8e02ff */
.L_x_698:
[----:B------:R-:W-:Y:S01]  /*01d0*/  IMAD.HI.U32 R11, R0, R9, RZ ;  /* 0x00000009000b7227 */ /* 0x000fe200078e00ff */
[----:B------:R-:W-:Y:S03]  /*01e0*/  BSSY.RECONVERGENT B0, `(.L_x_696) ;  /* 0x000001f000007945 */ /* 0x000fe60003800200 */
[----:B------:R-:W-:-:S04]  /*01f0*/  IMAD.MOV R13, RZ, RZ, -R11 ;  /* 0x000000ffff0d7224 */ /* 0x000fc800078e0a0b */
[----:B------:R-:W-:-:S05]  /*0200*/  IMAD R13, R4, R13, R9 ;  /* 0x0000000d040d7224 */ /* 0x000fca00078e0209 */
[----:B------:R-:W-:-:S13]  /*0210*/  ISETP.GE.U32.AND P1, PT, R13, R4, PT ;  /* 0x000000040d00720c */ /* 0x000fda0003f26070 */
[-C--:B------:R-:W-:Y:S02]  /*0220*/  @P1 IADD3 R13, PT, PT, R13, -R4.reuse, RZ ;  /* 0x800000040d0d1210 */ /* 0x080fe40007ffe0ff */
[----:B------:R-:W-:Y:S02]  /*0230*/  @P1 IADD3 R11, PT, PT, R11, 0x1, RZ ;  /* 0x000000010b0b1810 */ /* 0x000fe40007ffe0ff */
[----:B------:R-:W-:-:S13]  /*0240*/  ISETP.GE.U32.AND P2, PT, R13, R4, PT ;  /* 0x000000040d00720c */ /* 0x000fda0003f46070 */
[----:B------:R-:W-:-:S05]  /*0250*/  @P2 VIADD R11, R11, 0x1 ;  /* 0x000000010b0b2836 */ /* 0x000fca0000000000 */
[----:B0-----:R-:W-:-:S04]  /*0260*/  SEL R17, R8, R11, !P0 ;  /* 0x0000000b08117207 */ /* 0x001fc80004000000 */
[----:B------:R-:W-:-:S05]  /*0270*/  IADD3 R11, PT, PT, -R17, RZ, RZ ;  /* 0x000000ff110b7210 */ /* 0x000fca0007ffe1ff */
[----:B------:R-:W-:Y:S01]  /*0280*/  IMAD R14, R4, R11, R9 ;  /* 0x0000000b040e7224 */ /* 0x000fe200078e0209 */
[----:B------:R-:W-:-:S04]  /*0290*/  IADD3 R9, PT, PT, R10, R9, RZ ;  /* 0x000000090a097210 */ /* 0x000fc80007ffe0ff */
[----:B------:R-:W-:Y:S02]  /*02a0*/  VIMNMX.U32 R12, PT, PT, R17, R14, PT ;  /* 0x0000000e110c7248 */ /* 0x000fe40003fe0000 */
[----:B------:R-:W-:Y:S02]  /*02b0*/  ISETP.GE.U32.AND P1, PT, R9, UR4, PT ;  /* 0x0000000409007c0c */ /* 0x000fe4000bf26070 */
[----:B------:R-:W-:-:S13]  /*02c0*/  ISETP.GT.U32.AND P2, PT, R12, R5, PT ;  /* 0x000000050c00720c */ /* 0x000fda0003f44070 */
[----:B------:R-:W-:Y:S05]  /*02d0*/  @!P2 BRA `(.L_x_697) ;  /* 0x00000000003ca947 */ /* 0x000fea0003800000 */
[C---:B------:R-:W-:Y:S01]  /*02e0*/  LEA R20, P2, R14.reuse, UR10, 0x2 ;  /* 0x0000000a0e147c11 */ /* 0x040fe2000f8410ff */
[----:B------:R-:W2:Y:S03]  /*02f0*/  LDG.E R11, desc[UR6][R6.64] ;  /* 0x00000006060b7981 */ /* 0x000ea6000c1e1900 */
[----:B------:R-:W-:-:S06]  /*0300*/  LEA.HI.X R21, R14, UR11, RZ, 0x2, P2 ;  /* 0x0000000b0e157c11 */ /* 0x000fcc00090f14ff */
[----:B------:R-:W3:Y:S01]  /*0310*/  LDG.E R21, desc[UR6][R20.64] ;  /* 0x0000000614157981 */ /* 0x000ee2000c1e1900 */
[----:B--2---:R-:W-:-:S04]  /*0320*/  IMAD R11, R17, R4, R11 ;  /* 0x00000004110b7224 */ /* 0x004fc800078e020b */
[----:B------:R-:W-:-:S04]  /*0330*/  IMAD.WIDE.U32 R14, R11, 0x8, R2 ;  /* 0x000000080b0e7825 */ /* 0x000fc800078e0002 */
[--C-:B---3--:R-:W-:Y:S02]  /*0340*/  IMAD R13, R4, R5, R21.reuse ;  /* 0x00000005040d7224 */ /* 0x108fe400078e0215 */
[----:B------:R-:W2:Y:S01]  /*0350*/  LDG.E.64 R14, desc[UR6][R14.64] ;  /* 0x000000060e0e7981 */ /* 0x000ea2000c1e1b00 */
[----:B------:R-:W-:Y:S02]  /*0360*/  IMAD R17, R17, R4, R21 ;  /* 0x0000000411117224 */ /* 0x000fe400078e0215 */
[----:B------:R-:W-:-:S04]  /*0370*/  IMAD.WIDE.U32 R12, R13, 0x8, R2 ;  /* 0x000000080d0c7825 */ /* 0x000fc800078e0002 */
[----:B------:R-:W-:Y:S02]  /*0380*/  IMAD.WIDE.U32 R16, R17, 0x8, R2 ;  /* 0x0000000811107825 */ /* 0x000fe400078e0002 */
[----:B------:R-:W2:Y:S04]  /*0390*/  LDG.E.64 R12, desc[UR6][R12.64] ;  /* 0x000000060c0c7981 */ /* 0x000ea8000c1e1b00 */
[----:B------:R-:W2:Y:S02]  /*03a0*/  LDG.E.64 R18, desc[UR6][R16.64] ;  /* 0x0000000610127981 */ /* 0x000ea4000c1e1b00 */
[----:B--2---:R-:W-:-:S07]  /*03b0*/  DFMA R18, -R12, R14, R18 ;  /* 0x0000000e0c12722b */ /* 0x004fce0000000112 */
[----:B------:R0:W-:Y:S04]  /*03c0*/  STG.E.64 desc[UR6][R16.64], R18 ;  /* 0x0000001210007986 */ /* 0x0001e8000c101b06 */
.L_x_697:
[----:B------:R-:W-:Y:S05]  /*03d0*/  BSYNC.RECONVERGENT B0 ;  /* 0x0000000000007941 */ /* 0x000fea0003800200 */
.L_x_696:
[----:B------:R-:W-:Y:S05]  /*03e0*/  @!P1 BRA `(.L_x_698) ;  /* 0xfffffffc00789947 */ /* 0x000fea000383ffff */
[----:B------:R-:W-:Y:S05]  /*03f0*/  EXIT ;  /* 0x000000000000794d */ /* 0x000fea0003800000 */
.L_x_699:
        /* <DEDUP_REMOVED lines=16> */
.L_x_721:


//--------------------- .text._Z12gauss_step_LPdPjjjd --------------------------
	.section	.text._Z12gauss_step_LPdPjjjd,"ax",@progbits
	.align	128
        .global         _Z12gauss_step_LPdPjjjd
        .type           _Z12gauss_step_LPdPjjjd,@function
        .size           _Z12gauss_step_LPdPjjjd,(.L_x_709 - _Z12gauss_step_LPdPjjjd)
        .other          _Z12gauss_step_LPdPjjjd,@"STO_CUDA_ENTRY STV_DEFAULT"
_Z12gauss_step_LPdPjjjd:
.text._Z12gauss_step_LPdPjjjd:
[----:B------:R-:W-:Y:S01]  /*0000*/  LDC R1, c[0x0][0x37c] ;  /* 0x0000df00ff017b82 */ /* 0x000fe20000000800 */
[----:B------:R-:W0:Y:S07]  /*0010*/  S2R R3, SR_TID.X ;  /* 0x0000000000037919 */ /* 0x000e2e0000002100 */
[----:B------:R-:W0:Y:S01]  /*0020*/  S2UR UR4, SR_CTAID.X ;  /* 0x00000000000479c3 */ /* 0x000e220000002500 */
[----:B------:R-:W1:Y:S07]  /*0030*/  LDCU.64 UR6, c[0x0][0x390] ;  /* 0x00007200ff0677ac */ /* 0x000e6e0008000a00 */
[----:B------:R-:W0:Y:S02]  /*0040*/  LDC R2, c[0x0][0x360] ;  /* 0x0000d800ff027b82 */ /* 0x000e240000000800 */
[----:B0-----:R-:W-:-:S05]  /*0050*/  IMAD R0, R2, UR4, R3 ;  /* 0x0000000402007c24 */ /* 0x001fca000f8e0203 */
[----:B-1----:R-:W-:-:S04]  /*0060*/  IADD3.X R17, PT, PT, R0, UR7, RZ, PT, !PT ;  /* 0x0000000700117c10 */ /* 0x002fc8000bffe4ff */
[----:B------:R-:W-:-:S13]  /*0070*/  ISETP.GE.U32.AND P0, PT, R17, UR6, PT ;  /* 0x0000000611007c0c */ /* 0x000fda000bf06070 */
[----:B------:R-:W-:Y:S05]  /*0080*/  @P0 EXIT ;  /* 0x000000000000094d */ /* 0x000fea0003800000 */
[----:B------:R-:W0:Y:S01]  /*0090*/  LDC.64 R12, c[0x0][0x398] ;  /* 0x0000e600ff0c7b82 */ /* 0x000e220000000a00 */
[----:B------:R-:W1:Y:S01]  /*00a0*/  LDCU UR4, c[0x0][0x370] ;  /* 0x00006e00ff0477ac */ /* 0x000e620008000800 */
[----:B------:R-:W2:Y:S06]  /*00b0*/  LDCU.64 UR6, c[0x0][0x358] ;  /* 0x00006b00ff0677ac */ /* 0x000eac0008000a00 */
[----:B------:R-:W3:Y:S01]  /*00c0*/  LDC.64 R10, c[0x0][0x380] ;  /* 0x0000e000ff0a7b82 */ /* 0x000ee20000000a00 */
[----:B------:R-:W4:Y:S07]  /*00d0*/  LDCU UR5, c[0x0][0x39c] ;  /* 0x00007380ff0577ac */ /* 0x000f2e0008000800 */
[----:B------:R-:W0:Y:S01]  /*00e0*/  LDC.64 R8, c[0x0][0x388] ;  /* 0x0000e200ff087b82 */ /* 0x000e220000000a00 */
[----:B-1----:R-:W-:-:S07]  /*00f0*/  IMAD R0, R2, UR4, RZ ;  /* 0x0000000402007c24 */ /* 0x002fce000f8e02ff */
[----:B--2---:R-:W1:Y:S02]  /*0100*/  LDC.64 R6, c[0x0][0x390] ;  /* 0x0000e400ff067b82 */ /* 0x004e640000000a00 */
.L_x_702:
[----:B0-2---:R-:W-:-:S06]  /*0110*/  IMAD.WIDE.U32 R2, R17, 0x4, R8 ;  /* 0x0000000411027825 */ /* 0x005fcc00078e0008 */
[----:B------:R-:W1:Y:S01]  /*0120*/  LDG.E R2, desc[UR6][R2.64] ;  /* 0x0000000602027981 */ /* 0x000e62000c1e1900 */
[----:B----4-:R-:W0:Y:S01]  /*0130*/  MUFU.RCP64H R15, UR5 ;  /* 0x00000005000f7d08 */ /* 0x010e220008001800 */
[----:B------:R-:W-:-:S06]  /*0140*/  IMAD.MOV.U32 R14, RZ, RZ, 0x1 ;  /* 0x00000001ff0e7424 */ /* 0x000fcc00078e00ff */
[----:B0-----:R-:W-:Y:S01]  /*0150*/  DFMA R20, R14, -R12, 1 ;  /* 0x3ff000000e14742b */ /* 0x001fe2000000080c */
[----:B-1----:R-:W-:-:S04]  /*0160*/  IMAD R5, R7, R6, R2 ;  /* 0x0000000607057224 */ /* 0x002fc800078e0202 */
[----:B---3--:R-:W-:-:S05]  /*0170*/  IMAD.WIDE.U32 R4, R5, 0x8, R10 ;  /* 0x0000000805047825 */ /* 0x008fca00078e000a */
[----:B------:R-:W2:Y:S01]  /*0180*/  LDG.E.64 R18, desc[UR6][R4.64] ;  /* 0x0000000604127981 */ /* 0x000ea2000c1e1b00 */
[----:B------:R-:W-:Y:S01]  /*0190*/  DFMA R20, R20, R20, R20 ;  /* 0x000000141414722b */ /* 0x000fe20000000014 */
[----:B------:R-:W-:Y:S01]  /*01a0*/  IMAD.IADD R17, R0, 0x1, R17 ;  /* 0x0000000100117824 */ /* 0x000fe200078e0211 */
[----:B------:R-:W-:Y:S04]  /*01b0*/  BSSY.RECONVERGENT B0, `(.L_x_700) ;  /* 0x0000010000007945 */ /* 0x000fe80003800200 */
[----:B------:R-:W-:Y:S02]  /*01c0*/  ISETP.GE.U32.AND P1, PT, R17, R6, PT ;  /* 0x000000061100720c */ /* 0x000fe40003f26070 */
[----:B------:R-:W-:-:S08]  /*01d0*/  DFMA R20, R14, R20, R14 ;  /* 0x000000140e14722b */ /* 0x000fd0000000000e */
[----:B------:R-:W-:-:S08]  /*01e0*/  DFMA R14, R20, -R12, 1 ;  /* 0x3ff00000140e742b */ /* 0x000fd0000000080c */
[----:B------:R-:W-:-:S08]  /*01f0*/  DFMA R14, R20, R14, R20 ;  /* 0x0000000e140e722b */ /* 0x000fd00000000014 */
[----:B--2---:R-:W-:Y:S01]  /*0200*/  DMUL R2, R18, R14 ;  /* 0x0000000e12027228 */ /* 0x004fe20000000000 */
[----:B------:R-:W-:-:S07]  /*0210*/  FSETP.GEU.AND P2, PT, |R19|, 6.5827683646048100446e-37, PT ;  /* 0x036000001300780b */ /* 0x000fce0003f4e200 */
[----:B------:R-:W-:-:S08]  /*0220*/  DFMA R20, R2, -R12, R18 ;  /* 0x8000000c0214722b */ /* 0x000fd00000000012 */
[----:B------:R-:W-:-:S10]  /*0230*/  DFMA R2, R14, R20, R2 ;  /* 0x000000140e02722b */ /* 0x000fd40000000002 */
[----:B------:R-:W-:-:S05]  /*0240*/  FFMA R14, RZ, UR5, R3 ;  /* 0x00000005ff0e7c23 */ /* 0x000fca0008000003 */
[----:B------:R-:W-:-:S13]  /*0250*/  FSETP.GT.AND P0, PT, |R14|, 1.469367938527859385e-39, PT ;  /* 0x001000000e00780b */ /* 0x000fda0003f04200 */
[----:B------:R-:W-:Y:S05]  /*0260*/  @P0 BRA P2, `(.L_x_701) ;  /* 0x0000000000100947 */ /* 0x000fea0001000000 */
[----:B------:R-:W-:-:S07]  /*0270*/  MOV R16, 0x290 ;  /* 0x0000029000107802 */ /* 0x000fce0000000f00 */
[----:B------:R-:W-:Y:S05]  /*0280*/  CALL.REL.NOINC `($__internal_0_$__cuda_sm20_div_rn_f64_full) ;  /* 0x0000000000187944 */ /* 0x000fea0003c00000 */
[----:B------:R-:W-:Y:S02]  /*0290*/  IMAD.MOV.U32 R2, RZ, RZ, R24 ;  /* 0x000000ffff027224 */ /* 0x000fe400078e0018 */
[----:B------:R-:W-:-:S07]  /*02a0*/  IMAD.MOV.U32 R3, RZ, RZ, R25 ;  /* 0x000000ffff037224 */ /* 0x000fce00078e0019 */
.L_x_701:
[----:B------:R-:W-:Y:S05]  /*02b0*/  BSYNC.RECONVERGENT B0 ;  /* 0x0000000000007941 */ /* 0x000fea0003800200 */
.L_x_700:
[----:B------:R2:W-:Y:S01]  /*02c0*/  STG.E.64 desc[UR6][R4.64], R2 ;  /* 0x0000000204007986 */ /* 0x0005e2000c101b06 */
[----:B------:R-:W-:Y:S05]  /*02d0*/  @!P1 BRA `(.L_x_702) ;  /* 0xfffffffc008c9947 */ /* 0x000fea000383ffff */
[----:B------:R-:W-:Y:S05]  /*02e0*/  EXIT ;  /* 0x000000000000794d */ /* 0x000fea0003800000 */
        .weak           $__internal_0_$__cuda_sm20_div_rn_f64_full
        .type           $__internal_0_$__cuda_sm20_div_rn_f64_full,@function
        .size           $__internal_0_$__cuda_sm20_div_rn_f64_full,(.L_x_709 - $__internal_0_$__cuda_sm20_div_rn_f64_full)
$__internal_0_$__cuda_sm20_div_rn_f64_full:
[----:B------:R-:W0:Y:S01]  /*02f0*/  LDC.64 R14, c[0x0][0x398] ;  /* 0x0000e600ff0e7b82 */ /* 0x000e220000000a00 */
[C---:B------:R-:W-:Y:S01]  /*0300*/  FSETP.GEU.AND P3, PT, |R19|.reuse, 1.469367938527859385e-39, PT ;  /* 0x001000001300780b */ /* 0x040fe20003f6e200 */
[----:B------:R-:W-:Y:S01]  /*0310*/  IMAD.MOV.U32 R27, RZ, RZ, 0x1ca00000 ;  /* 0x1ca00000ff1b7424 */ /* 0x000fe200078e00ff */
[----:B------:R-:W-:Y:S01]  /*0320*/  LOP3.LUT R24, R19, 0x7ff00000, RZ, 0xc0, !PT ;  /* 0x7ff0000013187812 */ /* 0x000fe200078ec0ff */
[----:B------:R-:W-:Y:S01]  /*0330*/  IMAD.MOV.U32 R22, RZ, RZ, 0x1 ;  /* 0x00000001ff167424 */ /* 0x000fe200078e00ff */
[----:B------:R-:W-:Y:S01]  /*0340*/  BSSY.RECONVERGENT B1, `(.L_x_703) ;  /* 0x0000050000017945 */ /* 0x000fe20003800200 */
[C---:B0-----:R-:W-:Y:S02]  /*0350*/  FSETP.GEU.AND P2, PT, |R15|.reuse, 1.469367938527859385e-39, PT ;  /* 0x001000000f00780b */ /* 0x041fe40003f4e200 */
[C---:B------:R-:W-:Y:S02]  /*0360*/  LOP3.LUT R2, R15.reuse, 0x800fffff, RZ, 0xc0, !PT ;  /* 0x800fffff0f027812 */ /* 0x040fe400078ec0ff */
[----:B------:R-:W-:-:S02]  /*0370*/  LOP3.LUT R25, R15, 0x7ff00000, RZ, 0xc0, !PT ;  /* 0x7ff000000f197812 */ /* 0x000fc400078ec0ff */
[----:B------:R-:W-:Y:S01]  /*0380*/  LOP3.LUT R3, R2, 0x3ff00000, RZ, 0xfc, !PT ;  /* 0x3ff0000002037812 */ /* 0x000fe200078efcff */
[----:B------:R-:W-:Y:S01]  /*0390*/  IMAD.MOV.U32 R2, RZ, RZ, R14 ;  /* 0x000000ffff027224 */ /* 0x000fe200078e000e */
[----:B------:R-:W-:-:S04]  /*03a0*/  ISETP.GE.U32.AND P0, PT, R24, R25, PT ;  /* 0x000000191800720c */ /* 0x000fc80003f06070 */
[----:B------:R-:W-:Y:S01]  /*03b0*/  SEL R27, R27, 0x63400000, !P0 ;  /* 0x634000001b1b7807 */ /* 0x000fe20004000000 */
[----:B------:R-:W0:Y:S03]  /*03c0*/  @!P2 LDC.64 R20, c[0x0][0x398] ;  /* 0x0000e600ff14ab82 */ /* 0x000e260000000a00 */
[----:B------:R-:W-:-:S04]  /*03d0*/  @!P3 LOP3.LUT R28, R27, 0x80000000, R19, 0xf8, !PT ;  /* 0x800000001b1cb812 */ /* 0x000fc800078ef813 */
[----:B------:R-:W-:Y:S01]  /*03e0*/  @!P3 LOP3.LUT R29, R28, 0x100000, RZ, 0xfc, !PT ;  /* 0x001000001c1db812 */ /* 0x000fe200078efcff */
[----:B------:R-:W-:Y:S01]  /*03f0*/  @!P3 IMAD.MOV.U32 R28, RZ, RZ, RZ ;  /* 0x000000ffff1cb224 */ /* 0x000fe200078e00ff */
[----:B0-----:R-:W-:Y:S01]  /*0400*/  @!P2 DMUL R2, R20, 8.98846567431157953865e+307 ;  /* 0x7fe000001402a828 */ /* 0x001fe20000000000 */
[----:B------:R-:W-:Y:S01]  /*0410*/  LOP3.LUT R21, R27, 0x800fffff, R19, 0xf8, !PT ;  /* 0x800fffff1b157812 */ /* 0x000fe200078ef813 */
[----:B------:R-:W-:-:S04]  /*0420*/  IMAD.MOV.U32 R20, RZ, RZ, R18 ;  /* 0x000000ffff147224 */ /* 0x000fc800078e0012 */
[----:B------:R-:W0:Y:S02]  /*0430*/  MUFU.RCP64H R23, R3 ;  /* 0x0000000300177308 */ /* 0x000e240000001800 */
[----:B------:R-:W-:Y:S02]  /*0440*/  @!P3 DFMA R20, R20, 2, -R28 ;  /* 0x400000001414b82b */ /* 0x000fe4000000081c */
[----:B0-----:R-:W-:-:S08]  /*0450*/  DFMA R28, R22, -R2, 1 ;  /* 0x3ff00000161c742b */ /* 0x001fd00000000802 */
[----:B------:R-:W-:-:S08]  /*0460*/  DFMA R28, R28, R28, R28 ;  /* 0x0000001c1c1c722b */ /* 0x000fd0000000001c */
[----:B------:R-:W-:-:S08]  /*0470*/  DFMA R28, R22, R28, R22 ;  /* 0x0000001c161c722b */ /* 0x000fd00000000016 */
[----:B------:R-:W-:-:S08]  /*0480*/  DFMA R22, R28, -R2, 1 ;  /* 0x3ff000001c16742b */ /* 0x000fd00000000802 */
[----:B------:R-:W-:-:S08]  /*0490*/  DFMA R22, R28, R22, R28 ;  /* 0x000000161c16722b */ /* 0x000fd0000000001c */
[----:B------:R-:W-:-:S08]  /*04a0*/  DMUL R28, R22, R20 ;  /* 0x00000014161c7228 */ /* 0x000fd00000000000 */
[----:B------:R-:W-:-:S08]  /*04b0*/  DFMA R30, R28, -R2, R20 ;  /* 0x800000021c1e722b */ /* 0x000fd00000000014 */
[----:B------:R-:W-:Y:S01]  /*04c0*/  DFMA R22, R22, R30, R28 ;  /* 0x0000001e1616722b */ /* 0x000fe2000000001c */
[----:B------:R-:W-:Y:S01]  /*04d0*/  IMAD.MOV.U32 R29, RZ, RZ, R24 ;  /* 0x000000ffff1d7224 */ /* 0x000fe200078e0018 */
[----:B------:R-:W-:-:S05]  /*04e0*/  @!P3 LOP3.LUT R29, R21, 0x7ff00000, RZ, 0xc0, !PT ;  /* 0x7ff00000151db812 */ /* 0x000fca00078ec0ff */
[----:B------:R-:W-:-:S05]  /*04f0*/  VIADD R26, R29, 0xffffffff ;  /* 0xffffffff1d1a7836 */ /* 0x000fca0000000000 */
[----:B------:R-:W-:Y:S01]  /*0500*/  ISETP.GT.U32.AND P0, PT, R26, 0x7feffffe, PT ;  /* 0x7feffffe1a00780c */ /* 0x000fe20003f04070 */
[----:B------:R-:W-:Y:S01]  /*0510*/  IMAD.MOV.U32 R26, RZ, RZ, R25 ;  /* 0x000000ffff1a7224 */ /* 0x000fe200078e0019 */
[----:B------:R-:W-:-:S05]  /*0520*/  @!P2 LOP3.LUT R26, R3, 0x7ff00000, RZ, 0xc0, !PT ;  /* 0x7ff00000031aa812 */ /* 0x000fca00078ec0ff */
[----:B------:R-:W-:-:S05]  /*0530*/  VIADD R28, R26, 0xffffffff ;  /* 0xffffffff1a1c7836 */ /* 0x000fca0000000000 */
[----:B------:R-:W-:-:S13]  /*0540*/  ISETP.GT.U32.OR P0, PT, R28, 0x7feffffe, P0 ;  /* 0x7feffffe1c00780c */ /* 0x000fda0000704470 */
[----:B------:R-:W-:Y:S05]  /*0550*/  @P0 BRA `(.L_x_704) ;  /* 0x0000000000600947 */ /* 0x000fea0003800000 */
[----:B------:R-:W-:Y:S01]  /*0560*/  VIADDMNMX R24, R24, -R25, 0xb9600000, !PT ;  /* 0xb960000018187446 */ /* 0x000fe20007800919 */
[----:B------:R-:W-:-:S03]  /*0570*/  IMAD.MOV.U32 R18, RZ, RZ, RZ ;  /* 0x000000ffff127224 */ /* 0x000fc600078e00ff */
[----:B------:R-:W-:-:S05]  /*0580*/  VIMNMX R24, PT, PT, R24, 0x46a00000, PT ;  /* 0x46a0000018187848 */ /* 0x000fca0003fe0100 */
[----:B------:R-:W-:-:S04]  /*0590*/  IMAD.IADD R27, R24, 0x1, -R27 ;  /* 0x00000001181b7824 */ /* 0x000fc800078e0a1b */
[----:B------:R-:W-:-:S06]  /*05a0*/  VIADD R19, R27, 0x7fe00000 ;  /* 0x7fe000001b137836 */ /* 0x000fcc0000000000 */
[----:B------:R-:W-:-:S10]  /*05b0*/  DMUL R24, R22, R18 ;  /* 0x0000001216187228 */ /* 0x000fd40000000000 */
[----:B------:R-:W-:-:S13]  /*05c0*/  FSETP.GTU.AND P0, PT, |R25|, 1.469367938527859385e-39, PT ;  /* 0x001000001900780b */ /* 0x000fda0003f0c200 */
[----:B------:R-:W-:Y:S05]  /*05d0*/  @P0 BRA `(.L_x_705) ;  /* 0x0000000000980947 */ /* 0x000fea0003800000 */
[----:B------:R-:W-:Y:S01]  /*05e0*/  DFMA R2, R22, -R2, R20 ;  /* 0x800000021602722b */ /* 0x000fe20000000014 */
[----:B------:R-:W-:-:S09]  /*05f0*/  IMAD.MOV.U32 R18, RZ, RZ, RZ ;  /* 0x000000ffff127224 */ /* 0x000fd200078e00ff */
[C---:B------:R-:W-:Y:S02]  /*0600*/  FSETP.NEU.AND P0, PT, R3.reuse, RZ, PT ;  /* 0x000000ff0300720b */ /* 0x040fe40003f0d000 */
[----:B------:R-:W-:-:S04]  /*0610*/  LOP3.LUT R15, R3, 0x80000000, R15, 0x48, !PT ;  /* 0x80000000030f7812 */ /* 0x000fc800078e480f */
[----:B------:R-:W-:-:S07]  /*0620*/  LOP3.LUT R19, R15, R19, RZ, 0xfc, !PT ;  /* 0x000000130f137212 */ /* 0x000fce00078efcff */
[----:B------:R-:W-:Y:S05]  /*0630*/  @!P0 BRA `(.L_x_705) ;  /* 0x0000000000808947 */ /* 0x000fea0003800000 */
[----:B------:R-:W-:Y:S01]  /*0640*/  IMAD.MOV R3, RZ, RZ, -R27 ;  /* 0x000000ffff037224 */ /* 0x000fe200078e0a1b */
[----:B------:R-:W-:Y:S01]  /*0650*/  DMUL.RP R18, R22, R18 ;  /* 0x0000001216127228 */ /* 0x000fe20000008000 */
[----:B------:R-:W-:-:S06]  /*0660*/  IMAD.MOV.U32 R2, RZ, RZ, RZ ;  /* 0x000000ffff027224 */ /* 0x000fcc00078e00ff */
[----:B------:R-:W-:-:S03]  /*0670*/  DFMA R2, R24, -R2, R22 ;  /* 0x800000021802722b */ /* 0x000fc60000000016 */
[----:B------:R-:W-:-:S03]  /*0680*/  LOP3.LUT R15, R19, R15, RZ, 0x3c, !PT ;  /* 0x0000000f130f7212 */ /* 0x000fc600078e3cff */
[----:B------:R-:W-:-:S04]  /*0690*/  IADD3 R2, PT, PT, -R27, -0x43300000, RZ ;  /* 0xbcd000001b027810 */ /* 0x000fc80007ffe1ff */
[----:B------:R-:W-:-:S04]  /*06a0*/  FSETP.NEU.AND P0, PT, |R3|, R2, PT ;  /* 0x000000020300720b */ /* 0x000fc80003f0d200 */
[----:B------:R-:W-:Y:S02]  /*06b0*/  FSEL R24, R18, R24, !P0 ;  /* 0x0000001812187208 */ /* 0x000fe40004000000 */
[----:B------:R-:W-:Y:S01]  /*06c0*/  FSEL R25, R15, R25, !P0 ;  /* 0x000000190f197208 */ /* 0x000fe20004000000 */
[----:B------:R-:W-:Y:S06]  /*06d0*/  BRA `(.L_x_705) ;  /* 0x0000000000587947 */ /* 0x000fec0003800000 */
.L_x_704:
[----:B------:R-:W-:-:S14]  /*06e0*/  DSETP.NAN.AND P0, PT, R18, R18, PT ;  /* 0x000000121200722a */ /* 0x000fdc0003f08000 */
[----:B------:R-:W-:Y:S05]  /*06f0*/  @P0 BRA `(.L_x_706) ;  /* 0x0000000000480947 */ /* 0x000fea0003800000 */
[----:B------:R-:W0:Y:S02]  /*0700*/  LDC.64 R2, c[0x0][0x398] ;  /* 0x0000e600ff027b82 */ /* 0x000e240000000a00 */
[----:B0-----:R-:W-:-:S14]  /*0710*/  DSETP.NAN.AND P0, PT, R2, R2, PT ;  /* 0x000000020200722a */ /* 0x001fdc0003f08000 */
[----:B------:R-:W-:Y:S05]  /*0720*/  @P0 BRA `(.L_x_707) ;  /* 0x0000000000300947 */ /* 0x000fea0003800000 */
[----:B------:R-:W-:Y:S01]  /*0730*/  ISETP.NE.AND P0, PT, R29, R26, PT ;  /* 0x0000001a1d00720c */ /* 0x000fe20003f05270 */
[----:B------:R-:W-:Y:S02]  /*0740*/  IMAD.MOV.U32 R24, RZ, RZ, 0x0 ;  /* 0x00000000ff187424 */ /* 0x000fe400078e00ff */
[----:B------:R-:W-:-:S10]  /*0750*/  IMAD.MOV.U32 R25, RZ, RZ, -0x80000 ;  /* 0xfff80000ff197424 */ /* 0x000fd400078e00ff */
[----:B------:R-:W-:Y:S05]  /*0760*/  @!P0 BRA `(.L_x_705) ;  /* 0x0000000000348947 */ /* 0x000fea0003800000 */
[----:B------:R-:W-:Y:S02]  /*0770*/  ISETP.NE.AND P0, PT, R29, 0x7ff00000, PT ;  /* 0x7ff000001d00780c */ /* 0x000fe40003f05270 */
[----:B------:R-:W-:Y:S02]  /*0780*/  LOP3.LUT R25, R19, 0x80000000, R15, 0x48, !PT ;  /* 0x8000000013197812 */ /* 0x000fe400078e480f */
[----:B------:R-:W-:-:S13]  /*0790*/  ISETP.EQ.OR P0, PT, R26, RZ, !P0 ;  /* 0x000000ff1a00720c */ /* 0x000fda0004702670 */
[----:B------:R-:W-:Y:S01]  /*07a0*/  @P0 LOP3.LUT R2, R25, 0x7ff00000, RZ, 0xfc, !PT ;  /* 0x7ff0000019020812 */ /* 0x000fe200078efcff */
[----:B------:R-:W-:Y:S02]  /*07b0*/  @!P0 IMAD.MOV.U32 R24, RZ, RZ, RZ ;  /* 0x000000ffff188224 */ /* 0x000fe400078e00ff */
[----:B------:R-:W-:Y:S02]  /*07c0*/  @P0 IMAD.MOV.U32 R24, RZ, RZ, RZ ;  /* 0x000000ffff180224 */ /* 0x000fe400078e00ff */
[----:B------:R-:W-:Y:S01]  /*07d0*/  @P0 IMAD.MOV.U32 R25, RZ, RZ, R2 ;  /* 0x000000ffff190224 */ /* 0x000fe200078e0002 */
[----:B------:R-:W-:Y:S06]  /*07e0*/  BRA `(.L_x_705) ;  /* 0x0000000000147947 */ /* 0x000fec0003800000 */
.L_x_707:
[----:B------:R-:W-:Y:S01]  /*07f0*/  LOP3.LUT R25, R15, 0x80000, RZ, 0xfc, !PT ;  /* 0x000800000f197812 */ /* 0x000fe200078efcff */
[----:B------:R-:W-:Y:S01]  /*0800*/  IMAD.MOV.U32 R24, RZ, RZ, R14 ;  /* 0x000000ffff187224 */ /* 0x000fe200078e000e */
[----:B------:R-:W-:Y:S06]  /*0810*/  BRA `(.L_x_705) ;  /* 0x0000000000087947 */ /* 0x000fec0003800000 */
.L_x_706:
[----:B------:R-:W-:Y:S01]  /*0820*/  LOP3.LUT R25, R19, 0x80000, RZ, 0xfc, !PT ;  /* 0x0008000013197812 */ /* 0x000fe200078efcff */
[----:B------:R-:W-:-:S07]  /*0830*/  IMAD.MOV.U32 R24, RZ, RZ, R18 ;  /* 0x000000ffff187224 */ /* 0x000fce00078e0012 */
.L_x_705:
[----:B------:R-:W-:Y:S05]  /*0840*/  BSYNC.RECONVERGENT B1 ;  /* 0x0000000000017941 */ /* 0x000fea0003800200 */
.L_x_703:
[----:B------:R-:W-:Y:S02]  /*0850*/  IMAD.MOV.U32 R2, RZ, RZ, R16 ;  /* 0x000000ffff027224 */ /* 0x000fe400078e0010 */
[----:B------:R-:W-:-:S04]  /*0860*/  IMAD.MOV.U32 R3, RZ, RZ, 0x0 ;  /* 0x00000000ff037424 */ /* 0x000fc800078e00ff */
[----:B------:R-:W-:Y:S05]  /*0870*/  RET.REL.NODEC R2 `(_Z12gauss_step_LPdPjjjd) ;  /* 0xfffffff402e07950 */ /* 0x000fea0003c3ffff */
.L_x_708:
        /* <DEDUP_REMOVED lines=16> */
.L_x_709:


//--------------------- .nv.shared._ZN3cub18CUB_300001_SM_10006detail8for_each13static_kernelINS2_12policy_hub_t12policy_500_tEmN6thrust24THRUST_300001_SM_1000_NS8cuda_cub20__uninitialized_fill7functorINS7_10device_ptrIjEEjEEEEvT0_T1_ --------------------------
	.section	.nv.shared._ZN3cub18CUB_300001_SM_10006detail8for_each13static_kernelINS2_12policy_hub_t12policy_500_tEmN6thrust24THRUST_300001_SM_1000_NS8cuda_cub20__uninitialized_fill7functorINS7_10device_ptrIjEEjEEEEvT0_T1_,"aw",@nobits
	.sectionflags	@""
	.align	16
	.zero		1024


//--------------------- .nv.shared.reserved.0     --------------------------
	.section	.nv.shared.reserved.0,"aw",@nobits
	.weak		__nv_reservedSMEM_offset_0_alias
	.size		__nv_reservedSMEM_offset_0_alias, 0, 64
	.other		__nv_reservedSMEM_offset_0_alias,@"STO_CUDA_RESERVED_SHARED STV_DEFAULT"
__nv_reservedSMEM_offset_0_alias:
	.zero		0
	.zero		64


//--------------------- .nv.global                --------------------------
	.section	.nv.global,"aw",@nobits
.nv.global:
	.type		_ZN34_INTERNAL_bd2d5ce2_4_k_cu_2de9813c6thrust24THRUST_300001_SM_1000_NS12placeholders2_8E,@object
	.size		_ZN34_INTERNAL_bd2d5ce2_4_k_cu_2de9813c6thrust24THRUST_300001_SM_1000_NS12placeholders2_8E,(_ZN34_INTERNAL_bd2d5ce2_4_k_cu_2de9813c4cuda3std3__436_GLOBAL__N__bd2d5ce2_4_k_cu_2de9813c6ignoreE - _ZN34_INTERNAL_bd2d5ce2_4_k_cu_2de9813c6thrust24THRUST_300001_SM_1000_NS12placeholders2_8E)
_ZN34_INTERNAL_bd2d5ce2_4_k_cu_2de9813c6thrust24THRUST_300001_SM_1000_NS12placeholders2_8E:
	.zero		1
	.type		_ZN34_INTERNAL_bd2d5ce2_4_k_cu_2de9813c4cuda3std3__436_GLOBAL__N__bd2d5ce2_4_k_cu_2de9813c6ignoreE,@object
	.size		_ZN34_INTERNAL_bd2d5ce2_4_k_cu_2de9813c4cuda3std3__436_GLOBAL__N__bd2d5ce2_4_k_cu_2de9813c6ignoreE,(_ZN34_INTERNAL_bd2d5ce2_4_k_cu_2de9813c4cuda3std6ranges3__45__cpo4dataE - _ZN34_INTERNAL_bd2d5ce2_4_k_cu_2de9813c4cuda3std3__436_GLOBAL__N__bd2d5ce2_4_k_cu_2de9813c6ignoreE)
_ZN34_INTERNAL_bd2d5ce2_4_k_cu_2de9813c4cuda3std3__436_GLOBAL__N__bd2d5ce2_4_k_cu_2de9813c6ignoreE:
	.zero		1
	.type		_ZN34_INTERNAL_bd2d5ce2_4_k_cu_2de9813c4cuda3std6ranges3__45__cpo4dataE,@object
	.size		_ZN34_INTERNAL_bd2d5ce2_4_k_cu_2de9813c4cuda3std6ranges3__45__cpo4dataE,(_ZN34_INTERNAL_bd2d5ce2_4_k_cu_2de9813c6thrust24THRUST_300001_SM_1000_NS6system3cpp3parE - _ZN34_INTERNAL_bd2d5ce2_4_k_cu_2de9813c4cuda3std6ranges3__45__cpo4dataE)
_ZN34_INTERNAL_bd2d5ce2_4_k_cu_2de9813c4cuda3std6ranges3__45__cpo4dataE:
	.zero		1
	.type		_ZN34_INTERNAL_bd2d5ce2_4_k_cu_2de9813c6thrust24THRUST_300001_SM_1000_NS6system3cpp3parE,@object
	.size		_ZN34_INTERNAL_bd2d5ce2_4_k_cu_2de9813c6thrust24THRUST_300001_SM_1000_NS6system3cpp3parE,(_ZN34_INTERNAL_bd2d5ce2_4_k_cu_2de9813c4cuda3std3__45__cpo5beginE - _ZN34_INTERNAL_bd2d5ce2_4_k_cu_2de9813c6thrust24THRUST_300001_SM_1000_NS6system3cpp3parE)
_ZN34_INTERNAL_bd2d5ce2_4_k_cu_2de9813c6thrust24THRUST_300001_SM_1000_NS6system3cpp3parE:
	.zero		1
	.type		_ZN34_INTERNAL_bd2d5ce2_4_k_cu_2de9813c4cuda3std3__45__cpo5beginE,@object
	.size		_ZN34_INTERNAL_bd2d5ce2_4_k_cu_2de9813c4cuda3std3__45__cpo5beginE,(_ZN34_INTERNAL_bd2d5ce2_4_k_cu_2de9813c4cuda3std6ranges3__45__cpo5beginE - _ZN34_INTERNAL_bd2d5ce2_4_k_cu_2de9813c4cuda3std3__45__cpo5beginE)
_ZN34_INTERNAL_bd2d5ce2_4_k_cu_2de9813c4cuda3std3__45__cpo5beginE:
	.zero		1
	.type		_ZN34_INTERNAL_bd2d5ce2_4_k_cu_2de9813c4cuda3std6ranges3__45__cpo5beginE,@object
	.size		_ZN34_INTERNAL_bd2d5ce2_4_k_cu_2de9813c4cuda3std6ranges3__45__cpo5beginE,(_ZN34_INTERNAL_bd2d5ce2_4_k_cu_2de9813c6thrust24THRUST_300001_SM_1000_NS6deviceE - _ZN34_INTERNAL_bd2d5ce2_4_k_cu_2de9813c4cuda3std6ranges3__45__cpo5beginE)
_ZN34_INTERNAL_bd2d5ce2_4_k_cu_2de9813c4cuda3std6ranges3__45__cpo5beginE:
	.zero		1
	.type		_ZN34_INTERNAL_bd2d5ce2_4_k_cu_2de9813c6thrust24THRUST_300001_SM_1000_NS6deviceE,@object
	.size		_ZN34_INTERNAL_bd2d5ce2_4_k_cu_2de9813c6thrust24THRUST_300001_SM_1000_NS6deviceE,(_ZN34_INTERNAL_bd2d5ce2_4_k_cu_2de9813c4cuda3std3__47nulloptE - _ZN34_INTERNAL_bd2d5ce2_4_k_cu_2de9813c6thrust24THRUST_300001_SM_1000_NS6deviceE)
_ZN34_INTERNAL_bd2d5ce2_4_k_cu_2de9813c6thrust24THRUST_300001_SM_1000_NS6deviceE:
	.zero		1
	.type		_ZN34_INTERNAL_bd2d5ce2_4_k_cu_2de9813c4cuda3std3__47nulloptE,@object
	.size		_ZN34_INTERNAL_bd2d5ce2_4_k_cu_2de9813c4cuda3std3__47nulloptE,(_ZN34_INTERNAL_bd2d5ce2_4_k_cu_2de9813c4cuda3std6ranges3__45__cpo8distanceE - _ZN34_INTERNAL_bd2d5ce2_4_k_cu_2de9813c4cuda3std3__47nulloptE)
_ZN34_INTERNAL_bd2d5ce2_4_k_cu_2de9813c4cuda3std3__47nulloptE:
	.zero		1
	.type		_ZN34_INTERNAL_bd2d5ce2_4_k_cu_2de9813c4cuda3std6ranges3__45__cpo8distanceE,@object
	.size		_ZN34_INTERNAL_bd2d5ce2_4_k_cu_2de9813c4cuda3std6ranges3__45__cpo8distanceE,(_ZN34_INTERNAL_bd2d5ce2_4_k_cu_2de9813c6thrust24THRUST_300001_SM_1000_NS12placeholders2_4E - _ZN34_INTERNAL_bd2d5ce2_4_k_cu_2de9813c4cuda3std6ranges3__45__cpo8distanceE)
_ZN34_INTERNAL_bd2d5ce2_4_k_cu_2de9813c4cuda3std6ranges3__45__cpo8distanceE:
	.zero		1
	.type		_ZN34_INTERNAL_bd2d5ce2_4_k_cu_2de9813c6thrust24THRUST_300001_SM_1000_NS12placeholders2_4E,@object
	.size		_ZN34_INTERNAL_bd2d5ce2_4_k_cu_2de9813c6thrust24THRUST_300001_SM_1000_NS12placeholders2_4E,(_ZN34_INTERNAL_bd2d5ce2_4_k_cu_2de9813c4cuda3std3__45__cpo6rbeginE - _ZN34_INTERNAL_bd2d5ce2_4_k_cu_2de9813c6thrust24THRUST_300001_SM_1000_NS12placeholders2_4E)
_ZN34_INTERNAL_bd2d5ce2_4_k_cu_2de9813c6thrust24THRUST_300001_SM_1000_NS12placeholders2_4E:
	.zero		1
	.type		_ZN34_INTERNAL_bd2d5ce2_4_k_cu_2de9813c4cuda3std3__45__cpo6rbeginE,@object
	.size		_ZN34_INTERNAL_bd2d5ce2_4_k_cu_2de9813c4cuda3std3__45__cpo6rbeginE,(_ZN34_INTERNAL_bd2d5ce2_4_k_cu_2de9813c4cuda3std6ranges3__45__cpo7advanceE - _ZN34_INTERNAL_bd2d5ce2_4_k_cu_2de9813c4cuda3std3__45__cpo6rbeginE)
_ZN34_INTERNAL_bd2d5ce2_4_k_cu_2de9813c4cuda3std3__45__cpo6rbeginE:
	.zero		1
	.type		_ZN34_INTERNAL_bd2d5ce2_4_k_cu_2de9813c4cuda3std6ranges3__45__cpo7advanceE,@object
	.size		_ZN34_INTERNAL_bd2d5ce2_4_k_cu_2de9813c4cuda3std6ranges3__45__cpo7advanceE,(_ZN34_INTERNAL_bd2d5ce2_4_k_cu_2de9813c6thrust24THRUST_300001_SM_1000_NS12placeholders3_10E - _ZN34_INTERNAL_bd2d5ce2_4_k_cu_2de9813c4cuda3std6ranges3__45__cpo7advanceE)
_ZN34_INTERNAL_bd2d5ce2_4_k_cu_2de9813c4cuda3std6ranges3__45__cpo7advanceE:
	.zero		1
	.type		_ZN34_INTERNAL_bd2d5ce2_4_k_cu_2de9813c6thrust24THRUST_300001_SM_1000_NS12placeholders3_10E,@object
	.size		_ZN34_INTERNAL_bd2d5ce2_4_k_cu_2de9813c6thrust24THRUST_300001_SM_1000_NS12placeholders3_10E,(_ZN34_INTERNAL_bd2d5ce2_4_k_cu_2de9813c4cuda3std3__48in_placeE - _ZN34_INTERNAL_bd2d5ce2_4_k_cu_2de9813c6thrust24THRUST_300001_SM_1000_NS12placeholders3_10E)
_ZN34_INTERNAL_bd2d5ce2_4_k_cu_2de9813c6thrust24THRUST_300001_SM_1000_NS12placeholders3_10E:
	.zero		1
	.type		_ZN34_INTERNAL_bd2d5ce2_4_k_cu_2de9813c4cuda3std3__48in_placeE,@object
	.size		_ZN34_INTERNAL_bd2d5ce2_4_k_cu_2de9813c4cuda3std3__48in_placeE,(_ZN34_INTERNAL_bd2d5ce2_4_k_cu_2de9813c4cuda3std6ranges3__45__cpo4sizeE - _ZN34_INTERNAL_bd2d5ce2_4_k_cu_2de9813c4cuda3std3__48in_placeE)
_ZN34_INTERNAL_bd2d5ce2_4_k_cu_2de9813c4cuda3std3__48in_placeE:
	.zero		1
	.type		_ZN34_INTERNAL_bd2d5ce2_4_k_cu_2de9813c4cuda3std6ranges3__45__cpo4sizeE,@object
	.size		_ZN34_INTERNAL_bd2d5ce2_4_k_cu_2de9813c4cuda3std6ranges3__45__cpo4sizeE,(_ZN34_INTERNAL_bd2d5ce2_4_k_cu_2de9813c6thrust24THRUST_300001_SM_1000_NS12placeholders2_2E - _ZN34_INTERNAL_bd2d5ce2_4_k_cu_2de9813c4cuda3std6ranges3__45__cpo4sizeE)
_ZN34_INTERNAL_bd2d5ce2_4_k_cu_2de9813c4cuda3std6ranges3__45__cpo4sizeE:
	.zero		1
	.type		_ZN34_INTERNAL_bd2d5ce2_4_k_cu_2de9813c6thrust24THRUST_300001_SM_1000_NS12placeholders2_2E,@object
	.size		_ZN34_INTERNAL_bd2d5ce2_4_k_cu_2de9813c6thrust24THRUST_300001_SM_1000_NS12placeholders2_2E,(_ZN34_INTERNAL_bd2d5ce2_4_k_cu_2de9813c4cuda3std3__45__cpo6cbeginE - _ZN34_INTERNAL_bd2d5ce2_4_k_cu_2de9813c6thrust24THRUST_300001_SM_1000_NS12placeholders2_2E)
_ZN34_INTERNAL_bd2d5ce2_4_k_cu_2de9813c6thrust24THRUST_300001_SM_1000_NS12placeholders2_2E:
	.zero		1
	.type		_ZN34_INTERNAL_bd2d5ce2_4_k_cu_2de9813c4cuda3std3__45__cpo6cbeginE,@object
	.size		_ZN34_INTERNAL_bd2d5ce2_4_k_cu_2de9813c4cuda3std3__45__cpo6cbeginE,(_ZN34_INTERNAL_bd2d5ce2_4_k_cu_2de9813c4cuda3std6ranges3__45__cpo6cbeginE - _ZN34_INTERNAL_bd2d5ce2_4_k_cu_2de9813c4cuda3std3__45__cpo6cbeginE)
_ZN34_INTERNAL_bd2d5ce2_4_k_cu_2de9813c4cuda3std3__45__cpo6cbeginE:
	.zero		1
	.type		_ZN34_INTERNAL_bd2d5ce2_4_k_cu_2de9813c4cuda3std6ranges3__45__cpo6cbeginE,@object
	.size		_ZN34_INTERNAL_bd2d5ce2_4_k_cu_2de9813c4cuda3std6ranges3__45__cpo6cbeginE,(_ZN34_INTERNAL_bd2d5ce2_4_k_cu_2de9813c6thrust24THRUST_300001_SM_1000_NS12placeholders2_6E - _ZN34_INTERNAL_bd2d5ce2_4_k_cu_2de9813c4cuda3std6ranges3__45__cpo6cbeginE)
_ZN34_INTERNAL_bd2d5ce2_4_k_cu_2de9813c4cuda3std6ranges3__45__cpo6cbeginE:
	.zero		1
	.type		_ZN34_INTERNAL_bd2d5ce2_4_k_cu_2de9813c6thrust24THRUST_300001_SM_1000_NS12placeholders2_6E,@object
	.size		_ZN34_INTERNAL_bd2d5ce2_4_k_cu_2de9813c6thrust24THRUST_300001_SM_1000_NS12placeholders2_6E,(_ZN34_INTERNAL_bd2d5ce2_4_k_cu_2de9813c4cuda3std3__45__cpo7crbeginE - _ZN34_INTERNAL_bd2d5ce2_4_k_cu_2de9813c6thrust24THRUST_300001_SM_1000_NS12placeholders2_6E)
_ZN34_INTERNAL_bd2d5ce2_4_k_cu_2de9813c6thrust24THRUST_300001_SM_1000_NS12placeholders2_6E:
	.zero		1
	.type		_ZN34_INTERNAL_bd2d5ce2_4_k_cu_2de9813c4cuda3std3__45__cpo7crbeginE,@object
	.size		_ZN34_INTERNAL_bd2d5ce2_4_k_cu_2de9813c4cuda3std3__45__cpo7crbeginE,(_ZN34_INTERNAL_bd2d5ce2_4_k_cu_2de9813c4cuda3std6ranges3__45__cpo4nextE - _ZN34_INTERNAL_bd2d5ce2_4_k_cu_2de9813c4cuda3std3__45__cpo7crbeginE)
_ZN34_INTERNAL_bd2d5ce2_4_k_cu_2de9813c4cuda3std3__45__cpo7crbeginE:
	.zero		1
	.type		_ZN34_INTERNAL_bd2d5ce2_4_k_cu_2de9813c4cuda3std6ranges3__45__cpo4nextE,@object
	.size		_ZN34_INTERNAL_bd2d5ce2_4_k_cu_2de9813c4cuda3std6ranges3__45__cpo4nextE,(_ZN34_INTERNAL_bd2d5ce2_4_k_cu_2de9813c4cuda3std6ranges3__45__cpo4swapE - _ZN34_INTERNAL_bd2d5ce2_4_k_cu_2de9813c4cuda3std6ranges3__45__cpo4nextE)
_ZN34_INTERNAL_bd2d5ce2_4_k_cu_2de9813c4cuda3std6ranges3__45__cpo4nextE:
	.zero		1
	.type		_ZN34_INTERNAL_bd2d5ce2_4_k_cu_2de9813c4cuda3std6ranges3__45__cpo4swapE,@object
	.size		_ZN34_INTERNAL_bd2d5ce2_4_k_cu_2de9813c4cuda3std6ranges3__45__cpo4swapE,(_ZN34_INTERNAL_bd2d5ce2_4_k_cu_2de9813c6thrust24THRUST_300001_SM_1000_NS8cuda_cub10par_nosyncE - _ZN34_INTERNAL_bd2d5ce2_4_k_cu_2de9813c4cuda3std6ranges3__45__cpo4swapE)
_ZN34_INTERNAL_bd2d5ce2_4_k_cu_2de9813c4cuda3std6ranges3__45__cpo4swapE:
	.zero		1
	.type		_ZN34_INTERNAL_bd2d5ce2_4_k_cu_2de9813c6thrust24THRUST_300001_SM_1000_NS8cuda_cub10par_nosyncE,@object
	.size		_ZN34_INTERNAL_bd2d5ce2_4_k_cu_2de9813c6thrust24THRUST_300001_SM_1000_NS8cuda_cub10par_nosyncE,(_ZN34_INTERNAL_bd2d5ce2_4_k_cu_2de9813c6thrust24THRUST_300001_SM_1000_NS3seqE - _ZN34_INTERNAL_bd2d5ce2_4_k_cu_2de9813c6thrust24THRUST_300001_SM_1000_NS8cuda_cub10par_nosyncE)
_ZN34_INTERNAL_bd2d5ce2_4_k_cu_2de9813c6thrust24THRUST_300001_SM_1000_NS8cuda_cub10par_nosyncE:
	.zero		1
	.type		_ZN34_INTERNAL_bd2d5ce2_4_k_cu_2de9813c6thrust24THRUST_300001_SM_1000_NS3seqE,@object
	.size		_ZN34_INTERNAL_bd2d5ce2_4_k_cu_2de9813c6thrust24THRUST_300001_SM_1000_NS3seqE,(_ZN34_INTERNAL_bd2d5ce2_4_k_cu_2de9813c4cuda3std3__420unreachable_sentinelE - _ZN34_INTERNAL_bd2d5ce2_4_k_cu_2de9813c6thrust24THRUST_300001_SM_1000_NS3seqE)
_ZN34_INTERNAL_bd2d5ce2_4_k_cu_2de9813c6thrust24THRUST_300001_SM_1000_NS3seqE:
	.zero		1
	.type		_ZN34_INTERNAL_bd2d5ce2_4_k_cu_2de9813c4cuda3std3__420unreachable_sentinelE,@object
	.size		_ZN34_INTERNAL_bd2d5ce2_4_k_cu_2de9813c4cuda3std3__420unreachable_sentinelE,(_ZN34_INTERNAL_bd2d5ce2_4_k_cu_2de9813c4cuda3std6ranges3__45__cpo5ssizeE - _ZN34_INTERNAL_bd2d5ce2_4_k_cu_2de9813c4cuda3std3__420unreachable_sentinelE)
_ZN34_INTERNAL_bd2d5ce2_4_k_cu_2de9813c4cuda3std3__420unreachable_sentinelE:
	.zero		1
	.type		_ZN34_INTERNAL_bd2d5ce2_4_k_cu_2de9813c4cuda3std6ranges3__45__cpo5ssizeE,@object
	.size		_ZN34_INTERNAL_bd2d5ce2_4_k_cu_2de9813c4cuda3std6ranges3__45__cpo5ssizeE,(_ZN34_INTERNAL_bd2d5ce2_4_k_cu_2de9813c6thrust24THRUST_300001_SM_1000_NS12placeholders2_3E - _ZN34_INTERNAL_bd2d5ce2_4_k_cu_2de9813c4cuda3std6ranges3__45__cpo5ssizeE)
_ZN34_INTERNAL_bd2d5ce2_4_k_cu_2de9813c4cuda3std6ranges3__45__cpo5ssizeE:
	.zero		1
	.type		_ZN34_INTERNAL_bd2d5ce2_4_k_cu_2de9813c6thrust24THRUST_300001_SM_1000_NS12placeholders2_3E,@object
	.size		_ZN34_INTERNAL_bd2d5ce2_4_k_cu_2de9813c6thrust24THRUST_300001_SM_1000_NS12placeholders2_3E,(_ZN34_INTERNAL_bd2d5ce2_4_k_cu_2de9813c4cuda3std3__45__cpo4cendE - _ZN34_INTERNAL_bd2d5ce2_4_k_cu_2de9813c6thrust24THRUST_300001_SM_1000_NS12placeholders2_3E)
_ZN34_INTERNAL_bd2d5ce2_4_k_cu_2de9813c6thrust24THRUST_300001_SM_1000_NS12placeholders2_3E:
	.zero		1
	.type		_ZN34_INTERNAL_bd2d5ce2_4_k_cu_2de9813c4cuda3std3__45__cpo4cendE,@object
	.size		_ZN34_INTERNAL_bd2d5ce2_4_k_cu_2de9813c4cuda3std3__45__cpo4cendE,(_ZN34_INTERNAL_bd2d5ce2_4_k_cu_2de9813c4cuda3std6ranges3__45__cpo4cendE - _ZN34_INTERNAL_bd2d5ce2_4_k_cu_2de9813c4cuda3std3__45__cpo4cendE)
_ZN34_INTERNAL_bd2d5ce2_4_k_cu_2de9813c4cuda3std3__45__cpo4cendE:
	.zero		1
	.type		_ZN34_INTERNAL_bd2d5ce2_4_k_cu_2de9813c4cuda3std6ranges3__45__cpo4cendE,@object
	.size		_ZN34_INTERNAL_bd2d5ce2_4_k_cu_2de9813c4cuda3std6ranges3__45__cpo4cendE,(_ZN34_INTERNAL_bd2d5ce2_4_k_cu_2de9813c6thrust24THRUST_300001_SM_1000_NS12placeholders2_7E - _ZN34_INTERNAL_bd2d5ce2_4_k_cu_2de9813c4cuda3std6ranges3__45__cpo4cendE)
_ZN34_INTERNAL_bd2d5ce2_4_k_cu_2de9813c4cuda3std6ranges3__45__cpo4cendE:
	.zero		1
	.type		_ZN34_INTERNAL_bd2d5ce2_4_k_cu_2de9813c6thrust24THRUST_300001_SM_1000_NS12placeholders2_7E,@object
	.size		_ZN34_INTERNAL_bd2d5ce2_4_k_cu_2de9813c6thrust24THRUST_300001_SM_1000_NS12placeholders2_7E,(_ZN34_INTERNAL_bd2d5ce2_4_k_cu_2de9813c4cuda3std3__45__cpo5crendE - _ZN34_INTERNAL_bd2d5ce2_4_k_cu_2de9813c6thrust24THRUST_300001_SM_1000_NS12placeholders2_7E)
_ZN34_INTERNAL_bd2d5ce2_4_k_cu_2de9813c6thrust24THRUST_300001_SM_1000_NS12placeholders2_7E:
	.zero		1
	.type		_ZN34_INTERNAL_bd2d5ce2_4_k_cu_2de9813c4cuda3std3__45__cpo5crendE,@object
	.size		_ZN34_INTERNAL_bd2d5ce2_4_k_cu_2de9813c4cuda3std3__45__cpo5crendE,(_ZN34_INTERNAL_bd2d5ce2_4_k_cu_2de9813c4cuda3std6ranges3__45__cpo4prevE - _ZN34_INTERNAL_bd2d5ce2_4_k_cu_2de9813c4cuda3std3__45__cpo5crendE)
_ZN34_INTERNAL_bd2d5ce2_4_k_cu_2de9813c4cuda3std3__45__cpo5crendE:
	.zero		1
	.type		_ZN34_INTERNAL_bd2d5ce2_4_k_cu_2de9813c4cuda3std6ranges3__45__cpo4prevE,@object
	.size		_ZN34_INTERNAL_bd2d5ce2_4_k_cu_2de9813c4cuda3std6ranges3__45__cpo4prevE,(_ZN34_INTERNAL_bd2d5ce2_4_k_cu_2de9813c4cuda3std6ranges3__45__cpo9iter_moveE - _ZN34_INTERNAL_bd2d5ce2_4_k_cu_2de9813c4cuda3std6ranges3__45__cpo4prevE)
_ZN34_INTERNAL_bd2d5ce2_4_k_cu_2de9813c4cuda3std6ranges3__45__cpo4prevE:
	.zero		1
	.type		_ZN34_INTERNAL_bd2d5ce2_4_k_cu_2de9813c4cuda3std6ranges3__45__cpo9iter_moveE,@object
	.size		_ZN34_INTERNAL_bd2d5ce2_4_k_cu_2de9813c4cuda3std6ranges3__45__cpo9iter_moveE,(_ZN34_INTERNAL_bd2d5ce2_4_k_cu_2de9813c6thrust24THRUST_300001_SM_1000_NS6system6detail10sequential3seqE - _ZN34_INTERNAL_bd2d5ce2_4_k_cu_2de9813c4cuda3std6ranges3__45__cpo9iter_moveE)
_ZN34_INTERNAL_bd2d5ce2_4_k_cu_2de9813c4cuda3std6ranges3__45__cpo9iter_moveE:
	.zero		1
	.type		_ZN34_INTERNAL_bd2d5ce2_4_k_cu_2de9813c6thrust24THRUST_300001_SM_1000_NS6system6detail10sequential3seqE,@object
	.size		_ZN34_INTERNAL_bd2d5ce2_4_k_cu_2de9813c6thrust24THRUST_300001_SM_1000_NS6system6detail10sequential3seqE,(_ZN34_INTERNAL_bd2d5ce2_4_k_cu_2de9813c6thrust24THRUST_300001_SM_1000_NS12placeholders2_9E - _ZN34_INTERNAL_bd2d5ce2_4_k_cu_2de9813c6thrust24THRUST_300001_SM_1000_NS6system6detail10sequential3seqE)
_ZN34_INTERNAL_bd2d5ce2_4_k_cu_2de9813c6thrust24THRUST_300001_SM_1000_NS6system6detail10sequential3seqE:
	.zero		1
	.type		_ZN34_INTERNAL_bd2d5ce2_4_k_cu_2de9813c6thrust24THRUST_300001_SM_1000_NS12placeholders2_9E,@object
	.size		_ZN34_INTERNAL_bd2d5ce2_4_k_cu_2de9813c6thrust24THRUST_300001_SM_1000_NS12placeholders2_9E,(_ZN34_INTERNAL_bd2d5ce2_4_k_cu_2de9813c4cuda3std3__419piecewise_constructE - _ZN34_INTERNAL_bd2d5ce2_4_k_cu_2de9813c6thrust24THRUST_300001_SM_1000_NS12placeholders2_9E)
_ZN34_INTERNAL_bd2d5ce2_4_k_cu_2de9813c6thrust24THRUST_300001_SM_1000_NS12placeholders2_9E:
	.zero		1
	.type		_ZN34_INTERNAL_bd2d5ce2_4_k_cu_2de9813c4cuda3std3__419piecewise_constructE,@object
	.size		_ZN34_INTERNAL_bd2d5ce2_4_k_cu_2de9813c4cuda3std3__419piecewise_constructE,(_ZN34_INTERNAL_bd2d5ce2_4_k_cu_2de9813c4cuda3std6ranges3__45__cpo5cdataE - _ZN34_INTERNAL_bd2d5ce2_4_k_cu_2de9813c4cuda3std3__419piecewise_constructE)
_ZN34_INTERNAL_bd2d5ce2_4_k_cu_2de9813c4cuda3std3__419piecewise_constructE:
	.zero		1
	.type		_ZN34_INTERNAL_bd2d5ce2_4_k_cu_2de9813c4cuda3std6ranges3__45__cpo5cdataE,@object
	.size		_ZN34_INTERNAL_bd2d5ce2_4_k_cu_2de9813c4cuda3std6ranges3__45__cpo5cdataE,(_ZN34_INTERNAL_bd2d5ce2_4_k_cu_2de9813c6thrust24THRUST_300001_SM_1000_NS12placeholders2_1E - _ZN34_INTERNAL_bd2d5ce2_4_k_cu_2de9813c4cuda3std6ranges3__45__cpo5cdataE)
_ZN34_INTERNAL_bd2d5ce2_4_k_cu_2de9813c4cuda3std6ranges3__45__cpo5cdataE:
	.zero		1
	.type		_ZN34_INTERNAL_bd2d5ce2_4_k_cu_2de9813c6thrust24THRUST_300001_SM_1000_NS12placeholders2_1E,@object
	.size		_ZN34_INTERNAL_bd2d5ce2_4_k_cu_2de9813c6thrust24THRUST_300001_SM_1000_NS12placeholders2_1E,(_ZN34_INTERNAL_bd2d5ce2_4_k_cu_2de9813c4cuda3std3__45__cpo3endE - _ZN34_INTERNAL_bd2d5ce2_4_k_cu_2de9813c6thrust24THRUST_300001_SM_1000_NS12placeholders2_1E)
_ZN34_INTERNAL_bd2d5ce2_4_k_cu_2de9813c6thrust24THRUST_300001_SM_1000_NS12placeholders2_1E:
	.zero		1
	.type		_ZN34_INTERNAL_bd2d5ce2_4_k_cu_2de9813c4cuda3std3__45__cpo3endE,@object
	.size		_ZN34_INTERNAL_bd2d5ce2_4_k_cu_2de9813c4cuda3std3__45__cpo3endE,(_ZN34_INTERNAL_bd2d5ce2_4_k_cu_2de9813c4cuda3std6ranges3__45__cpo3endE - _ZN34_INTERNAL_bd2d5ce2_4_k_cu_2de9813c4cuda3std3__45__cpo3endE)
_ZN34_INTERNAL_bd2d5ce2_4_k_cu_2de9813c4cuda3std3__45__cpo3endE:
	.zero		1
	.type		_ZN34_INTERNAL_bd2d5ce2_4_k_cu_2de9813c4cuda3std6ranges3__45__cpo3endE,@object
	.size		_ZN34_INTERNAL_bd2d5ce2_4_k_cu_2de9813c4cuda3std6ranges3__45__cpo3endE,(_ZN34_INTERNAL_bd2d5ce2_4_k_cu_2de9813c6thrust24THRUST_300001_SM_1000_NS12placeholders2_5E - _ZN34_INTERNAL_bd2d5ce2_4_k_cu_2de9813c4cuda3std6ranges3__45__cpo3endE)
_ZN34_INTERNAL_bd2d5ce2_4_k_cu_2de9813c4cuda3std6ranges3__45__cpo3endE:
	.zero		1
	.type		_ZN34_INTERNAL_bd2d5ce2_4_k_cu_2de9813c6thrust24THRUST_300001_SM_1000_NS12placeholders2_5E,@object
	.size		_ZN34_INTERNAL_bd2d5ce2_4_k_cu_2de9813c6thrust24THRUST_300001_SM_1000_NS12placeholders2_5E,(_ZN34_INTERNAL_bd2d5ce2_4_k_cu_2de9813c4cuda3std3__45__cpo4rendE - _ZN34_INTERNAL_bd2d5ce2_4_k_cu_2de9813c6thrust24THRUST_300001_SM_1000_NS12placeholders2_5E)
_ZN34_INTERNAL_bd2d5ce2_4_k_cu_2de9813c6thrust24THRUST_300001_SM_1000_NS12placeholders2_5E:
	.zero		1
	.type		_ZN34_INTERNAL_bd2d5ce2_4_k_cu_2de9813c4cuda3std3__45__cpo4rendE,@object
	.size		_ZN34_INTERNAL_bd2d5ce2_4_k_cu_2de9813c4cuda3std3__45__cpo4rendE,(_ZN34_INTERNAL_bd2d5ce2_4_k_cu_2de9813c4cuda3std6ranges3__45__cpo9iter_swapE - _ZN34_INTERNAL_bd2d5ce2_4_k_cu_2de9813c4cuda3std3__45__cpo4rendE)
_ZN34_INTERNAL_bd2d5ce2_4_k_cu_2de9813c4cuda3std3__45__cpo4rendE:
	.zero		1
	.type		_ZN34_INTERNAL_bd2d5ce2_4_k_cu_2de9813c4cuda3std6ranges3__45__cpo9iter_swapE,@object
	.size		_ZN34_INTERNAL_bd2d5ce2_4_k_cu_2de9813c4cuda3std6ranges3__45__cpo9iter_swapE,(_ZN34_INTERNAL_bd2d5ce2_4_k_cu_2de9813c4cuda3std3__48unexpectE - _ZN34_INTERNAL_bd2d5ce2_4_k_cu_2de9813c4cuda3std6ranges3__45__cpo9iter_swapE)
_ZN34_INTERNAL_bd2d5ce2_4_k_cu_2de9813c4cuda3std6ranges3__45__cpo9iter_swapE:
	.zero		1
	.type		_ZN34_INTERNAL_bd2d5ce2_4_k_cu_2de9813c4cuda3std3__48unexpectE,@object
	.size		_ZN34_INTERNAL_bd2d5ce2_4_k_cu_2de9813c4cuda3std3__48unexpectE,(_ZN34_INTERNAL_bd2d5ce2_4_k_cu_2de9813c6thrust24THRUST_300001_SM_1000_NS8cuda_cub3parE - _ZN34_INTERNAL_bd2d5ce2_4_k_cu_2de9813c4cuda3std3__48unexpectE)
_ZN34_INTERNAL_bd2d5ce2_4_k_cu_2de9813c4cuda3std3__48unexpectE:
	.zero		1
	.type		_ZN34_INTERNAL_bd2d5ce2_4_k_cu_2de9813c6thrust24THRUST_300001_SM_1000_NS8cuda_cub3parE,@object
	.size		_ZN34_INTERNAL_bd2d5ce2_4_k_cu_2de9813c6thrust24THRUST_300001_SM_1000_NS8cuda_cub3parE,(.L_29 - _ZN34_INTERNAL_bd2d5ce2_4_k_cu_2de9813c6thrust24THRUST_300001_SM_1000_NS8cuda_cub3parE)
_ZN34_INTERNAL_bd2d5ce2_4_k_cu_2de9813c6thrust24THRUST_300001_SM_1000_NS8cuda_cub3parE:
	.zero		1
.L_29:


//--------------------- .nv.shared._ZN3cub18CUB_300001_SM_10006detail8for_each13static_kernelINS2_12policy_hub_t12policy_500_tEmN6thrust24THRUST_300001_SM_1000_NS8cuda_cub20__uninitialized_fill7functorINS7_10device_ptrIdEEdEEEEvT0_T1_ --------------------------
	.section	.nv.shared._ZN3cub18CUB_300001_SM_10006detail8for_each13static_kernelINS2_12policy_hub_t12policy_500_tEmN6thrust24THRUST_300001_SM_1000_NS8cuda_cub20__uninitialized_fill7functorINS7_10device_ptrIdEEdEEEEvT0_T1_,"aw",@nobits
	.sectionflags	@""
	.align	16
	.zero		1024


//--------------------- .nv.shared._ZN3cub18CUB_300001_SM_10006detail11EmptyKernelIvEEvv --------------------------
	.section	.nv.shared._ZN3cub18CUB_300001_SM_10006detail11EmptyKernelIvEEvv,"aw",@nobits
	.sectionflags	@""
	.align	16
	.zero		1024


//--------------------- .nv.shared._ZN6thrust24THRUST_300001_SM_1000_NS8cuda_cub4core6detail13_kernel_agentINS1_8__reduce11ReduceAgentIPN4cuda3std3__45tupleIJdlEEESC_SB_lNS1_9__extrema9arg_max_fIdlNS9_4lessIdEEEEEEJSC_SC_iSH_EEEvDpT0_ --------------------------
	.section	.nv.shared._ZN6thrust24THRUST_300001_SM_1000_NS8cuda_cub4core6detail13_kernel_agentINS1_8__reduce11ReduceAgentIPN4cuda3std3__45tupleIJdlEEESC_SB_lNS1_9__extrema9arg_max_fIdlNS9_4lessIdEEEEEEJSC_SC_iSH_EEEvDpT0_,"aw",@nobits
	.sectionflags	@""
	.align	16
	.zero		1024


//--------------------- .nv.shared._ZN6thrust24THRUST_300001_SM_1000_NS8cuda_cub4core6detail13_kernel_agentINS1_8__reduce10DrainAgentIlEEJN3cub18CUB_300001_SM_10009GridQueueIyEElEEEvDpT0_ --------------------------
	.section	.nv.shared._ZN6thrust24THRUST_300001_SM_1000_NS8cuda_cub4core6detail13_kernel_agentINS1_8__reduce10DrainAgentIlEEJN3cub18CUB_300001_SM_10009GridQueueIyEElEEEvDpT0_,"aw",@nobits
	.sectionflags	@""
	.align	16
	.zero		1024


//--------------------- .nv.shared._ZN6thrust24THRUST_300001_SM_1000_NS8cuda_cub4core6detail13_kernel_agentINS1_8__reduce11ReduceAgentINS0_12zip_iteratorIN4cuda3std3__45tupleIJNS0_20permutation_iteratorINS0_6detail15normal_iteratorINS0_10device_ptrIdEEEENSE_INSF_IjEEEEEENS0_17counting_iteratorIlNS0_11use_defaultESM_SM_EEEEEEEPNSB_IJdlEEESQ_lNS1_9__extrema9arg_max_fIdlNSA_4lessIdEEEEEEJSP_SR_lN3cub18CUB_300001_SM_100013GridEvenShareIlEENSZ_9GridQueueIyEESW_EEEvDpT0_ --------------------------
	.section	.nv.shared._ZN6thrust24THRUST_300001_SM_1000_NS8cuda_cub4core6detail13_kernel_agentINS1_8__reduce11ReduceAgentINS0_12zip_iteratorIN4cuda3std3__45tupleIJNS0_20permutation_iteratorINS0_6detail15normal_iteratorINS0_10device_ptrIdEEEENSE_INSF_IjEEEEEENS0_17counting_iteratorIlNS0_11use_defaultESM_SM_EEEEEEEPNSB_IJdlEEESQ_lNS1_9__extrema9arg_max_fIdlNSA_4lessIdEEEEEEJSP_SR_lN3cub18CUB_300001_SM_100013GridEvenShareIlEENSZ_9GridQueueIyEESW_EEEvDpT0_,"aw",@nobits
	.sectionflags	@""
	.align	16
	.zero		1024


//--------------------- .nv.shared._ZN6thrust24THRUST_300001_SM_1000_NS8cuda_cub4core6detail13_kernel_agentINS1_8__reduce11ReduceAgentINS0_12zip_iteratorIN4cuda3std3__45tupleIJNS0_20permutation_iteratorINS0_6detail15normal_iteratorINS0_10device_ptrIdEEEENSE_INSF_IjEEEEEENS0_17counting_iteratorIlNS0_11use_defaultESM_SM_EEEEEEEPNSB_IJdlEEESQ_lNS1_9__extrema9arg_max_fIdlNSA_4lessIdEEEEEEJSP_SR_lSW_EEEvDpT0_ --------------------------
	.section	.nv.shared._ZN6thrust24THRUST_300001_SM_1000_NS8cuda_cub4core6detail13_kernel_agentINS1_8__reduce11ReduceAgentINS0_12zip_iteratorIN4cuda3std3__45tupleIJNS0_20permutation_iteratorINS0_6detail15normal_iteratorINS0_10device_ptrIdEEEENSE_INSF_IjEEEEEENS0_17counting_iteratorIlNS0_11use_defaultESM_SM_EEEEEEEPNSB_IJdlEEESQ_lNS1_9__extrema9arg_max_fIdlNSA_4lessIdEEEEEEJSP_SR_lSW_EEEvDpT0_,"aw",@nobits
	.sectionflags	@""
	.align	16
	.zero		1024


//--------------------- .nv.shared._ZN6thrust24THRUST_300001_SM_1000_NS8cuda_cub4core6detail13_kernel_agentINS1_8__reduce11ReduceAgentIPN4cuda3std3__45tupleIJdlEEESC_SB_iNS1_9__extrema9arg_max_fIdlNS9_4lessIdEEEEEEJSC_SC_iSH_EEEvDpT0_ --------------------------
	.section	.nv.shared._ZN6thrust24THRUST_300001_SM_1000_NS8cuda_cub4core6detail13_kernel_agentINS1_8__reduce11ReduceAgentIPN4cuda3std3__45tupleIJdlEEESC_SB_iNS1_9__extrema9arg_max_fIdlNS9_4lessIdEEEEEEJSC_SC_iSH_EEEvDpT0_,"aw",@nobits
	.sectionflags	@""
	.align	16
	.zero		1024


//--------------------- .nv.shared._ZN6thrust24THRUST_300001_SM_1000_NS8cuda_cub4core6detail13_kernel_agentINS1_8__reduce10DrainAgentIiEEJN3cub18CUB_300001_SM_10009GridQueueIjEEiEEEvDpT0_ --------------------------
	.section	.nv.shared._ZN6thrust24THRUST_300001_SM_1000_NS8cuda_cub4core6detail13_kernel_agentINS1_8__reduce10DrainAgentIiEEJN3cub18CUB_300001_SM_10009GridQueueIjEEiEEEvDpT0_,"aw",@nobits
	.sectionflags	@""
	.align	16
	.zero		1024


//--------------------- .nv.shared._ZN6thrust24THRUST_300001_SM_1000_NS8cuda_cub4core6detail13_kernel_agentINS1_8__reduce11ReduceAgentINS0_12zip_iteratorIN4cuda3std3__45tupleIJNS0_20permutation_iteratorINS0_6detail15normal_iteratorINS0_10device_ptrIdEEEENSE_INSF_IjEEEEEENS0_17counting_iteratorIlNS0_11use_defaultESM_SM_EEEEEEEPNSB_IJdlEEESQ_iNS1_9__extrema9arg_max_fIdlNSA_4lessIdEEEEEEJSP_SR_iN3cub18CUB_300001_SM_100013GridEvenShareIiEENSZ_9GridQueueIjEESW_EEEvDpT0_ --------------------------
	.section	.nv.shared._ZN6thrust24THRUST_300001_SM_1000_NS8cuda_cub4core6detail13_kernel_agentINS1_8__reduce11ReduceAgentINS0_12zip_iteratorIN4cuda3std3__45tupleIJNS0_20permutation_iteratorINS0_6detail15normal_iteratorINS0_10device_ptrIdEEEENSE_INSF_IjEEEEEENS0_17counting_iteratorIlNS0_11use_defaultESM_SM_EEEEEEEPNSB_IJdlEEESQ_iNS1_9__extrema9arg_max_fIdlNSA_4lessIdEEEEEEJSP_SR_iN3cub18CUB_300001_SM_100013GridEvenShareIiEENSZ_9GridQueueIjEESW_EEEvDpT0_,"aw",@nobits
	.sectionflags	@""
	.align	16
	.zero		1024


//--------------------- .nv.shared._ZN6thrust24THRUST_300001_SM_1000_NS8cuda_cub4core6detail13_kernel_agentINS1_8__reduce11ReduceAgentINS0_12zip_iteratorIN4cuda3std3__45tupleIJNS0_20permutation_iteratorINS0_6detail15normal_iteratorINS0_10device_ptrIdEEEENSE_INSF_IjEEEEEENS0_17counting_iteratorIlNS0_11use_defaultESM_SM_EEEEEEEPNSB_IJdlEEESQ_iNS1_9__extrema9arg_max_fIdlNSA_4lessIdEEEEEEJSP_SR_iSW_EEEvDpT0_ --------------------------
	.section	.nv.shared._ZN6thrust24THRUST_300001_SM_1000_NS8cuda_cub4core6detail13_kernel_agentINS1_8__reduce11ReduceAgentINS0_12zip_iteratorIN4cuda3std3__45tupleIJNS0_20permutation_iteratorINS0_6detail15normal_iteratorINS0_10device_ptrIdEEEENSE_INSF_IjEEEEEENS0_17counting_iteratorIlNS0_11use_defaultESM_SM_EEEEEEEPNSB_IJdlEEESQ_iNS1_9__extrema9arg_max_fIdlNSA_4lessIdEEEEEEJSP_SR_iSW_EEEvDpT0_,"aw",@nobits
	.sectionflags	@""
	.align	16
	.zero		1024


//--------------------- .nv.shared._Z12gauss_step_UPdPjjjd --------------------------
	.section	.nv.shared._Z12gauss_step_UPdPjjjd,"aw",@nobits
	.sectionflags	@""
	.align	16
	.zero		1024


//--------------------- .nv.shared._Z12gauss_step_LPdPjjjd --------------------------
	.section	.nv.shared._Z12gauss_step_LPdPjjjd,"aw",@nobits
	.sectionflags	@""
	.align	16
	.zero		1024


//--------------------- .nv.constant0._ZN3cub18CUB_300001_SM_10006detail8for_each13static_kernelINS2_12policy_hub_t12policy_500_tEmN6thrust24THRUST_300001_SM_1000_NS8cuda_cub20__uninitialized_fill7functorINS7_10device_ptrIjEEjEEEEvT0_T1_ --------------------------
	.section	.nv.constant0._ZN3cub18CUB_300001_SM_10006detail8for_each13static_kernelINS2_12policy_hub_t12policy_500_tEmN6thrust24THRUST_300001_SM_1000_NS8cuda_cub20__uninitialized_fill7functorINS7_10device_ptrIjEEjEEEEvT0_T1_,"a",@progbits
	.sectionflags	@""
	.align	4
.nv.constant0._ZN3cub18CUB_300001_SM_10006detail8for_each13static_kernelINS2_12policy_hub_t12policy_500_tEmN6thrust24THRUST_300001_SM_1000_NS8cuda_cub20__uninitialized_fill7functorINS7_10device_ptrIjEEjEEEEvT0_T1_:
	.zero		920


//--------------------- .nv.constant0._ZN3cub18CUB_300001_SM_10006detail8for_each13static_kernelINS2_12policy_hub_t12policy_500_tEmN6thrust24THRUST_300001_SM_1000_NS8cuda_cub20__uninitialized_fill7functorINS7_10device_ptrIdEEdEEEEvT0_T1_ --------------------------
	.section	.nv.constant0._ZN3cub18CUB_300001_SM_10006detail8for_each13static_kernelINS2_12policy_hub_t12policy_500_tEmN6thrust24THRUST_300001_SM_1000_NS8cuda_cub20__uninitialized_fill7functorINS7_10device_ptrIdEEdEEEEvT0_T1_,"a",@progbits
	.sectionflags	@""
	.align	4
.nv.constant0._ZN3cub18CUB_300001_SM_10006detail8for_each13static_kernelINS2_12policy_hub_t12policy_500_tEmN6thrust24THRUST_300001_SM_1000_NS8cuda_cub20__uninitialized_fill7functorINS7_10device_ptrIdEEdEEEEvT0_T1_:
	.zero		920


//--------------------- .nv.constant0._ZN3cub18CUB_300001_SM_10006detail11EmptyKernelIvEEvv --------------------------
	.section	.nv.constant0._ZN3cub18CUB_300001_SM_10006detail11EmptyKernelIvEEvv,"a",@progbits
	.sectionflags	@""
	.align	4
.nv.constant0._ZN3cub18CUB_300001_SM_10006detail11EmptyKernelIvEEvv:
	.zero		896


//--------------------- .nv.constant0._ZN6thrust24THRUST_300001_SM_1000_NS8cuda_cub4core6detail13_kernel_agentINS1_8__reduce11ReduceAgentIPN4cuda3std3__45tupleIJdlEEESC_SB_lNS1_9__extrema9arg_max_fIdlNS9_4lessIdEEEEEEJSC_SC_iSH_EEEvDpT0_ --------------------------
	.section	.nv.constant0._ZN6thrust24THRUST_300001_SM_1000_NS8cuda_cub4core6detail13_kernel_agentINS1_8__reduce11ReduceAgentIPN4cuda3std3__45tupleIJdlEEESC_SB_lNS1_9__extrema9arg_max_fIdlNS9_4lessIdEEEEEEJSC_SC_iSH_EEEvDpT0_,"a",@progbits
	.sectionflags	@""
	.align	4
.nv.constant0._ZN6thrust24THRUST_300001_SM_1000_NS8cuda_cub4core6detail13_kernel_agentINS1_8__reduce11ReduceAgentIPN4cuda3std3__45tupleIJdlEEESC_SB_lNS1_9__extrema9arg_max_fIdlNS9_4lessIdEEEEEEJSC_SC_iSH_EEEvDpT0_:
	.zero		917


//--------------------- .nv.constant0._ZN6thrust24THRUST_300001_SM_1000_NS8cuda_cub4core6detail13_kernel_agentINS1_8__reduce10DrainAgentIlEEJN3cub18CUB_300001_SM_10009GridQueueIyEElEEEvDpT0_ --------------------------
	.section	.nv.constant0._ZN6thrust24THRUST_300001_SM_1000_NS8cuda_cub4core6detail13_kernel_agentINS1_8__reduce10DrainAgentIlEEJN3cub18CUB_300001_SM_10009GridQueueIyEElEEEvDpT0_,"a",@progbits
	.sectionflags	@""
	.align	4
.nv.constant0._ZN6thrust24THRUST_300001_SM_1000_NS8cuda_cub4core6detail13_kernel_agentINS1_8__reduce10DrainAgentIlEEJN3cub18CUB_300001_SM_10009GridQueueIyEElEEEvDpT0_:
	.zero		912


//--------------------- .nv.constant0._ZN6thrust24THRUST_300001_SM_1000_NS8cuda_cub4core6detail13_kernel_agentINS1_8__reduce11ReduceAgentINS0_12zip_iteratorIN4cuda3std3__45tupleIJNS0_20permutation_iteratorINS0_6detail15normal_iteratorINS0_10device_ptrIdEEEENSE_INSF_IjEEEEEENS0_17counting_iteratorIlNS0_11use_defaultESM_SM_EEEEEEEPNSB_IJdlEEESQ_lNS1_9__extrema9arg_max_fIdlNSA_4lessIdEEEEEEJSP_SR_lN3cub18CUB_300001_SM_100013GridEvenShareIlEENSZ_9GridQueueIyEESW_EEEvDpT0_ --------------------------
	.section	.nv.constant0._ZN6thrust24THRUST_300001_SM_1000_NS8cuda_cub4core6detail13_kernel_agentINS1_8__reduce11ReduceAgentINS0_12zip_iteratorIN4cuda3std3__45tupleIJNS0_20permutation_iteratorINS0_6detail15normal_iteratorINS0_10device_ptrIdEEEENSE_INSF_IjEEEEEENS0_17counting_iteratorIlNS0_11use_defaultESM_SM_EEEEEEEPNSB_IJdlEEESQ_lNS1_9__extrema9arg_max_fIdlNSA_4lessIdEEEEEEJSP_SR_lN3cub18CUB_300001_SM_100013GridEvenShareIlEENSZ_9GridQueueIyEESW_EEEvDpT0_,"a",@progbits
	.sectionflags	@""
	.align	4
.nv.constant0._ZN6thrust24THRUST_300001_SM_1000_NS8cuda_cub4core6detail13_kernel_agentINS1_8__reduce11ReduceAgentINS0_12zip_iteratorIN4cuda3std3__45tupleIJNS0_20permutation_iteratorINS0_6detail15normal_iteratorINS0_10device_ptrIdEEEENSE_INSF_IjEEEEEENS0_17counting_iteratorIlNS0_11use_defaultESM_SM_EEEEEEEPNSB_IJdlEEESQ_lNS1_9__extrema9arg_max_fIdlNSA_4lessIdEEEEEEJSP_SR_lN3cub18CUB_300001_SM_100013GridEvenShareIlEENSZ_9GridQueueIyEESW_EEEvDpT0_:
	.zero		1017


//--------------------- .nv.constant0._ZN6thrust24THRUST_300001_SM_1000_NS8cuda_cub4core6detail13_kernel_agentINS1_8__reduce11ReduceAgentINS0_12zip_iteratorIN4cuda3std3__45tupleIJNS0_20permutation_iteratorINS0_6detail15normal_iteratorINS0_10device_ptrIdEEEENSE_INSF_IjEEEEEENS0_17counting_iteratorIlNS0_11use_defaultESM_SM_EEEEEEEPNSB_IJdlEEESQ_lNS1_9__extrema9arg_max_fIdlNSA_4lessIdEEEEEEJSP_SR_lSW_EEEvDpT0_ --------------------------
	.section	.nv.constant0._ZN6thrust24THRUST_300001_SM_1000_NS8cuda_cub4core6detail13_kernel_agentINS1_8__reduce11ReduceAgentINS0_12zip_iteratorIN4cuda3std3__45tupleIJNS0_20permutation_iteratorINS0_6detail15normal_iteratorINS0_10device_ptrIdEEEENSE_INSF_IjEEEEEENS0_17counting_iteratorIlNS0_11use_defaultESM_SM_EEEEEEEPNSB_IJdlEEESQ_lNS1_9__extrema9arg_max_fIdlNSA_4lessIdEEEEEEJSP_SR_lSW_EEEvDpT0_,"a",@progbits
	.sectionflags	@""
	.align	4
.nv.constant0._ZN6thrust24THRUST_300001_SM_1000_NS8cuda_cub4core6detail13_kernel_agentINS1_8__reduce11ReduceAgentINS0_12zip_iteratorIN4cuda3std3__45tupleIJNS0_20permutation_iteratorINS0_6detail15normal_iteratorINS0_10device_ptrIdEEEENSE_INSF_IjEEEEEENS0_17counting_iteratorIlNS0_11use_defaultESM_SM_EEEEEEEPNSB_IJdlEEESQ_lNS1_9__extrema9arg_max_fIdlNSA_4lessIdEEEEEEJSP_SR_lSW_EEEvDpT0_:
	.zero		937


//--------------------- .nv.constant0._ZN6thrust24THRUST_300001_SM_1000_NS8cuda_cub4core6detail13_kernel_agentINS1_8__reduce11ReduceAgentIPN4cuda3std3__45tupleIJdlEEESC_SB_iNS1_9__extrema9arg_max_fIdlNS9_4lessIdEEEEEEJSC_SC_iSH_EEEvDpT0_ --------------------------
	.section	.nv.constant0._ZN6thrust24THRUST_300001_SM_1000_NS8cuda_cub4core6detail13_kernel_agentINS1_8__reduce11ReduceAgentIPN4cuda3std3__45tupleIJdlEEESC_SB_iNS1_9__extrema9arg_max_fIdlNS9_4lessIdEEEEEEJSC_SC_iSH_EEEvDpT0_,"a",@progbits
	.sectionflags	@""
	.align	4
.nv.constant0._ZN6thrust24THRUST_300001_SM_1000_NS8cuda_cub4core6detail13_kernel_agentINS1_8__reduce11ReduceAgentIPN4cuda3std3__45tupleIJdlEEESC_SB_iNS1_9__extrema9arg_max_fIdlNS9_4lessIdEEEEEEJSC_SC_iSH_EEEvDpT0_:
	.zero		917


//--------------------- .nv.constant0._ZN6thrust24THRUST_300001_SM_1000_NS8cuda_cub4core6detail13_kernel_agentINS1_8__reduce10DrainAgentIiEEJN3cub18CUB_300001_SM_10009GridQueueIjEEiEEEvDpT0_ --------------------------
	.section	.nv.constant0._ZN6thrust24THRUST_300001_SM_1000_NS8cuda_cub4core6detail13_kernel_agentINS1_8__reduce10DrainAgentIiEEJN3cub18CUB_300001_SM_10009GridQueueIjEEiEEEvDpT0_,"a",@progbits
	.sectionflags	@""
	.align	4
.nv.constant0._ZN6thrust24THRUST_300001_SM_1000_NS8cuda_cub4core6detail13_kernel_agentINS1_8__reduce10DrainAgentIiEEJN3cub18CUB_300001_SM_10009GridQueueIjEEiEEEvDpT0_:
	.zero		908


//--------------------- .nv.constant0._ZN6thrust24THRUST_300001_SM_1000_NS8cuda_cub4core6detail13_kernel_agentINS1_8__reduce11ReduceAgentINS0_12zip_iteratorIN4cuda3std3__45tupleIJNS0_20permutation_iteratorINS0_6detail15normal_iteratorINS0_10device_ptrIdEEEENSE_INSF_IjEEEEEENS0_17counting_iteratorIlNS0_11use_defaultESM_SM_EEEEEEEPNSB_IJdlEEESQ_iNS1_9__extrema9arg_max_fIdlNSA_4lessIdEEEEEEJSP_SR_iN3cub18CUB_300001_SM_100013GridEvenShareIiEENSZ_9GridQueueIjEESW_EEEvDpT0_ --------------------------
	.section	.nv.constant0._ZN6thrust24THRUST_300001_SM_1000_NS8cuda_cub4core6detail13_kernel_agentINS1_8__reduce11ReduceAgentINS0_12zip_iteratorIN4cuda3std3__45tupleIJNS0_20permutation_iteratorINS0_6detail15normal_iteratorINS0_10device_ptrIdEEEENSE_INSF_IjEEEEEENS0_17counting_iteratorIlNS0_11use_defaultESM_SM_EEEEEEEPNSB_IJdlEEESQ_iNS1_9__extrema9arg_max_fIdlNSA_4lessIdEEEEEEJSP_SR_iN3cub18CUB_300001_SM_100013GridEvenShareIiEENSZ_9GridQueueIjEESW_EEEvDpT0_,"a",@progbits
	.sectionflags	@""
	.align	4
.nv.constant0._ZN6thrust24THRUST_300001_SM_1000_NS8cuda_cub4core6detail13_kernel_agentINS1_8__reduce11ReduceAgentINS0_12zip_iteratorIN4cuda3std3__45tupleIJNS0_20permutation_iteratorINS0_6detail15normal_iteratorINS0_10device_ptrIdEEEENSE_INSF_IjEEEEEENS0_17counting_iteratorIlNS0_11use_defaultESM_SM_EEEEEEEPNSB_IJdlEEESQ_iNS1_9__extrema9arg_max_fIdlNSA_4lessIdEEEEEEJSP_SR_iN3cub18CUB_300001_SM_100013GridEvenShareIiEENSZ_9GridQueueIjEESW_EEEvDpT0_:
	.zero		985


//--------------------- .nv.constant0._ZN6thrust24THRUST_300001_SM_1000_NS8cuda_cub4core6detail13_kernel_agentINS1_8__reduce11ReduceAgentINS0_12zip_iteratorIN4cuda3std3__45tupleIJNS0_20permutation_iteratorINS0_6detail15normal_iteratorINS0_10device_ptrIdEEEENSE_INSF_IjEEEEEENS0_17counting_iteratorIlNS0_11use_defaultESM_SM_EEEEEEEPNSB_IJdlEEESQ_iNS1_9__extrema9arg_max_fIdlNSA_4lessIdEEEEEEJSP_SR_iSW_EEEvDpT0_ --------------------------
	.section	.nv.constant0._ZN6thrust24THRUST_300001_SM_1000_NS8cuda_cub4core6detail13_kernel_agentINS1_8__reduce11ReduceAgentINS0_12zip_iteratorIN4cuda3std3__45tupleIJNS0_20permutation_iteratorINS0_6detail15normal_iteratorINS0_10device_ptrIdEEEENSE_INSF_IjEEEEEENS0_17counting_iteratorIlNS0_11use_defaultESM_SM_EEEEEEEPNSB_IJdlEEESQ_iNS1_9__extrema9arg_max_fIdlNSA_4lessIdEEEEEEJSP_SR_iSW_EEEvDpT0_,"a",@progbits
	.sectionflags	@""
	.align	4
.nv.constant0._ZN6thrust24THRUST_300001_SM_1000_NS8cuda_cub4core6detail13_kernel_agentINS1_8__reduce11ReduceAgentINS0_12zip_iteratorIN4cuda3std3__45tupleIJNS0_20permutation_iteratorINS0_6detail15normal_iteratorINS0_10device_ptrIdEEEENSE_INSF_IjEEEEEENS0_17counting_iteratorIlNS0_11use_defaultESM_SM_EEEEEEEPNSB_IJdlEEESQ_iNS1_9__extrema9arg_max_fIdlNSA_4lessIdEEEEEEJSP_SR_iSW_EEEvDpT0_:
	.zero		933


//--------------------- .nv.constant0._Z12gauss_step_UPdPjjjd --------------------------
	.section	.nv.constant0._Z12gauss_step_UPdPjjjd,"a",@progbits
	.sectionflags	@""
	.align	4
.nv.constant0._Z12gauss_step_UPdPjjjd:
	.zero		928


//--------------------- .nv.constant0._Z12gauss_step_LPdPjjjd --------------------------
	.section	.nv.constant0._Z12gauss_step_LPdPjjjd,"a",@progbits
	.sectionflags	@""
	.align	4
.nv.constant0._Z12gauss_step_LPdPjjjd:
	.zero		928


//--------------------- SYMBOLS --------------------------

	.type		.nv.reservedSmem.offset0,@object
	.size		.nv.reservedSmem.offset0,0x4
	.type		.nv.reservedSmem.cap,@object
	.size		.nv.reservedSmem.cap,0x4
